	.target	sm_80

	.elftype	@"ET_EXEC"


//--------------------- .note.nv.tkinfo           --------------------------
	.section	.note.nv.tkinfo,"",@"SHT_NOTE"
	.sectionflags	@"SHF_NOTE_NV_TKINFO"
	.tkinfo
        /*0018*/ 	.word	0x00000002
        /*0030*/ 	.string	""
        /*0030*/ 	.string	"ptxas"
        /*0030*/ 	.string	"Cuda compilation tools, release 13.0, V13.0.88"
        /*0030*/ 	.string	"Build cuda_13.0.r13.0/compiler.36424714_0"
        /*0030*/ 	.string	"-v  -suppress-debug-info  -lineinfo  -arch sm_80 "



//--------------------- .note.nv.cuinfo           --------------------------
	.section	.note.nv.cuinfo,"",@"SHT_NOTE"
	.sectionflags	@"SHF_NOTE_NV_CUINFO"
        /*0018*/ 	.short	0x0002
        /*001a*/ 	.short	0x0050
        /*001c*/ 	.short	0x0082
	.zero		2


//--------------------- .nv.info                  --------------------------
	.section	.nv.info,"",@"SHT_CUDA_INFO"
	.align	4


	//----- nvinfo : EIATTR_REGCOUNT
	.align		4
        /*0000*/ 	.byte	0x04, 0x2f
        /*0002*/ 	.short	(.L_1 - .L_0)
	.align		4
.L_0:
        /*0004*/ 	.word	index@(matmul_kernel)
        /*0008*/ 	.word	0x000000ff


	//----- nvinfo : EIATTR_FRAME_SIZE
	.align		4
.L_1:
        /*000c*/ 	.byte	0x04, 0x11
        /*000e*/ 	.short	(.L_3 - .L_2)
	.align		4
.L_2:
        /*0010*/ 	.word	index@(matmul_kernel)
        /*0014*/ 	.word	0x000008b8


	//----- nvinfo : EIATTR_MIN_STACK_SIZE
	.align		4
.L_3:
        /*0018*/ 	.byte	0x04, 0x12
        /*001a*/ 	.short	(.L_5 - .L_4)
	.align		4
.L_4:
        /*001c*/ 	.word	index@(matmul_kernel)
        /*0020*/ 	.word	0x000008b8
.L_5:


//--------------------- .nv.info.matmul_kernel    --------------------------
	.section	.nv.info.matmul_kernel,"",@"SHT_CUDA_INFO"
	.sectionflags	@""
	.align	4


	//----- nvinfo : EIATTR_CUDA_API_VERSION
	.align		4
        /*0000*/ 	.byte	0x04, 0x37
        /*0002*/ 	.short	(.L_7 - .L_6)
.L_6:
        /*0004*/ 	.word	0x00000082


	//----- nvinfo : EIATTR_SW2861232_WAR
	.align		4
.L_7:
        /*0008*/ 	.byte	0x01, 0x35
	.zero		2


	//----- nvinfo : EIATTR_PARAM_CBANK
	.align		4
        /*000c*/ 	.byte	0x04, 0x0a
        /*000e*/ 	.short	(.L_9 - .L_8)
	.align		4
.L_8:
        /*0010*/ 	.word	index@(.nv.constant0.matmul_kernel)
        /*0014*/ 	.short	0x0160
        /*0016*/ 	.short	0x0050


	//----- nvinfo : EIATTR_CBANK_PARAM_SIZE
	.align		4
.L_9:
        /*0018*/ 	.byte	0x03, 0x19
        /*001a*/ 	.short	0x0050


	//----- nvinfo : EIATTR_KPARAM_INFO
	.align		4
        /*001c*/ 	.byte	0x04, 0x17
        /*001e*/ 	.short	(.L_11 - .L_10)
.L_10:
        /*0020*/ 	.word	0x00000000
        /*0024*/ 	.short	0x000d
        /*0026*/ 	.short	0x0048
        /*0028*/ 	.byte	0x00, 0xf4, 0x21, 0x00


	//----- nvinfo : EIATTR_KPARAM_INFO
	.align		4
.L_11:
        /*002c*/ 	.byte	0x04, 0x17
        /*002e*/ 	.short	(.L_13 - .L_12)
.L_12:
        /*0030*/ 	.word	0x00000000
        /*0034*/ 	.short	0x000c
        /*0036*/ 	.short	0x0040
        /*0038*/ 	.byte	0x00, 0xf4, 0x21, 0x00


	//----- nvinfo : EIATTR_KPARAM_INFO
	.align		4
.L_13:
        /*003c*/ 	.byte	0x04, 0x17
        /*003e*/ 	.short	(.L_15 - .L_14)
.L_14:
        /*0040*/ 	.word	0x00000000
        /*0044*/ 	.short	0x000b
        /*0046*/ 	.short	0x0038
        /*0048*/ 	.byte	0x00, 0xf0, 0x11, 0x00


	//----- nvinfo : EIATTR_KPARAM_INFO
	.align		4
.L_15:
        /*004c*/ 	.byte	0x04, 0x17
        /*004e*/ 	.short	(.L_17 - .L_16)
.L_16:
        /*0050*/ 	.word	0x00000000
        /*0054*/ 	.short	0x000a
        /*0056*/ 	.short	0x0034
        /*0058*/ 	.byte	0x00, 0xf0, 0x11, 0x00


	//----- nvinfo : EIATTR_KPARAM_INFO
	.align		4
.L_17:
        /*005c*/ 	.byte	0x04, 0x17
        /*005e*/ 	.short	(.L_19 - .L_18)
.L_18:
        /*0060*/ 	.word	0x00000000
        /*0064*/ 	.short	0x0009
        /*0066*/ 	.short	0x0030
        /*0068*/ 	.byte	0x00, 0xf0, 0x11, 0x00


	//----- nvinfo : EIATTR_KPARAM_INFO
	.align		4
.L_19:
        /*006c*/ 	.byte	0x04, 0x17
        /*006e*/ 	.short	(.L_21 - .L_20)
.L_20:
        /*0070*/ 	.word	0x00000000
        /*0074*/ 	.short	0x0008
        /*0076*/ 	.short	0x002c
        /*0078*/ 	.byte	0x00, 0xf0, 0x11, 0x00


	//----- nvinfo : EIATTR_KPARAM_INFO
	.align		4
.L_21:
        /*007c*/ 	.byte	0x04, 0x17
        /*007e*/ 	.short	(.L_23 - .L_22)
.L_22:
        /*0080*/ 	.word	0x00000000
        /*0084*/ 	.short	0x0007
        /*0086*/ 	.short	0x0028
        /*0088*/ 	.byte	0x00, 0xf0, 0x11, 0x00


	//----- nvinfo : EIATTR_KPARAM_INFO
	.align		4
.L_23:
        /*008c*/ 	.byte	0x04, 0x17
        /*008e*/ 	.short	(.L_25 - .L_24)
.L_24:
        /*0090*/ 	.word	0x00000000
        /*0094*/ 	.short	0x0006
        /*0096*/ 	.short	0x0024
        /*0098*/ 	.byte	0x00, 0xf0, 0x11, 0x00


	//----- nvinfo : EIATTR_KPARAM_INFO
	.align		4
.L_25:
        /*009c*/ 	.byte	0x04, 0x17
        /*009e*/ 	.short	(.L_27 - .L_26)
.L_26:
        /*00a0*/ 	.word	0x00000000
        /*00a4*/ 	.short	0x0005
        /*00a6*/ 	.short	0x0020
        /*00a8*/ 	.byte	0x00, 0xf0, 0x11, 0x00


	//----- nvinfo : EIATTR_KPARAM_INFO
	.align		4
.L_27:
        /*00ac*/ 	.byte	0x04, 0x17
        /*00ae*/ 	.short	(.L_29 - .L_28)
.L_28:
        /*00b0*/ 	.word	0x00000000
        /*00b4*/ 	.short	0x0004
        /*00b6*/ 	.short	0x001c
        /*00b8*/ 	.byte	0x00, 0xf0, 0x11, 0x00


	//----- nvinfo : EIATTR_KPARAM_INFO
	.align		4
.L_29:
        /*00bc*/ 	.byte	0x04, 0x17
        /*00be*/ 	.short	(.L_31 - .L_30)
.L_30:
        /*00c0*/ 	.word	0x00000000
        /*00c4*/ 	.short	0x0003
        /*00c6*/ 	.short	0x0018
        /*00c8*/ 	.byte	0x00, 0xf0, 0x11, 0x00


	//----- nvinfo : EIATTR_KPARAM_INFO
	.align		4
.L_31:
        /*00cc*/ 	.byte	0x04, 0x17
        /*00ce*/ 	.short	(.L_33 - .L_32)
.L_32:
        /*00d0*/ 	.word	0x00000000
        /*00d4*/ 	.short	0x0002
        /*00d6*/ 	.short	0x0010
        /*00d8*/ 	.byte	0x00, 0xf4, 0x21, 0x00


	//----- nvinfo : EIATTR_KPARAM_INFO
	.align		4
.L_33:
        /*00dc*/ 	.byte	0x04, 0x17
        /*00de*/ 	.short	(.L_35 - .L_34)
.L_34:
        /*00e0*/ 	.word	0x00000000
        /*00e4*/ 	.short	0x0001
        /*00e6*/ 	.short	0x0008
        /*00e8*/ 	.byte	0x00, 0xf4, 0x21, 0x00


	//----- nvinfo : EIATTR_KPARAM_INFO
	.align		4
.L_35:
        /*00ec*/ 	.byte	0x04, 0x17
        /*00ee*/ 	.short	(.L_37 - .L_36)
.L_36:
        /*00f0*/ 	.word	0x00000000
        /*00f4*/ 	.short	0x0000
        /*00f6*/ 	.short	0x0000
        /*00f8*/ 	.byte	0x00, 0xf4, 0x21, 0x00


	//----- nvinfo : EIATTR_MAXREG_COUNT
	.align		4
.L_37:
        /*00fc*/ 	.byte	0x03, 0x1b
        /*00fe*/ 	.short	0x00ff


	//----- nvinfo : EIATTR_NUM_BARRIERS
	.align		4
        /*0100*/ 	.byte	0x02, 0x4c
        /*0102*/ 	.byte	0x01
	.zero		1


	//----- nvinfo : EIATTR_ANNOTATIONS
	.align		4
        /*0104*/ 	.byte	0x04, 0x55
        /*0106*/ 	.short	(.L_39 - .L_38)


	//   ....[0]....
.L_38:
        /*0108*/ 	.word	0x00000001
        /*010c*/ 	.byte	0x00, 0x06, 0x00, 0x00, 0x01, 0x00, 0x00, 0x00, 0x30, 0x06, 0x00, 0x00, 0x01, 0x00, 0x00, 0x00
        /* <DEDUP_REMOVED lines=989> */
        /*3eec*/ 	.byte	0xa0, 0x07, 0x02, 0x00, 0x01, 0x00, 0x00, 0x00, 0xc0, 0x07, 0x02, 0x00


	//----- nvinfo : EIATTR_MERCURY_ISA_VERSION
	.align		4
.L_39:
        /*3ef8*/ 	.byte	0x03, 0x5f
        /*3efa*/ 	.short	0x0000


	//----- nvinfo : EIATTR_EXIT_INSTR_OFFSETS
	.align		4
        /*3efc*/ 	.byte	0x04, 0x1c
        /*3efe*/ 	.short	(.L_41 - .L_40)


	//   ....[0]....
.L_40:
        /*3f00*/ 	.word	0x00020aa0


	//   ....[1]....
        /*3f04*/ 	.word	0x00020ac0


	//----- nvinfo : EIATTR_REQNTID
	.align		4
.L_41:
        /*3f08*/ 	.byte	0x04, 0x10
        /*3f0a*/ 	.short	(.L_43 - .L_42)
.L_42:
        /*3f0c*/ 	.word	0x00000080
        /*3f10*/ 	.word	0x00000001
        /*3f14*/ 	.word	0x00000001
.L_43:


//--------------------- .nv.callgraph             --------------------------
	.section	.nv.callgraph,"",@"SHT_CUDA_CALLGRAPH"
	.align	4
	.sectionentsize	8
	.align		4
        /*0000*/ 	.word	0x00000000
	.align		4
        /*0004*/ 	.word	0xffffffff
	.align		4
        /*0008*/ 	.word	0x00000000
	.align		4
        /*000c*/ 	.word	0xfffffffe
	.align		4
        /*0010*/ 	.word	0x00000000
	.align		4
        /*0014*/ 	.word	0xfffffffd
	.align		4
        /*0018*/ 	.word	0x00000000
	.align		4
        /*001c*/ 	.word	0xfffffffc


//--------------------- .nv.rel.action            --------------------------
	.section	.nv.rel.action,"",@"SHT_CUDA_RELOCINFO"
	.align	8
	.sectionentsize	8
        /*0000*/ 	.byte	0x73, 0x00, 0x00, 0x00, 0x00, 0x00, 0x00, 0x00, 0x00, 0x00, 0x00, 0x11, 0x25, 0x00, 0x05, 0x36


//--------------------- .nv.constant0.matmul_kernel --------------------------
	.section	.nv.constant0.matmul_kernel,"a",@progbits
	.sectionflags	@""
	.align	4
.nv.constant0.matmul_kernel:
	.zero		432


//--------------------- .text.matmul_kernel       --------------------------
	.section	.text.matmul_kernel,"ax",@progbits
	.sectioninfo	@"SHI_REGISTERS=255"
	.align	128
        .global         matmul_kernel
        .type           matmul_kernel,@function
        .size           matmul_kernel,(.L_x_4 - matmul_kernel)
        .other          matmul_kernel,@"STO_CUDA_ENTRY STV_DEFAULT"
matmul_kernel:
.text.matmul_kernel:
[----:B------:R-:W-:Y:S02]  /*0000*/  IMAD.MOV.U32 R1, RZ, RZ, c[0x0][0x28] ;  /* 0x00000a00ff017624 */ /* 0x000fe400078e00ff */
[----:B------:R-:W-:Y:S01]  /*0010*/  IMAD.MOV.U32 R0, RZ, RZ, c[0x0][0x17c] ;  /* 0x00005f00ff007624 */ /* 0x000fe200078e00ff */
[----:B------:R-:W1:Y:S01]  /*0020*/  S2R R5, SR_CTAID.X ;  /* 0x0000000000057919 */ /* 0x000e620000002500 */
[----:B------:R-:W-:Y:S01]  /*0030*/  IABS R84, c[0x0][0x17c] ;  /* 0x00005f0000547a13 */ /* 0x000fe20000000000 */
[----:B------:R-:W-:Y:S01]  /*0040*/  IMAD.MOV.U32 R86, RZ, RZ, RZ ;  /* 0x000000ffff567224 */ /* 0x000fe200078e00ff */
[----:B------:R-:W-:Y:S01]  /*0050*/  IADD3 R1, R1, -0x8b8, RZ ;  /* 0xfffff74801017810 */ /* 0x000fe20007ffe0ff */
[----:B------:R-:W2:Y:S01]  /*0060*/  S2R R11, SR_TID.X ;  /* 0x00000000000b7919 */ /* 0x000ea20000002100 */
[----:B------:R-:W-:Y:S01]  /*0070*/  IADD3 R0, R0, 0xff, RZ ;  /* 0x000000ff00007810 */ /* 0x000fe20007ffe0ff */
[----:B------:R-:W-:Y:S02]  /*0080*/  ULDC.64 UR12, c[0x0][0x118] ;  /* 0x00004600000c7ab9 */ /* 0x000fe40000000a00 */
[----:B------:R-:W-:Y:S01]  /*0090*/  ULDC UR4, c[0x0][0x180] ;  /* 0x0000600000047ab9 */ /* 0x000fe20000000800 */
[----:B------:R-:W-:Y:S01]  /*00a0*/  SHF.R.S32.HI R3, RZ, 0x1f, R0 ;  /* 0x0000001fff037819 */ /* 0x000fe20000011400 */
[----:B------:R-:W-:-:S03]  /*00b0*/  ULDC.64 UR6, c[0x0][0x188] ;  /* 0x0000620000067ab9 */ /* 0x000fc60000000a00 */
[----:B------:R-:W-:-:S04]  /*00c0*/  LEA.HI R3, R3, R0, RZ, 0x8 ;  /* 0x0000000003037211 */ /* 0x000fc800078f40ff */
[----:B------:R-:W-:-:S05]  /*00d0*/  SHF.R.S32.HI R3, RZ, 0x8, R3 ;  /* 0x00000008ff037819 */ /* 0x000fca0000011403 */
[----:B------:R-:W-:Y:S01]  /*00e0*/  IMAD.SHL.U32 R4, R3, 0x4, RZ ;  /* 0x0000000403047824 */ /* 0x000fe200078e00ff */
[----:B-1----:R-:W-:-:S04]  /*00f0*/  IABS R8, R5 ;  /* 0x0000000500087213 */ /* 0x002fc80000000000 */
[-C--:B------:R-:W-:Y:S02]  /*0100*/  IABS R7, R4.reuse ;  /* 0x0000000400077213 */ /* 0x080fe40000000000 */
[----:B------:R-:W-:Y:S02]  /*0110*/  IABS R10, R4 ;  /* 0x00000004000a7213 */ /* 0x000fe40000000000 */
[----:B------:R-:W1:Y:S01]  /*0120*/  I2F.RP R0, R7 ;  /* 0x0000000700007306 */ /* 0x000e620000209400 */
[----:B--2---:R-:W-:Y:S02]  /*0130*/  LOP3.LUT R96, R11, 0x3f, RZ, 0xc0, !PT ;  /* 0x0000003f0b607812 */ /* 0x004fe400078ec0ff */
[--C-:B------:R-:W-:Y:S02]  /*0140*/  SHF.R.S32.HI R197, RZ, 0x6, R11.reuse ;  /* 0x00000006ffc57819 */ /* 0x100fe4000001140b */
[----:B------:R-:W-:Y:S02]  /*0150*/  SHF.R.U32.HI R199, RZ, 0x6, R11 ;  /* 0x00000006ffc77819 */ /* 0x000fe4000001160b */
[----:B------:R-:W-:-:S02]  /*0160*/  SGXT R197, R197, 0x1 ;  /* 0x00000001c5c5781a */ /* 0x000fc40000000200 */
[----:B------:R-:W-:Y:S01]  /*0170*/  SGXT.U32 R199, R199, 0x1 ;  /* 0x00000001c7c7781a */ /* 0x000fe20000000000 */
[----:B-1----:R-:W1:Y:S02]  /*0180*/  MUFU.RCP R0, R0 ;  /* 0x0000000000007308 */ /* 0x002e640000001000 */
[----:B-1----:R-:W-:Y:S01]  /*0190*/  IADD3 R2, R0, 0xffffffe, RZ ;  /* 0x0ffffffe00027810 */ /* 0x002fe20007ffe0ff */
[----:B------:R-:W-:-:S05]  /*01a0*/  IMAD.MOV R0, RZ, RZ, -R10 ;  /* 0x000000ffff007224 */ /* 0x000fca00078e0a0a */
[----:B------:R1:W2:Y:S02]  /*01b0*/  F2I.FTZ.U32.TRUNC.NTZ R3, R2 ;  /* 0x0000000200037305 */ /* 0x0002a4000021f000 */
[----:B-1----:R-:W-:Y:S02]  /*01c0*/  IMAD.MOV.U32 R2, RZ, RZ, RZ ;  /* 0x000000ffff027224 */ /* 0x002fe400078e00ff */
[----:B--2---:R-:W-:-:S04]  /*01d0*/  IMAD.MOV R6, RZ, RZ, -R3 ;  /* 0x000000ffff067224 */ /* 0x004fc800078e0a03 */
[----:B------:R-:W-:Y:S02]  /*01e0*/  IMAD R9, R6, R7, RZ ;  /* 0x0000000706097224 */ /* 0x000fe400078e02ff */
[----:B------:R-:W-:Y:S01]  /*01f0*/  IMAD.MOV.U32 R6, RZ, RZ, R8 ;  /* 0x000000ffff067224 */ /* 0x000fe200078e0008 */
[----:B------:R-:W-:Y:S01]  /*0200*/  IABS R8, c[0x0][0x178] ;  /* 0x00005e0000087a13 */ /* 0x000fe20000000000 */
[----:B------:R-:W-:-:S06]  /*0210*/  IMAD.HI.U32 R3, R3, R9, R2 ;  /* 0x0000000903037227 */ /* 0x000fcc00078e0002 */
[----:B------:R-:W-:-:S04]  /*0220*/  IMAD.HI.U32 R3, R3, R6, RZ ;  /* 0x0000000603037227 */ /* 0x000fc800078e00ff */
[----:B------:R-:W-:-:S05]  /*0230*/  IMAD R0, R3, R0, R6 ;  /* 0x0000000003007224 */ /* 0x000fca00078e0206 */
[----:B------:R-:W-:-:S13]  /*0240*/  ISETP.GT.U32.AND P1, PT, R7, R0, PT ;  /* 0x000000000700720c */ /* 0x000fda0003f24070 */
[----:B------:R-:W-:Y:S01]  /*0250*/  @!P1 IMAD.IADD R0, R0, 0x1, -R7 ;  /* 0x0000000100009824 */ /* 0x000fe200078e0a07 */
[----:B------:R-:W-:Y:S02]  /*0260*/  @!P1 IADD3 R3, R3, 0x1, RZ ;  /* 0x0000000103039810 */ /* 0x000fe40007ffe0ff */
[----:B------:R-:W-:Y:S02]  /*0270*/  ISETP.NE.AND P1, PT, R4, RZ, PT ;  /* 0x000000ff0400720c */ /* 0x000fe40003f25270 */
[----:B------:R-:W-:Y:S02]  /*0280*/  ISETP.GE.U32.AND P0, PT, R0, R7, PT ;  /* 0x000000070000720c */ /* 0x000fe40003f06070 */
[----:B------:R-:W-:Y:S01]  /*0290*/  LOP3.LUT R0, R5, R4, RZ, 0x3c, !PT ;  /* 0x0000000405007212 */ /* 0x000fe200078e3cff */
[----:B------:R-:W1:Y:S03]  /*02a0*/  I2F.RP R7, R84 ;  /* 0x0000005400077306 */ /* 0x000e660000209400 */
[----:B------:R-:W-:Y:S01]  /*02b0*/  ISETP.GE.AND P2, PT, R0, RZ, PT ;  /* 0x000000ff0000720c */ /* 0x000fe20003f46270 */
[----:B------:R-:W-:-:S05]  /*02c0*/  IMAD.MOV.U32 R0, RZ, RZ, c[0x0][0x178] ;  /* 0x00005e00ff007624 */ /* 0x000fca00078e00ff */
[----:B------:R-:W-:Y:S02]  /*02d0*/  IADD3 R0, R0, 0x3f, RZ ;  /* 0x0000003f00007810 */ /* 0x000fe40007ffe0ff */
[----:B------:R-:W-:-:S05]  /*02e0*/  @P0 IADD3 R3, R3, 0x1, RZ ;  /* 0x0000000103030810 */ /* 0x000fca0007ffe0ff */
[----:B------:R-:W-:Y:S01]  /*02f0*/  IMAD.MOV.U32 R2, RZ, RZ, R3 ;  /* 0x000000ffff027224 */ /* 0x000fe200078e0003 */
[----:B------:R-:W-:Y:S01]  /*0300*/  SHF.R.S32.HI R3, RZ, 0x1f, R0 ;  /* 0x0000001fff037819 */ /* 0x000fe20000011400 */
[----:B-1----:R-:W-:Y:S02]  /*0310*/  MUFU.RCP R7, R7 ;  /* 0x0000000700077308 */ /* 0x002fe40000001000 */
[----:B------:R-:W-:Y:S01]  /*0320*/  @!P2 IMAD.MOV R2, RZ, RZ, -R2 ;  /* 0x000000ffff02a224 */ /* 0x000fe200078e0a02 */
[----:B------:R-:W-:Y:S02]  /*0330*/  @!P1 LOP3.LUT R2, RZ, R4, RZ, 0x33, !PT ;  /* 0x00000004ff029212 */ /* 0x000fe400078e33ff */
[----:B------:R-:W-:-:S03]  /*0340*/  LEA.HI R3, R3, R0, RZ, 0x6 ;  /* 0x0000000003037211 */ /* 0x000fc600078f30ff */
[----:B------:R-:W-:Y:S02]  /*0350*/  IMAD.SHL.U32 R10, R2, 0x4, RZ ;  /* 0x00000004020a7824 */ /* 0x000fe400078e00ff */
[----:B------:R-:W-:-:S03]  /*0360*/  IMAD.MOV R2, RZ, RZ, -R2 ;  /* 0x000000ffff027224 */ /* 0x000fc600078e0a02 */
[----:B------:R-:W-:Y:S01]  /*0370*/  LEA.HI.SX32 R3, R3, -R10, 0x1a ;  /* 0x8000000a03037211 */ /* 0x000fe200078fd2ff */
[----:B------:R-:W-:Y:S02]  /*0380*/  IMAD R12, R4, R2, R5 ;  /* 0x00000002040c7224 */ /* 0x000fe400078e0205 */
[----:B------:R-:W-:Y:S01]  /*0390*/  IMAD.MOV.U32 R2, RZ, RZ, RZ ;  /* 0x000000ffff027224 */ /* 0x000fe200078e00ff */
[----:B------:R-:W-:-:S04]  /*03a0*/  IMNMX R13, R3, 0x4, PT ;  /* 0x00000004030d7817 */ /* 0x000fc80003800200 */
[-C--:B------:R-:W-:Y:S02]  /*03b0*/  IABS R9, R13.reuse ;  /* 0x0000000d00097213 */ /* 0x080fe40000000000 */
[----:B------:R-:W-:Y:S02]  /*03c0*/  IABS R4, R13 ;  /* 0x0000000d00047213 */ /* 0x000fe40000000000 */
[----:B------:R-:W1:Y:S08]  /*03d0*/  I2F.RP R0, R9 ;  /* 0x0000000900007306 */ /* 0x000e700000209400 */
[----:B-1----:R-:W1:Y:S02]  /*03e0*/  MUFU.RCP R0, R0 ;  /* 0x0000000000007308 */ /* 0x002e640000001000 */
[----:B-1----:R-:W-:-:S02]  /*03f0*/  IADD3 R3, R0, 0xffffffe, RZ ;  /* 0x0ffffffe00037810 */ /* 0x002fc40007ffe0ff */
[----:B------:R-:W-:-:S04]  /*0400*/  IABS R0, R12 ;  /* 0x0000000c00007213 */ /* 0x000fc80000000000 */
[----:B------:R-:W1:Y:S02]  /*0410*/  F2I.FTZ.U32.TRUNC.NTZ R3, R3 ;  /* 0x0000000300037305 */ /* 0x000e64000021f000 */
[----:B-1----:R-:W-:-:S04]  /*0420*/  IMAD.MOV R6, RZ, RZ, -R3 ;  /* 0x000000ffff067224 */ /* 0x002fc800078e0a03 */
[----:B------:R-:W-:-:S04]  /*0430*/  IMAD R5, R6, R9, RZ ;  /* 0x0000000906057224 */ /* 0x000fc800078e02ff */
[----:B------:R-:W-:-:S04]  /*0440*/  IMAD.HI.U32 R2, R3, R5, R2 ;  /* 0x0000000503027227 */ /* 0x000fc800078e0002 */
[----:B------:R-:W-:Y:S02]  /*0450*/  IMAD.MOV.U32 R5, RZ, RZ, R0 ;  /* 0x000000ffff057224 */ /* 0x000fe400078e0000 */
[----:B------:R-:W-:Y:S01]  /*0460*/  IMAD.MOV R0, RZ, RZ, -R4 ;  /* 0x000000ffff007224 */ /* 0x000fe200078e0a04 */
[----:B------:R-:W-:Y:S01]  /*0470*/  IADD3 R4, R7, 0xffffffe, RZ ;  /* 0x0ffffffe07047810 */ /* 0x000fe20007ffe0ff */
[----:B------:R-:W-:-:S04]  /*0480*/  IMAD.HI.U32 R2, R2, R5, RZ ;  /* 0x0000000502027227 */ /* 0x000fc800078e00ff */
[----:B------:R-:W-:Y:S02]  /*0490*/  IMAD.MOV.U32 R3, RZ, RZ, R8 ;  /* 0x000000ffff037224 */ /* 0x000fe400078e0008 */
[----:B------:R-:W-:Y:S02]  /*04a0*/  IMAD R0, R2, R0, R5 ;  /* 0x0000000002007224 */ /* 0x000fe400078e0205 */
[----:B------:R-:W1:Y:S03]  /*04b0*/  I2F.RP R6, R3 ;  /* 0x0000000300067306 */ /* 0x000e660000209400 */
[----:B------:R-:W-:-:S05]  /*04c0*/  ISETP.GT.U32.AND P1, PT, R9, R0, PT ;  /* 0x000000000900720c */ /* 0x000fca0003f24070 */
[----:B------:R2:W3:Y:S08]  /*04d0*/  F2I.FTZ.U32.TRUNC.NTZ R5, R4 ;  /* 0x0000000400057305 */ /* 0x0004f0000021f000 */
[----:B------:R-:W-:Y:S01]  /*04e0*/  @!P1 IMAD.IADD R0, R0, 0x1, -R9 ;  /* 0x0000000100009824 */ /* 0x000fe200078e0a09 */
[----:B-1----:R-:W1:Y:S01]  /*04f0*/  MUFU.RCP R6, R6 ;  /* 0x0000000600067308 */ /* 0x002e620000001000 */
[----:B------:R-:W-:Y:S01]  /*0500*/  @!P1 IADD3 R2, R2, 0x1, RZ ;  /* 0x0000000102029810 */ /* 0x000fe20007ffe0ff */
[----:B--2---:R-:W-:Y:S01]  /*0510*/  IMAD.MOV.U32 R4, RZ, RZ, RZ ;  /* 0x000000ffff047224 */ /* 0x004fe200078e00ff */
[----:B------:R-:W-:-:S02]  /*0520*/  ISETP.NE.AND P1, PT, R13, RZ, PT ;  /* 0x000000ff0d00720c */ /* 0x000fc40003f25270 */
[----:B------:R-:W-:Y:S02]  /*0530*/  ISETP.GE.U32.AND P0, PT, R0, R9, PT ;  /* 0x000000090000720c */ /* 0x000fe40003f06070 */
[----:B------:R-:W-:Y:S01]  /*0540*/  LOP3.LUT R0, R12, R13, RZ, 0x3c, !PT ;  /* 0x0000000d0c007212 */ /* 0x000fe200078e3cff */
[----:B---3--:R-:W-:-:S03]  /*0550*/  IMAD.MOV R7, RZ, RZ, -R5 ;  /* 0x000000ffff077224 */ /* 0x008fc600078e0a05 */
[----:B------:R-:W-:Y:S01]  /*0560*/  ISETP.GE.AND P2, PT, R0, RZ, PT ;  /* 0x000000ff0000720c */ /* 0x000fe20003f46270 */
[----:B------:R-:W-:Y:S02]  /*0570*/  IMAD.SHL.U32 R0, R96, 0x4, RZ ;  /* 0x0000000460007824 */ /* 0x000fe400078e00ff */
[----:B------:R-:W-:Y:S01]  /*0580*/  IMAD R7, R7, R84, RZ ;  /* 0x0000005407077224 */ /* 0x000fe200078e02ff */
[----:B-1----:R-:W-:-:S03]  /*0590*/  IADD3 R6, R6, 0xffffffe, RZ ;  /* 0x0ffffffe06067810 */ /* 0x002fc60007ffe0ff */
[----:B------:R-:W-:Y:S01]  /*05a0*/  @P0 IADD3 R2, R2, 0x1, RZ ;  /* 0x0000000102020810 */ /* 0x000fe20007ffe0ff */
[----:B------:R-:W1:Y:S01]  /*05b0*/  F2I.FTZ.U32.TRUNC.NTZ R87, R6 ;  /* 0x0000000600577305 */ /* 0x000e62000021f000 */
[----:B------:R-:W-:-:S03]  /*05c0*/  LOP3.LUT R200, R0, 0x120, R197, 0x78, !PT ;  /* 0x0000012000c87812 */ /* 0x000fc600078e78c5 */
[----:B------:R-:W-:Y:S01]  /*05d0*/  IMAD.MOV.U32 R14, RZ, RZ, R2 ;  /* 0x000000ffff0e7224 */ /* 0x000fe200078e0002 */
[----:B------:R-:W-:Y:S01]  /*05e0*/  LOP3.LUT R197, R0, 0x110, R197, 0x78, !PT ;  /* 0x0000011000c57812 */ /* 0x000fe200078e78c5 */
[----:B------:R-:W-:Y:S01]  /*05f0*/  IMAD.HI.U32 R2, R5, R7, R4 ;  /* 0x0000000705027227 */ /* 0x000fe200078e0004 */
[----:B------:R-:W-:Y:S03]  /*0600*/  STL [R1+0x800], R200 ;  /* 0x000800c801007387 */ /* 0x000fe60000100800 */
[----:B------:R-:W-:Y:S01]  /*0610*/  @!P2 IMAD.MOV R14, RZ, RZ, -R14 ;  /* 0x000000ffff0ea224 */ /* 0x000fe200078e0a0e */
[----:B------:R-:W-:Y:S01]  /*0620*/  @!P1 LOP3.LUT R14, RZ, R13, RZ, 0x33, !PT ;  /* 0x0000000dff0e9212 */ /* 0x000fe200078e33ff */
[----:B------:R-:W-:Y:S03]  /*0630*/  STL [R1+0x804], R197 ;  /* 0x000804c501007387 */ /* 0x000fe60000100800 */
[--C-:B------:R-:W-:Y:S01]  /*0640*/  PRMT R198, R199, 0x6540, R14.reuse ;  /* 0x00006540c7c67816 */ /* 0x100fe2000000000e */
[----:B------:R-:W-:-:S02]  /*0650*/  IMAD.MOV R0, RZ, RZ, -R14 ;  /* 0x000000ffff007224 */ /* 0x000fc400078e0a0e */
[----:B-1----:R-:W-:Y:S01]  /*0660*/  IMAD.MOV R4, RZ, RZ, -R87 ;  /* 0x000000ffff047224 */ /* 0x002fe200078e0a57 */
[----:B------:R-:W-:Y:S01]  /*0670*/  LOP3.LUT R120, R198, 0xfe, RZ, 0xfc, !PT ;  /* 0x000000fec6787812 */ /* 0x000fe200078efcff */
[----:B------:R-:W-:Y:S01]  /*0680*/  IMAD R0, R13, R0, R12 ;  /* 0x000000000d007224 */ /* 0x000fe200078e020c */
[----:B------:R-:W-:Y:S01]  /*0690*/  IABS R83, R198 ;  /* 0x000000c600537213 */ /* 0x000fe20000000000 */
[----:B------:R-:W-:Y:S01]  /*06a0*/  IMAD.MOV.U32 R12, RZ, RZ, R4 ;  /* 0x000000ffff0c7224 */ /* 0x000fe200078e0004 */
[----:B------:R-:W-:Y:S01]  /*06b0*/  IABS R11, R120 ;  /* 0x00000078000b7213 */ /* 0x000fe20000000000 */
[----:B------:R-:W-:Y:S01]  /*06c0*/  IMAD.IADD R0, R10, 0x1, R0 ;  /* 0x000000010a007824 */ /* 0x000fe200078e0200 */
[----:B------:R-:W-:Y:S01]  /*06d0*/  STL [R1+0x48c], R120 ;  /* 0x00048c7801007387 */ /* 0x000fe20000100800 */
[----:B------:R-:W-:Y:S02]  /*06e0*/  IMAD R7, R12, R3, RZ ;  /* 0x000000030c077224 */ /* 0x000fe400078e02ff */
[----:B------:R-:W-:-:S02]  /*06f0*/  IMAD R99, R0, 0x40, R96 ;  /* 0x0000004000637824 */ /* 0x000fc400078e0260 */
[----:B------:R-:W-:Y:S02]  /*0700*/  IMAD.SHL.U32 R8, R14, 0x100, RZ ;  /* 0x000001000e087824 */ /* 0x000fe400078e00ff */
[----:B------:R-:W-:Y:S01]  /*0710*/  IMAD.HI.U32 R6, R2, R11, RZ ;  /* 0x0000000b02067227 */ /* 0x000fe200078e00ff */
[----:B------:R-:W-:Y:S02]  /*0720*/  IABS R0, R99 ;  /* 0x0000006300007213 */ /* 0x000fe40000000000 */
[C---:B------:R-:W-:Y:S01]  /*0730*/  LOP3.LUT R16, R8.reuse, 0x2, R199, 0xfe, !PT ;  /* 0x0000000208107812 */ /* 0x040fe200078efec7 */
[----:B------:R-:W-:Y:S01]  /*0740*/  IMAD.HI.U32 R86, R87, R7, R86 ;  /* 0x0000000757567227 */ /* 0x000fe200078e0056 */
[C-C-:B------:R-:W-:Y:S02]  /*0750*/  LOP3.LUT R20, R8.reuse, 0x4, R199.reuse, 0xfe, !PT ;  /* 0x0000000408147812 */ /* 0x140fe400078efec7 */
[----:B------:R-:W-:Y:S01]  /*0760*/  IABS R9, R16 ;  /* 0x0000001000097213 */ /* 0x000fe20000000000 */
[----:B------:R-:W-:Y:S01]  /*0770*/  IMAD.MOV R6, RZ, RZ, -R6 ;  /* 0x000000ffff067224 */ /* 0x000fe200078e0a06 */
[--C-:B------:R-:W-:Y:S01]  /*0780*/  LOP3.LUT R19, R8, 0x6, R199.reuse, 0xfe, !PT ;  /* 0x0000000608137812 */ /* 0x100fe200078efec7 */
[----:B------:R-:W-:Y:S01]  /*0790*/  IMAD.HI.U32 R86, R86, R0, RZ ;  /* 0x0000000056567227 */ /* 0x000fe200078e00ff */
[C-C-:B------:R-:W-:Y:S01]  /*07a0*/  LOP3.LUT R18, R8.reuse, 0x8, R199.reuse, 0xfe, !PT ;  /* 0x0000000808127812 */ /* 0x140fe200078efec7 */
[----:B------:R-:W-:Y:S01]  /*07b0*/  STL [R1+0x480], R16 ;  /* 0x0004801001007387 */ /* 0x000fe20000100800 */
[----:B------:R-:W-:Y:S01]  /*07c0*/  LOP3.LUT R15, R8, 0xa, R199, 0xfe, !PT ;  /* 0x0000000a080f7812 */ /* 0x000fe200078efec7 */
[----:B------:R-:W-:Y:S01]  /*07d0*/  IMAD R252, R84, R6, R11 ;  /* 0x0000000654fc7224 */ /* 0x000fe200078e020b */
[----:B------:R-:W-:Y:S01]  /*07e0*/  IABS R11, R20 ;  /* 0x00000014000b7213 */ /* 0x000fe20000000000 */
[----:B------:R-:W-:Y:S01]  /*07f0*/  IMAD.HI.U32 R4, R2, R83, RZ ;  /* 0x0000005302047227 */ /* 0x000fe200078e00ff */
[----:B------:R-:W-:Y:S01]  /*0800*/  STL [R1+0x47c], R20 ;  /* 0x00047c1401007387 */ /* 0x000fe20000100800 */
[----:B------:R-:W-:-:S02]  /*0810*/  IABS R13, R18 ;  /* 0x00000012000d7213 */ /* 0x000fc40000000000 */
[----:B------:R-:W-:Y:S01]  /*0820*/  IMAD.MOV R86, RZ, RZ, -R86 ;  /* 0x000000ffff567224 */ /* 0x000fe200078e0a56 */
[----:B------:R-:W-:Y:S01]  /*0830*/  ISETP.GT.U32.AND P3, PT, R84, R252, PT ;  /* 0x000000fc5400720c */ /* 0x000fe20003f64070 */
[----:B------:R-:W-:Y:S01]  /*0840*/  IMAD.HI.U32 R5, R2, R9, RZ ;  /* 0x0000000902057227 */ /* 0x000fe200078e00ff */
[----:B------:R-:W-:Y:S01]  /*0850*/  STL [R1+0x478], R19 ;  /* 0x0004781301007387 */ /* 0x000fe20000100800 */
[----:B------:R-:W-:Y:S02]  /*0860*/  LOP3.LUT R17, R8, 0xc, R199, 0xfe, !PT ;  /* 0x0000000c08117812 */ /* 0x000fe400078efec7 */
[----:B------:R-:W-:Y:S01]  /*0870*/  IMAD.MOV R4, RZ, RZ, -R4 ;  /* 0x000000ffff047224 */ /* 0x000fe200078e0a04 */
[----:B------:R-:W-:Y:S01]  /*0880*/  STL [R1+0x474], R18 ;  /* 0x0004741201007387 */ /* 0x000fe20000100800 */
[C---:B------:R-:W-:Y:S01]  /*0890*/  IMAD R0, R3.reuse, R86, R0 ;  /* 0x0000005603007224 */ /* 0x040fe200078e0200 */
[----:B------:R-:W-:Y:S01]  /*08a0*/  IABS R79, R19 ;  /* 0x00000013004f7213 */ /* 0x000fe20000000000 */
[----:B------:R-:W-:Y:S01]  /*08b0*/  IMAD.MOV R5, RZ, RZ, -R5 ;  /* 0x000000ffff057224 */ /* 0x000fe200078e0a05 */
[----:B------:R1:W-:Y:S01]  /*08c0*/  STL [R1+0x470], R15 ;  /* 0x0004700f01007387 */ /* 0x0003e20000100800 */
[C---:B------:R-:W-:Y:S01]  /*08d0*/  IMAD R83, R84.reuse, R4, R83 ;  /* 0x0000000454537224 */ /* 0x040fe200078e0253 */
[----:B------:R-:W-:Y:S01]  /*08e0*/  ISETP.GT.U32.AND P0, PT, R3, R0, PT ;  /* 0x000000000300720c */ /* 0x000fe20003f04070 */
[----:B------:R-:W-:Y:S01]  /*08f0*/  IMAD R82, R84, R5, R9 ;  /* 0x0000000554527224 */ /* 0x000fe200078e0209 */
[----:B------:R2:W-:Y:S01]  /*0900*/  STL [R1+0x46c], R17 ;  /* 0x00046c1101007387 */ /* 0x0005e20000100800 */
[----:B------:R-:W-:Y:S01]  /*0910*/  IMAD.HI.U32 R4, R2, R11, RZ ;  /* 0x0000000b02047227 */ /* 0x000fe200078e00ff */
[----:B------:R-:W-:-:S02]  /*0920*/  ISETP.GT.U32.AND P1, PT, R84, R83, PT ;  /* 0x000000535400720c */ /* 0x000fc40003f24070 */
[----:B------:R-:W-:Y:S01]  /*0930*/  ISETP.GT.U32.AND P2, PT, R84, R82, PT ;  /* 0x000000525400720c */ /* 0x000fe20003f44070 */
[----:B------:R-:W-:Y:S01]  /*0940*/  @!P3 IMAD.IADD R252, R252, 0x1, -R84 ;  /* 0x00000001fcfcb824 */ /* 0x000fe200078e0a54 */
[----:B-1----:R-:W-:Y:S01]  /*0950*/  IABS R15, R15 ;  /* 0x0000000f000f7213 */ /* 0x002fe20000000000 */
[----:B------:R-:W-:Y:S01]  /*0960*/  IMAD.MOV R4, RZ, RZ, -R4 ;  /* 0x000000ffff047224 */ /* 0x000fe200078e0a04 */
[----:B------:R-:W-:Y:S01]  /*0970*/  LOP3.LUT R18, R8, 0xe, R199, 0xfe, !PT ;  /* 0x0000000e08127812 */ /* 0x000fe200078efec7 */
[----:B------:R-:W-:Y:S01]  /*0980*/  IMAD.HI.U32 R6, R2, R13, RZ ;  /* 0x0000000d02067227 */ /* 0x000fe200078e00ff */
[C---:B------:R-:W-:Y:S02]  /*0990*/  ISETP.GT.U32.AND P3, PT, R84.reuse, R252, PT ;  /* 0x000000fc5400720c */ /* 0x040fe40003f64070 */
[----:B------:R-:W-:Y:S01]  /*09a0*/  IABS R75, R17 ;  /* 0x00000011004b7213 */ /* 0x000fe20000000000 */
[----:B------:R-:W-:Y:S01]  /*09b0*/  IMAD R80, R84, R4, R11 ;  /* 0x0000000454507224 */ /* 0x000fe200078e020b */
[----:B------:R-:W-:Y:S01]  /*09c0*/  IABS R11, R18 ;  /* 0x00000012000b7213 */ /* 0x000fe20000000000 */
[----:B------:R-:W-:Y:S01]  /*09d0*/  IMAD.HI.U32 R7, R2, R15, RZ ;  /* 0x0000000f02077227 */ /* 0x000fe200078e00ff */
[C-C-:B--2---:R-:W-:Y:S01]  /*09e0*/  LOP3.LUT R17, R8.reuse, 0x10, R199.reuse, 0xfe, !PT ;  /* 0x0000001008117812 */ /* 0x144fe200078efec7 */
[----:B------:R1:W-:Y:S01]  /*09f0*/  STL [R1+0x468], R18 ;  /* 0x0004681201007387 */ /* 0x0003e20000100800 */
[C-C-:B------:R-:W-:Y:S01]  /*0a00*/  LOP3.LUT R14, R8.reuse, 0x12, R199.reuse, 0xfe, !PT ;  /* 0x00000012080e7812 */ /* 0x140fe200078efec7 */
[----:B------:R-:W-:Y:S01]  /*0a10*/  IMAD.MOV R6, RZ, RZ, -R6 ;  /* 0x000000ffff067224 */ /* 0x000fe200078e0a06 */
[----:B------:R-:W-:Y:S01]  /*0a20*/  LOP3.LUT R19, R8, 0x18, R199, 0xfe, !PT ;  /* 0x0000001808137812 */ /* 0x000fe200078efec7 */
[----:B------:R-:W-:Y:S01]  /*0a30*/  @!P0 IMAD.IADD R0, R0, 0x1, -R3 ;  /* 0x0000000100008824 */ /* 0x000fe200078e0a03 */
[----:B------:R-:W-:Y:S01]  /*0a40*/  IABS R71, R14 ;  /* 0x0000000e00477213 */ /* 0x000fe20000000000 */
[----:B------:R-:W-:Y:S01]  /*0a50*/  IMAD.HI.U32 R5, R2, R79, RZ ;  /* 0x0000004f02057227 */ /* 0x000fe200078e00ff */
[----:B------:R-:W-:Y:S01]  /*0a60*/  IABS R67, R19 ;  /* 0x0000001300437213 */ /* 0x000fe20000000000 */
[----:B------:R2:W-:Y:S01]  /*0a70*/  STL [R1+0x464], R17 ;  /* 0x0004641101007387 */ /* 0x0005e20000100800 */
[----:B------:R-:W-:Y:S01]  /*0a80*/  ISETP.GT.U32.AND P0, PT, R3, R0, PT ;  /* 0x000000000300720c */ /* 0x000fe20003f04070 */
[----:B------:R-:W-:Y:S01]  /*0a90*/  IMAD.MOV R7, RZ, RZ, -R7 ;  /* 0x000000ffff077224 */ /* 0x000fe200078e0a07 */
[----:B------:R-:W-:Y:S01]  /*0aa0*/  LOP3.LUT R12, R8, 0x14, R199, 0xfe, !PT ;  /* 0x00000014080c7812 */ /* 0x000fe200078efec7 */
[----:B------:R-:W-:Y:S01]  /*0ab0*/  IMAD R78, R84, R6, R13 ;  /* 0x00000006544e7224 */ /* 0x000fe200078e020d */
[----:B------:R-:W-:Y:S01]  /*0ac0*/  IABS R13, R17 ;  /* 0x00000011000d7213 */ /* 0x000fe20000000000 */
[--C-:B------:R-:W-:Y:S01]  /*0ad0*/  @!P1 IMAD.IADD R83, R83, 0x1, -R84.reuse ;  /* 0x0000000153539824 */ /* 0x100fe200078e0a54 */
[C---:B------:R-:W-:Y:S01]  /*0ae0*/  LOP3.LUT R10, R8.reuse, 0x16, R199, 0xfe, !PT ;  /* 0x00000016080a7812 */ /* 0x040fe200078efec7 */
[----:B------:R-:W-:Y:S01]  /*0af0*/  IMAD.MOV R5, RZ, RZ, -R5 ;  /* 0x000000ffff057224 */ /* 0x000fe200078e0a05 */
[--C-:B-1----:R-:W-:Y:S01]  /*0b00*/  LOP3.LUT R18, R8, 0x1a, R199.reuse, 0xfe, !PT ;  /* 0x0000001a08127812 */ /* 0x102fe200078efec7 */
[----:B------:R-:W-:Y:S01]  /*0b10*/  IMAD.HI.U32 R4, R2, R11, RZ ;  /* 0x0000000b02047227 */ /* 0x000fe200078e00ff */
[----:B------:R-:W-:Y:S01]  /*0b20*/  ISETP.GT.U32.AND P5, PT, R84, R83, PT ;  /* 0x000000535400720c */ /* 0x000fe20003fa4070 */
[----:B------:R1:W-:Y:S01]  /*0b30*/  STL [R1+0x460], R14 ;  /* 0x0004600e01007387 */ /* 0x0003e20000100800 */
[----:B--2---:R-:W-:Y:S01]  /*0b40*/  IABS R17, R10 ;  /* 0x0000000a00117213 */ /* 0x004fe20000000000 */
[----:B------:R-:W-:Y:S01]  /*0b50*/  IMAD.HI.U32 R9, R2, R75, RZ ;  /* 0x0000004b02097227 */ /* 0x000fe200078e00ff */
[C-C-:B------:R-:W-:Y:S01]  /*0b60*/  LOP3.LUT R251, R8.reuse, 0x3e, R199.reuse, 0xfe, !PT ;  /* 0x0000003e08fb7812 */ /* 0x140fe200078efec7 */
[----:B------:R2:W-:Y:S01]  /*0b70*/  STL [R1+0x45c], R12 ;  /* 0x00045c0c01007387 */ /* 0x0005e20000100800 */
[----:B------:R-:W-:Y:S01]  /*0b80*/  LOP3.LUT R200, R8, 0x3c, R199, 0xfe, !PT ;  /* 0x0000003c08c87812 */ /* 0x000fe200078efec7 */
[----:B------:R-:W-:Y:S01]  /*0b90*/  IMAD R76, R84, R7, R15 ;  /* 0x00000007544c7224 */ /* 0x000fe200078e020f */
[----:B------:R-:W-:Y:S01]  /*0ba0*/  IABS R15, R12 ;  /* 0x0000000c000f7213 */ /* 0x000fe20000000000 */
[----:B------:R-:W-:Y:S01]  /*0bb0*/  @!P2 IMAD.IADD R82, R82, 0x1, -R84 ;  /* 0x000000015252a824 */ /* 0x000fe200078e0a54 */
[C---:B------:R-:W-:Y:S01]  /*0bc0*/  ISETP.GT.U32.AND P2, PT, R84.reuse, R80, PT ;  /* 0x000000505400720c */ /* 0x040fe20003f44070 */
[----:B------:R-:W-:Y:S01]  /*0bd0*/  IMAD R79, R84, R5, R79 ;  /* 0x00000005544f7224 */ /* 0x000fe200078e024f */
[C-C-:B-1----:R-:W-:Y:S01]  /*0be0*/  LOP3.LUT R14, R8.reuse, 0x1c, R199.reuse, 0xfe, !PT ;  /* 0x0000001c080e7812 */ /* 0x142fe200078efec7 */
[----:B------:R-:W-:Y:S01]  /*0bf0*/  IMAD.MOV R4, RZ, RZ, -R4 ;  /* 0x000000ffff047224 */ /* 0x000fe200078e0a04 */
[----:B------:R-:W-:Y:S01]  /*0c00*/  LOP3.LUT R197, R8, 0x3a, R199, 0xfe, !PT ;  /* 0x0000003a08c57812 */ /* 0x000fe200078efec7 */
[----:B------:R-:W-:-:S04]  /*0c10*/  IMAD.HI.U32 R5, R2, R13, RZ ;  /* 0x0000000d02057227 */ /* 0x000fc800078e00ff */
[----:B------:R-:W-:-:S04]  /*0c20*/  IMAD.HI.U32 R6, R2, R71, RZ ;  /* 0x0000004702067227 */ /* 0x000fc800078e00ff */
[----:B------:R-:W-:Y:S02]  /*0c30*/  @!P3 IMAD.IADD R252, R252, 0x1, -R84 ;  /* 0x00000001fcfcb824 */ /* 0x000fe400078e0a54 */
[----:B------:R-:W-:Y:S01]  /*0c40*/  IMAD.MOV R9, RZ, RZ, -R9 ;  /* 0x000000ffff097224 */ /* 0x000fe200078e0a09 */
[C---:B------:R-:W-:Y:S01]  /*0c50*/  ISETP.GT.U32.AND P3, PT, R84.reuse, R76, PT ;  /* 0x0000004c5400720c */ /* 0x040fe20003f64070 */
[C---:B------:R-:W-:Y:S01]  /*0c60*/  IMAD R74, R84.reuse, R4, R11 ;  /* 0x00000004544a7224 */ /* 0x040fe200078e020b */
[----:B------:R-:W-:Y:S01]  /*0c70*/  IABS R11, R18 ;  /* 0x00000012000b7213 */ /* 0x000fe20000000000 */
[----:B------:R-:W-:Y:S01]  /*0c80*/  IMAD.MOV R5, RZ, RZ, -R5 ;  /* 0x000000ffff057224 */ /* 0x000fe200078e0a05 */
[----:B------:R-:W-:Y:S01]  /*0c90*/  ISETP.GT.U32.AND P1, PT, R84, R78, PT ;  /* 0x0000004e5400720c */ /* 0x000fe20003f24070 */
[----:B------:R-:W-:Y:S01]  /*0ca0*/  IMAD.MOV R6, RZ, RZ, -R6 ;  /* 0x000000ffff067224 */ /* 0x000fe200078e0a06 */
[----:B------:R1:W-:Y:S01]  /*0cb0*/  STL [R1+0x458], R10 ;  /* 0x0004580a01007387 */ /* 0x0003e20000100800 */
[----:B------:R-:W-:Y:S01]  /*0cc0*/  IMAD.HI.U32 R4, R2, R67, RZ ;  /* 0x0000004302047227 */ /* 0x000fe200078e00ff */
[----:B------:R-:W-:-:S02]  /*0cd0*/  ISETP.GT.U32.AND P6, PT, R84, R82, PT ;  /* 0x000000525400720c */ /* 0x000fc40003fc4070 */
[----:B--2---:R-:W-:Y:S01]  /*0ce0*/  LOP3.LUT R12, R8, 0x1e, R199, 0xfe, !PT ;  /* 0x0000001e080c7812 */ /* 0x004fe200078efec7 */
[C---:B------:R-:W-:Y:S01]  /*0cf0*/  IMAD R75, R84.reuse, R9, R75 ;  /* 0x00000009544b7224 */ /* 0x040fe200078e024b */
[----:B------:R-:W-:Y:S01]  /*0d00*/  STL [R1+0x454], R19 ;  /* 0x0004541301007387 */ /* 0x000fe20000100800 */
[C---:B------:R-:W-:Y:S01]  /*0d10*/  IMAD R72, R84.reuse, R5, R13 ;  /* 0x0000000554487224 */ /* 0x040fe200078e020d */
[----:B------:R-:W-:Y:S01]  /*0d20*/  IABS R13, R14 ;  /* 0x0000000e000d7213 */ /* 0x000fe20000000000 */
[----:B------:R-:W-:Y:S01]  /*0d30*/  IMAD R71, R84, R6, R71 ;  /* 0x0000000654477224 */ /* 0x000fe200078e0247 */
[----:B-1----:R-:W-:Y:S01]  /*0d40*/  LOP3.LUT R10, R8, 0x20, R199, 0xfe, !PT ;  /* 0x00000020080a7812 */ /* 0x002fe200078efec7 */
[----:B------:R-:W-:Y:S02]  /*0d50*/  IMAD.MOV R4, RZ, RZ, -R4 ;  /* 0x000000ffff047224 */ /* 0x000fe400078e0a04 */
[----:B------:R-:W-:Y:S01]  /*0d60*/  @!P0 IMAD.IADD R0, R0, 0x1, -R3 ;  /* 0x0000000100008824 */ /* 0x000fe200078e0a03 */
[----:B------:R-:W-:Y:S01]  /*0d70*/  ISETP.GT.U32.AND P0, PT, R84, R79, PT ;  /* 0x0000004f5400720c */ /* 0x000fe20003f04070 */
[----:B------:R-:W-:Y:S01]  /*0d80*/  IMAD.HI.U32 R7, R2, R15, RZ ;  /* 0x0000000f02077227 */ /* 0x000fe200078e00ff */
[----:B------:R-:W-:Y:S01]  /*0d90*/  ISETP.GT.U32.AND P4, PT, R84, R75, PT ;  /* 0x0000004b5400720c */ /* 0x000fe20003f84070 */
[----:B------:R1:W-:Y:S01]  /*0da0*/  STL [R1+0x450], R18 ;  /* 0x0004501201007387 */ /* 0x0003e20000100800 */
[----:B------:R-:W-:Y:S01]  /*0db0*/  IABS R63, R12 ;  /* 0x0000000c003f7213 */ /* 0x000fe20000000000 */
[----:B------:R-:W-:-:S02]  /*0dc0*/  IMAD.HI.U32 R9, R2, R17, RZ ;  /* 0x0000001102097227 */ /* 0x000fc400078e00ff */
[----:B------:R2:W-:Y:S02]  /*0dd0*/  STL [R1+0x44c], R14 ;  /* 0x00044c0e01007387 */ /* 0x0005e40000100800 */
[----:B------:R-:W-:Y:S02]  /*0de0*/  IMAD.HI.U32 R5, R2, R11, RZ ;  /* 0x0000000b02057227 */ /* 0x000fe400078e00ff */
[----:B------:R3:W-:Y:S02]  /*0df0*/  STL [R1+0x448], R12 ;  /* 0x0004480c01007387 */ /* 0x0007e40000100800 */
[----:B------:R-:W-:Y:S01]  /*0e00*/  IMAD R67, R84, R4, R67 ;  /* 0x0000000454437224 */ /* 0x000fe200078e0243 */
[----:B-1----:R-:W-:Y:S01]  /*0e10*/  LOP3.LUT R18, R8, 0x22, R199, 0xfe, !PT ;  /* 0x0000002208127812 */ /* 0x002fe200078efec7 */
[--C-:B------:R-:W-:Y:S01]  /*0e20*/  @!P5 IMAD.IADD R83, R83, 0x1, -R84.reuse ;  /* 0x000000015353d824 */ /* 0x100fe200078e0a54 */
[----:B------:R-:W-:Y:S01]  /*0e30*/  ISETP.GT.U32.AND P5, PT, R84, R74, PT ;  /* 0x0000004a5400720c */ /* 0x000fe20003fa4070 */
[--C-:B------:R-:W-:Y:S01]  /*0e40*/  @!P2 IMAD.IADD R80, R80, 0x1, -R84.reuse ;  /* 0x000000015050a824 */ /* 0x100fe200078e0a54 */
[----:B------:R-:W-:Y:S01]  /*0e50*/  ISETP.GT.U32.AND P2, PT, R84, R71, PT ;  /* 0x000000475400720c */ /* 0x000fe20003f44070 */
[----:B------:R-:W-:Y:S01]  /*0e60*/  IMAD.MOV R7, RZ, RZ, -R7 ;  /* 0x000000ffff077224 */ /* 0x000fe200078e0a07 */
[C---:B--2---:R-:W-:Y:S01]  /*0e70*/  LOP3.LUT R14, R8.reuse, 0x26, R199, 0xfe, !PT ;  /* 0x00000026080e7812 */ /* 0x044fe200078efec7 */
[----:B------:R-:W-:Y:S01]  /*0e80*/  IMAD.MOV R9, RZ, RZ, -R9 ;  /* 0x000000ffff097224 */ /* 0x000fe200078e0a09 */
[----:B---3--:R-:W-:Y:S01]  /*0e90*/  LOP3.LUT R12, R8, 0x28, R199, 0xfe, !PT ;  /* 0x00000028080c7812 */ /* 0x008fe200078efec7 */
[----:B------:R-:W-:Y:S01]  /*0ea0*/  IMAD.HI.U32 R6, R2, R13, RZ ;  /* 0x0000000d02067227 */ /* 0x000fe200078e00ff */
[----:B------:R1:W-:Y:S03]  /*0eb0*/  STL [R1+0x444], R10 ;  /* 0x0004440a01007387 */ /* 0x0003e60000100800 */
[----:B------:R-:W-:Y:S01]  /*0ec0*/  IMAD.MOV R5, RZ, RZ, -R5 ;  /* 0x000000ffff057224 */ /* 0x000fe200078e0a05 */
[----:B------:R2:W-:Y:S01]  /*0ed0*/  STL [R1+0x440], R18 ;  /* 0x0004401201007387 */ /* 0x0005e20000100800 */
[----:B------:R-:W-:Y:S01]  /*0ee0*/  @!P3 IMAD.IADD R76, R76, 0x1, -R84 ;  /* 0x000000014c4cb824 */ /* 0x000fe200078e0a54 */
[C---:B------:R-:W-:Y:S01]  /*0ef0*/  ISETP.GT.U32.AND P3, PT, R84.reuse, R67, PT ;  /* 0x000000435400720c */ /* 0x040fe20003f64070 */
[C---:B------:R-:W-:Y:S01]  /*0f00*/  IMAD R70, R84.reuse, R7, R15 ;  /* 0x0000000754467224 */ /* 0x040fe200078e020f */
[----:B------:R-:W-:Y:S01]  /*0f10*/  IABS R15, R10 ;  /* 0x0000000a000f7213 */ /* 0x000fe20000000000 */
[----:B------:R-:W-:Y:S01]  /*0f20*/  IMAD R68, R84, R9, R17 ;  /* 0x0000000954447224 */ /* 0x000fe200078e0211 */
[C-C-:B------:R-:W-:Y:S01]  /*0f30*/  LOP3.LUT R17, R8.reuse, 0x24, R199.reuse, 0xfe, !PT ;  /* 0x0000002408117812 */ /* 0x140fe200078efec7 */
[----:B------:R-:W-:Y:S01]  /*0f40*/  IMAD.MOV R6, RZ, RZ, -R6 ;  /* 0x000000ffff067224 */ /* 0x000fe200078e0a06 */
[----:B-1----:R-:W-:Y:S01]  /*0f50*/  LOP3.LUT R10, R8, 0x2a, R199, 0xfe, !PT ;  /* 0x0000002a080a7812 */ /* 0x002fe200078efec7 */
[C---:B------:R-:W-:Y:S01]  /*0f60*/  IMAD R66, R84.reuse, R5, R11 ;  /* 0x0000000554427224 */ /* 0x040fe200078e020b */
[----:B------:R-:W-:Y:S01]  /*0f70*/  IABS R11, R18 ;  /* 0x00000012000b7213 */ /* 0x000fe20000000000 */
[----:B------:R-:W-:Y:S01]  /*0f80*/  IMAD R64, R84, R6, R13 ;  /* 0x0000000654407224 */ /* 0x000fe200078e020d */
[----:B------:R-:W-:Y:S01]  /*0f90*/  IABS R13, R14 ;  /* 0x0000000e000d7213 */ /* 0x000fe20000000000 */
[--C-:B------:R-:W-:Y:S01]  /*0fa0*/  @!P6 IMAD.IADD R82, R82, 0x1, -R84.reuse ;  /* 0x000000015252e824 */ /* 0x100fe200078e0a54 */
[C---:B------:R-:W-:Y:S01]  /*0fb0*/  ISETP.GT.U32.AND P6, PT, R84.reuse, R72, PT ;  /* 0x000000485400720c */ /* 0x040fe20003fc4070 */
[--C-:B------:R-:W-:Y:S01]  /*0fc0*/  @!P0 IMAD.IADD R79, R79, 0x1, -R84.reuse ;  /* 0x000000014f4f8824 */ /* 0x100fe200078e0a54 */
[----:B------:R-:W-:Y:S01]  /*0fd0*/  ISETP.GT.U32.AND P0, PT, R84, R70, PT ;  /* 0x000000465400720c */ /* 0x000fe20003f04070 */
[--C-:B------:R-:W-:Y:S01]  /*0fe0*/  @!P1 IMAD.IADD R78, R78, 0x1, -R84.reuse ;  /* 0x000000014e4e9824 */ /* 0x100fe200078e0a54 */
[C---:B------:R-:W-:Y:S01]  /*0ff0*/  ISETP.GT.U32.AND P1, PT, R84.reuse, R68, PT ;  /* 0x000000445400720c */ /* 0x040fe20003f24070 */
[--C-:B------:R-:W-:Y:S01]  /*1000*/  @!P4 IMAD.IADD R75, R75, 0x1, -R84.reuse ;  /* 0x000000014b4bc824 */ /* 0x100fe200078e0a54 */
[----:B------:R-:W-:Y:S01]  /*1010*/  ISETP.GT.U32.AND P4, PT, R84, R66, PT ;  /* 0x000000425400720c */ /* 0x000fe20003f84070 */
[--C-:B------:R-:W-:Y:S01]  /*1020*/  @!P5 IMAD.IADD R74, R74, 0x1, -R84.reuse ;  /* 0x000000014a4ad824 */ /* 0x100fe200078e0a54 */
[C---:B------:R-:W-:Y:S01]  /*1030*/  ISETP.GT.U32.AND P5, PT, R84.reuse, R64, PT ;  /* 0x000000405400720c */ /* 0x040fe20003fa4070 */
[--C-:B------:R-:W-:Y:S01]  /*1040*/  @!P2 IMAD.IADD R71, R71, 0x1, -R84.reuse ;  /* 0x000000014747a824 */ /* 0x100fe200078e0a54 */
[C---:B------:R-:W-:Y:S01]  /*1050*/  ISETP.GT.U32.AND P2, PT, R84.reuse, R79, PT ;  /* 0x0000004f5400720c */ /* 0x040fe20003f44070 */
[--C-:B------:R-:W-:Y:S01]  /*1060*/  @!P3 IMAD.IADD R67, R67, 0x1, -R84.reuse ;  /* 0x000000014343b824 */ /* 0x100fe200078e0a54 */
[----:B------:R-:W-:Y:S01]  /*1070*/  ISETP.GT.U32.AND P3, PT, R84, R75, PT ;  /* 0x0000004b5400720c */ /* 0x000fe20003f64070 */
[----:B------:R-:W-:Y:S01]  /*1080*/  IMAD.HI.U32 R9, R2, R15, RZ ;  /* 0x0000000f02097227 */ /* 0x000fe200078e00ff */
[----:B------:R-:W-:Y:S01]  /*1090*/  IABS R59, R17 ;  /* 0x00000011003b7213 */ /* 0x000fe20000000000 */
[----:B------:R1:W-:Y:S01]  /*10a0*/  STL [R1+0x43c], R17 ;  /* 0x00043c1101007387 */ /* 0x0003e20000100800 */
[----:B------:R-:W-:Y:S01]  /*10b0*/  IABS R55, R10 ;  /* 0x0000000a00377213 */ /* 0x000fe20000000000 */
[--C-:B------:R-:W-:Y:S01]  /*10c0*/  @!P6 IMAD.IADD R72, R72, 0x1, -R84.reuse ;  /* 0x000000014848e824 */ /* 0x100fe200078e0a54 */
[----:B--2---:R-:W-:Y:S01]  /*10d0*/  LOP3.LUT R18, R8, 0x2c, R199, 0xfe, !PT ;  /* 0x0000002c08127812 */ /* 0x004fe200078efec7 */
[--C-:B------:R-:W-:Y:S01]  /*10e0*/  @!P0 IMAD.IADD R70, R70, 0x1, -R84.reuse ;  /* 0x0000000146468824 */ /* 0x100fe200078e0a54 */
[----:B------:R-:W-:Y:S01]  /*10f0*/  ISETP.GT.U32.AND P0, PT, R84, R78, PT ;  /* 0x0000004e5400720c */ /* 0x000fe20003f04070 */
[--C-:B------:R-:W-:Y:S01]  /*1100*/  @!P1 IMAD.IADD R68, R68, 0x1, -R84.reuse ;  /* 0x0000000144449824 */ /* 0x100fe200078e0a54 */
[----:B------:R-:W-:Y:S01]  /*1110*/  ISETP.GT.U32.AND P1, PT, R84, R76, PT ;  /* 0x0000004c5400720c */ /* 0x000fe20003f24070 */
[--C-:B------:R-:W-:Y:S01]  /*1120*/  @!P4 IMAD.IADD R66, R66, 0x1, -R84.reuse ;  /* 0x000000014242c824 */ /* 0x100fe200078e0a54 */
[----:B------:R-:W-:Y:S01]  /*1130*/  ISETP.GT.U32.AND P4, PT, R84, R74, PT ;  /* 0x0000004a5400720c */ /* 0x000fe20003f84070 */
[----:B------:R-:W-:Y:S01]  /*1140*/  IMAD.MOV R9, RZ, RZ, -R9 ;  /* 0x000000ffff097224 */ /* 0x000fe200078e0a09 */
[----:B-1----:R-:W-:Y:S01]  /*1150*/  LOP3.LUT R17, R8, 0x2e, R199, 0xfe, !PT ;  /* 0x0000002e08117812 */ /* 0x002fe200078efec7 */
[----:B------:R-:W-:Y:S01]  /*1160*/  IMAD.HI.U32 R7, R2, R63, RZ ;  /* 0x0000003f02077227 */ /* 0x000fe200078e00ff */
[----:B------:R1:W-:Y:S03]  /*1170*/  STL [R1+0x438], R14 ;  /* 0x0004380e01007387 */ /* 0x0003e60000100800 */
[--C-:B------:R-:W-:Y:S01]  /*1180*/  @!P5 IMAD.IADD R64, R64, 0x1, -R84.reuse ;  /* 0x000000014040d824 */ /* 0x100fe200078e0a54 */
[C---:B------:R-:W-:Y:S01]  /*1190*/  ISETP.GT.U32.AND P5, PT, R84.reuse, R72, PT ;  /* 0x000000485400720c */ /* 0x040fe20003fa4070 */
[----:B------:R-:W-:Y:S01]  /*11a0*/  @!P2 IMAD.IADD R79, R79, 0x1, -R84 ;  /* 0x000000014f4fa824 */ /* 0x000fe200078e0a54 */
[C---:B------:R-:W-:Y:S01]  /*11b0*/  ISETP.GT.U32.AND P2, PT, R84.reuse, R71, PT ;  /* 0x000000475400720c */ /* 0x040fe20003f44070 */
[----:B------:R-:W-:Y:S01]  /*11c0*/  IMAD R62, R84, R9, R15 ;  /* 0x00000009543e7224 */ /* 0x000fe200078e020f */
[----:B------:R-:W-:Y:S01]  /*11d0*/  IABS R15, R12 ;  /* 0x0000000c000f7213 */ /* 0x000fe20000000000 */
[----:B------:R-:W-:-:S04]  /*11e0*/  IMAD.HI.U32 R4, R2, R11, RZ ;  /* 0x0000000b02047227 */ /* 0x000fc800078e00ff */
[----:B------:R-:W-:-:S04]  /*11f0*/  IMAD.HI.U32 R6, R2, R13, RZ ;  /* 0x0000000d02067227 */ /* 0x000fc800078e00ff */
[----:B------:R-:W-:Y:S02]  /*1200*/  @!P3 IMAD.IADD R75, R75, 0x1, -R84 ;  /* 0x000000014b4bb824 */ /* 0x000fe400078e0a54 */
[----:B------:R-:W-:Y:S01]  /*1210*/  IMAD.MOV R7, RZ, RZ, -R7 ;  /* 0x000000ffff077224 */ /* 0x000fe200078e0a07 */
[C---:B------:R-:W-:Y:S01]  /*1220*/  ISETP.GT.U32.AND P3, PT, R84.reuse, R67, PT ;  /* 0x000000435400720c */ /* 0x040fe20003f64070 */
[----:B------:R-:W-:Y:S01]  /*1230*/  IMAD.MOV R4, RZ, RZ, -R4 ;  /* 0x000000ffff047224 */ /* 0x000fe200078e0a04 */
[C---:B------:R-:W-:Y:S01]  /*1240*/  ISETP.GT.U32.AND P6, PT, R84.reuse, R80, PT ;  /* 0x000000505400720c */ /* 0x040fe20003fc4070 */
[----:B------:R-:W-:Y:S01]  /*1250*/  IMAD.MOV R6, RZ, RZ, -R6 ;  /* 0x000000ffff067224 */ /* 0x000fe200078e0a06 */
[----:B------:R2:W-:Y:S01]  /*1260*/  STL [R1+0x434], R12 ;  /* 0x0004340c01007387 */ /* 0x0005e20000100800 */
[----:B------:R-:W-:Y:S01]  /*1270*/  IMAD R63, R84, R7, R63 ;  /* 0x00000007543f7224 */ /* 0x000fe200078e023f */
[--C-:B-1----:R-:W-:Y:S01]  /*1280*/  LOP3.LUT R14, R8, 0x30, R199.reuse, 0xfe, !PT ;  /* 0x00000030080e7812 */ /* 0x102fe200078efec7 */
[C---:B------:R-:W-:Y:S01]  /*1290*/  IMAD.HI.U32 R5, R2.reuse, R59, RZ ;  /* 0x0000003b02057227 */ /* 0x040fe200078e00ff */
[----:B------:R1:W-:Y:S02]  /*12a0*/  STL [R1+0x430], R10 ;  /* 0x0004300a01007387 */ /* 0x0003e40000100800 */
[----:B------:R-:W-:Y:S01]  /*12b0*/  IABS R51, R14 ;  /* 0x0000000e00337213 */ /* 0x000fe20000000000 */
[----:B------:R-:W-:Y:S01]  /*12c0*/  IMAD.HI.U32 R7, R2, R15, RZ ;  /* 0x0000000f02077227 */ /* 0x000fe200078e00ff */
[----:B------:R-:W-:Y:S01]  /*12d0*/  STL [R1+0x42c], R18 ;  /* 0x00042c1201007387 */ /* 0x000fe20000100800 */
[----:B--2---:R-:W-:-:S02]  /*12e0*/  LOP3.LUT R12, R8, 0x32, R199, 0xfe, !PT ;  /* 0x00000032080c7812 */ /* 0x004fc400078efec7 */
[C---:B------:R-:W-:Y:S01]  /*12f0*/  IMAD R60, R84.reuse, R4, R11 ;  /* 0x00000004543c7224 */ /* 0x040fe200078e020b */
[----:B------:R-:W-:Y:S01]  /*1300*/  IABS R11, R18 ;  /* 0x00000012000b7213 */ /* 0x000fe20000000000 */
[----:B------:R-:W-:Y:S01]  /*1310*/  IMAD R58, R84, R6, R13 ;  /* 0x00000006543a7224 */ /* 0x000fe200078e020d */
[----:B-1----:R-:W-:Y:S01]  /*1320*/  LOP3.LUT R10, R8, 0x34, R199, 0xfe, !PT ;  /* 0x00000034080a7812 */ /* 0x002fe200078efec7 */
[--C-:B------:R-:W-:Y:S01]  /*1330*/  @!P0 IMAD.IADD R78, R78, 0x1, -R84.reuse ;  /* 0x000000014e4e8824 */ /* 0x100fe200078e0a54 */
[----:B------:R-:W-:Y:S01]  /*1340*/  IABS R13, R17 ;  /* 0x00000011000d7213 */ /* 0x000fe20000000000 */
[----:B------:R-:W-:Y:S01]  /*1350*/  @!P1 IMAD.IADD R76, R76, 0x1, -R84 ;  /* 0x000000014c4c9824 */ /* 0x000fe200078e0a54 */
[----:B------:R-:W-:Y:S01]  /*1360*/  ISETP.GT.U32.AND P0, PT, R84, R70, PT ;  /* 0x000000465400720c */ /* 0x000fe20003f04070 */
[----:B------:R-:W-:Y:S01]  /*1370*/  IMAD.HI.U32 R9, R2, R55, RZ ;  /* 0x0000003702097227 */ /* 0x000fe200078e00ff */
[----:B------:R-:W-:Y:S01]  /*1380*/  ISETP.GT.U32.AND P1, PT, R84, R68, PT ;  /* 0x000000445400720c */ /* 0x000fe20003f24070 */
[----:B------:R1:W-:Y:S02]  /*1390*/  STL [R1+0x428], R17 ;  /* 0x0004281101007387 */ /* 0x0003e40000100800 */
[----:B------:R-:W-:-:S02]  /*13a0*/  IMAD.MOV R5, RZ, RZ, -R5 ;  /* 0x000000ffff057224 */ /* 0x000fc400078e0a05 */
[--C-:B------:R-:W-:Y:S01]  /*13b0*/  @!P4 IMAD.IADD R74, R74, 0x1, -R84.reuse ;  /* 0x000000014a4ac824 */ /* 0x100fe200078e0a54 */
[----:B------:R-:W-:Y:S01]  /*13c0*/  ISETP.GT.U32.AND P4, PT, R84, R66, PT ;  /* 0x000000425400720c */ /* 0x000fe20003f84070 */
[----:B------:R-:W-:Y:S01]  /*13d0*/  IMAD.MOV R7, RZ, RZ, -R7 ;  /* 0x000000ffff077224 */ /* 0x000fe200078e0a07 */
[----:B------:R-:W-:Y:S01]  /*13e0*/  STL [R1+0x424], R14 ;  /* 0x0004240e01007387 */ /* 0x000fe20000100800 */
[--C-:B------:R-:W-:Y:S01]  /*13f0*/  @!P5 IMAD.IADD R72, R72, 0x1, -R84.reuse ;  /* 0x000000014848d824 */ /* 0x100fe200078e0a54 */
[C---:B------:R-:W-:Y:S01]  /*1400*/  ISETP.GT.U32.AND P5, PT, R84.reuse, R63, PT ;  /* 0x0000003f5400720c */ /* 0x040fe20003fa4070 */
[----:B------:R-:W-:Y:S01]  /*1410*/  @!P2 IMAD.IADD R71, R71, 0x1, -R84 ;  /* 0x000000014747a824 */ /* 0x000fe200078e0a54 */
[----:B-1----:R-:W-:Y:S01]  /*1420*/  IABS R17, R10 ;  /* 0x0000000a00117213 */ /* 0x002fe20000000000 */
[----:B------:R-:W-:Y:S01]  /*1430*/  IMAD.MOV R9, RZ, RZ, -R9 ;  /* 0x000000ffff097224 */ /* 0x000fe200078e0a09 */
[C---:B------:R-:W-:Y:S01]  /*1440*/  ISETP.GT.U32.AND P2, PT, R84.reuse, R62, PT ;  /* 0x0000003e5400720c */ /* 0x040fe20003f44070 */
[C---:B------:R-:W-:Y:S01]  /*1450*/  IMAD R59, R84.reuse, R5, R59 ;  /* 0x00000005543b7224 */ /* 0x040fe200078e023b */
[----:B------:R1:W-:Y:S01]  /*1460*/  STL [R1+0x420], R12 ;  /* 0x0004200c01007387 */ /* 0x0003e20000100800 */
[----:B------:R-:W-:Y:S01]  /*1470*/  IMAD R56, R84, R7, R15 ;  /* 0x0000000754387224 */ /* 0x000fe200078e020f */
[----:B------:R-:W-:Y:S01]  /*1480*/  IABS R15, R12 ;  /* 0x0000000c000f7213 */ /* 0x000fe20000000000 */
[C---:B------:R-:W-:Y:S01]  /*1490*/  IMAD.HI.U32 R4, R2.reuse, R11, RZ ;  /* 0x0000000b02047227 */ /* 0x040fe200078e00ff */
[----:B------:R2:W-:Y:S03]  /*14a0*/  STL [R1+0x41c], R10 ;  /* 0x00041c0a01007387 */ /* 0x0005e60000100800 */
[----:B------:R-:W-:Y:S01]  /*14b0*/  IMAD.HI.U32 R5, R2, R13, RZ ;  /* 0x0000000d02057227 */ /* 0x000fe200078e00ff */
[----:B-1----:R-:W-:-:S03]  /*14c0*/  LOP3.LUT R12, R8, 0x36, R199, 0xfe, !PT ;  /* 0x00000036080c7812 */ /* 0x002fc600078efec7 */
[----:B------:R-:W-:Y:S01]  /*14d0*/  @!P3 IMAD.IADD R67, R67, 0x1, -R84 ;  /* 0x000000014343b824 */ /* 0x000fe200078e0a54 */
[C---:B------:R-:W-:Y:S01]  /*14e0*/  ISETP.GT.U32.AND P3, PT, R84.reuse, R58, PT ;  /* 0x0000003a5400720c */ /* 0x040fe20003f64070 */
[----:B------:R-:W-:Y:S01]  /*14f0*/  IMAD R55, R84, R9, R55 ;  /* 0x0000000954377224 */ /* 0x000fe200078e0237 */
[----:B------:R-:W-:Y:S01]  /*1500*/  IABS R47, R12 ;  /* 0x0000000c002f7213 */ /* 0x000fe20000000000 */
[----:B------:R-:W-:Y:S01]  /*1510*/  IMAD.HI.U32 R9, R2, R17, RZ ;  /* 0x0000001102097227 */ /* 0x000fe200078e00ff */
[----:B--2---:R-:W-:Y:S01]  /*1520*/  LOP3.LUT R10, R8, 0x38, R199, 0xfe, !PT ;  /* 0x00000038080a7812 */ /* 0x004fe200078efec7 */
[----:B------:R-:W-:Y:S02]  /*1530*/  STL [R1+0x418], R12 ;  /* 0x0004180c01007387 */ /* 0x000fe40000100800 */
[----:B------:R-:W-:Y:S02]  /*1540*/  IMAD.MOV R4, RZ, RZ, -R4 ;  /* 0x000000ffff047224 */ /* 0x000fe400078e0a04 */
[----:B------:R-:W-:Y:S01]  /*1550*/  IMAD.MOV R5, RZ, RZ, -R5 ;  /* 0x000000ffff057224 */ /* 0x000fe200078e0a05 */
[----:B------:R-:W-:Y:S01]  /*1560*/  IABS R43, R200 ;  /* 0x000000c8002b7213 */ /* 0x000fe20000000000 */
[--C-:B------:R-:W-:Y:S01]  /*1570*/  @!P6 IMAD.IADD R80, R80, 0x1, -R84.reuse ;  /* 0x000000015050e824 */ /* 0x100fe200078e0a54 */
[----:B------:R-:W-:Y:S01]  /*1580*/  ISETP.GT.U32.AND P6, PT, R84, R64, PT ;  /* 0x000000405400720c */ /* 0x000fe20003fc4070 */
[----:B------:R-:W-:Y:S01]  /*1590*/  IMAD.MOV R9, RZ, RZ, -R9 ;  /* 0x000000ffff097224 */ /* 0x000fe200078e0a09 */
[----:B------:R-:W-:Y:S01]  /*15a0*/  LOP3.LUT R250, R198, 0x40, RZ, 0xfc, !PT ;  /* 0x00000040c6fa7812 */ /* 0x000fe200078efcff */
[C---:B------:R-:W-:Y:S01]  /*15b0*/  IMAD R54, R84.reuse, R4, R11 ;  /* 0x0000000454367224 */ /* 0x040fe200078e020b */
[----:B------:R-:W-:Y:S01]  /*15c0*/  IABS R11, R197 ;  /* 0x000000c5000b7213 */ /* 0x000fe20000000000 */
[----:B------:R-:W-:Y:S01]  /*15d0*/  IMAD R52, R84, R5, R13 ;  /* 0x0000000554347224 */ /* 0x000fe200078e020d */
[----:B------:R-:W-:Y:S01]  /*15e0*/  LOP3.LUT R249, R198, 0x42, RZ, 0xfc, !PT ;  /* 0x00000042c6f97812 */ /* 0x000fe200078efcff */
[--C-:B------:R-:W-:Y:S01]  /*15f0*/  @!P0 IMAD.IADD R70, R70, 0x1, -R84.reuse ;  /* 0x0000000146468824 */ /* 0x100fe200078e0a54 */
[----:B------:R-:W-:Y:S01]  /*1600*/  ISETP.GT.U32.AND P0, PT, R84, R60, PT ;  /* 0x0000003c5400720c */ /* 0x000fe20003f04070 */
[--C-:B------:R-:W-:Y:S01]  /*1610*/  @!P1 IMAD.IADD R68, R68, 0x1, -R84.reuse ;  /* 0x0000000144449824 */ /* 0x100fe200078e0a54 */
[----:B------:R-:W-:Y:S01]  /*1620*/  ISETP.GT.U32.AND P1, PT, R84, R59, PT ;  /* 0x0000003b5400720c */ /* 0x000fe20003f24070 */
[----:B------:R-:W-:Y:S01]  /*1630*/  @!P4 IMAD.IADD R66, R66, 0x1, -R84 ;  /* 0x000000014242c824 */ /* 0x000fe200078e0a54 */
[----:B------:R-:W-:Y:S01]  /*1640*/  ISETP.GT.U32.AND P4, PT, R84, R56, PT ;  /* 0x000000385400720c */ /* 0x000fe20003f84070 */
[----:B------:R-:W-:Y:S01]  /*1650*/  IMAD.HI.U32 R6, R2, R51, RZ ;  /* 0x0000003302067227 */ /* 0x000fe200078e00ff */
[----:B------:R-:W-:Y:S01]  /*1660*/  LOP3.LUT R247, R198, 0x46, RZ, 0xfc, !PT ;  /* 0x00000046c6f77812 */ /* 0x000fe200078efcff */
[----:B------:R-:W-:Y:S02]  /*1670*/  STL [R1+0x414], R10 ;  /* 0x0004140a01007387 */ /* 0x000fe40000100800 */
[----:B------:R-:W-:-:S04]  /*1680*/  IMAD.HI.U32 R7, R2, R15, RZ ;  /* 0x0000000f02077227 */ /* 0x000fc800078e00ff */
[----:B------:R-:W-:-:S04]  /*1690*/  IMAD.HI.U32 R4, R2, R47, RZ ;  /* 0x0000002f02047227 */ /* 0x000fc800078e00ff */
[C---:B------:R-:W-:Y:S01]  /*16a0*/  IMAD R48, R84.reuse, R9, R17 ;  /* 0x0000000954307224 */ /* 0x040fe200078e0211 */
[----:B------:R-:W-:Y:S01]  /*16b0*/  IABS R9, R10 ;  /* 0x0000000a00097213 */ /* 0x000fe20000000000 */
[--C-:B------:R-:W-:Y:S01]  /*16c0*/  @!P5 IMAD.IADD R63, R63, 0x1, -R84.reuse ;  /* 0x000000013f3fd824 */ /* 0x100fe200078e0a54 */
[----:B------:R-:W-:Y:S01]  /*16d0*/  ISETP.GT.U32.AND P5, PT, R84, R54, PT ;  /* 0x000000365400720c */ /* 0x000fe20003fa4070 */
[----:B------:R-:W-:Y:S01]  /*16e0*/  @!P2 IMAD.IADD R62, R62, 0x1, -R84 ;  /* 0x000000013e3ea824 */ /* 0x000fe200078e0a54 */
[----:B------:R-:W-:Y:S01]  /*16f0*/  ISETP.GT.U32.AND P2, PT, R84, R52, PT ;  /* 0x000000345400720c */ /* 0x000fe20003f44070 */
[----:B------:R-:W-:Y:S02]  /*1700*/  IMAD.MOV R6, RZ, RZ, -R6 ;  /* 0x000000ffff067224 */ /* 0x000fe400078e0a06 */
[--C-:B------:R-:W-:Y:S02]  /*1710*/  @!P3 IMAD.IADD R58, R58, 0x1, -R84.reuse ;  /* 0x000000013a3ab824 */ /* 0x100fe400078e0a54 */
[----:B------:R-:W-:Y:S01]  /*1720*/  @!P6 IMAD.IADD R64, R64, 0x1, -R84 ;  /* 0x000000014040e824 */ /* 0x000fe200078e0a54 */
[----:B------:R-:W-:Y:S01]  /*1730*/  IABS R13, R251 ;  /* 0x000000fb000d7213 */ /* 0x000fe20000000000 */
[----:B------:R-:W-:Y:S01]  /*1740*/  IMAD.MOV R7, RZ, RZ, -R7 ;  /* 0x000000ffff077224 */ /* 0x000fe200078e0a07 */
[----:B------:R-:W-:Y:S01]  /*1750*/  IABS R39, R249 ;  /* 0x000000f900277213 */ /* 0x000fe20000000000 */
[----:B------:R-:W-:Y:S01]  /*1760*/  IMAD.MOV R4, RZ, RZ, -R4 ;  /* 0x000000ffff047224 */ /* 0x000fe200078e0a04 */
[C---:B------:R-:W-:Y:S01]  /*1770*/  ISETP.GT.U32.AND P3, PT, R84.reuse, R48, PT ;  /* 0x000000305400720c */ /* 0x040fe20003f64070 */
[----:B------:R-:W-:Y:S01]  /*1780*/  IMAD R51, R84, R6, R51 ;  /* 0x0000000654337224 */ /* 0x000fe200078e0233 */
[----:B------:R-:W-:Y:S01]  /*1790*/  LOP3.LUT R248, R198, 0x44, RZ, 0xfc, !PT ;  /* 0x00000044c6f87812 */ /* 0x000fe200078efcff */
[C---:B------:R-:W-:Y:S01]  /*17a0*/  IMAD R50, R84.reuse, R7, R15 ;  /* 0x0000000754327224 */ /* 0x040fe200078e020f */
[C---:B------:R-:W-:Y:S01]  /*17b0*/  ISETP.GT.U32.AND P6, PT, R84.reuse, R55, PT ;  /* 0x000000375400720c */ /* 0x040fe20003fc4070 */
[----:B------:R-:W-:Y:S01]  /*17c0*/  IMAD R47, R84, R4, R47 ;  /* 0x00000004542f7224 */ /* 0x000fe200078e022f */
[----:B------:R-:W-:Y:S01]  /*17d0*/  LOP3.LUT R246, R198, 0x48, RZ, 0xfc, !PT ;  /* 0x00000048c6f67812 */ /* 0x000fe200078efcff */
[--C-:B------:R-:W-:Y:S01]  /*17e0*/  @!P0 IMAD.IADD R60, R60, 0x1, -R84.reuse ;  /* 0x000000013c3c8824 */ /* 0x100fe200078e0a54 */
[C---:B------:R-:W-:Y:S01]  /*17f0*/  ISETP.GT.U32.AND P0, PT, R84.reuse, R51, PT ;  /* 0x000000335400720c */ /* 0x040fe20003f04070 */
[--C-:B------:R-:W-:Y:S01]  /*1800*/  @!P1 IMAD.IADD R59, R59, 0x1, -R84.reuse ;  /* 0x000000013b3b9824 */ /* 0x100fe200078e0a54 */
[----:B------:R-:W-:Y:S01]  /*1810*/  ISETP.GT.U32.AND P1, PT, R84, R50, PT ;  /* 0x000000325400720c */ /* 0x000fe20003f24070 */
[--C-:B------:R-:W-:Y:S01]  /*1820*/  @!P4 IMAD.IADD R56, R56, 0x1, -R84.reuse ;  /* 0x000000013838c824 */ /* 0x100fe200078e0a54 */
[----:B------:R-:W-:Y:S01]  /*1830*/  ISETP.GT.U32.AND P4, PT, R84, R47, PT ;  /* 0x0000002f5400720c */ /* 0x000fe20003f84070 */
[--C-:B------:R-:W-:Y:S01]  /*1840*/  @!P5 IMAD.IADD R54, R54, 0x1, -R84.reuse ;  /* 0x000000013636d824 */ /* 0x100fe200078e0a54 */
[----:B------:R-:W-:Y:S01]  /*1850*/  ISETP.GT.U32.AND P5, PT, R84, R62, PT ;  /* 0x0000003e5400720c */ /* 0x000fe20003fa4070 */
[--C-:B------:R-:W-:Y:S01]  /*1860*/  @!P2 IMAD.IADD R52, R52, 0x1, -R84.reuse ;  /* 0x000000013434a824 */ /* 0x100fe200078e0a54 */
[----:B------:R-:W-:Y:S01]  /*1870*/  ISETP.GT.U32.AND P2, PT, R84, R60, PT ;  /* 0x0000003c5400720c */ /* 0x000fe20003f44070 */
[----:B------:R-:W-:Y:S01]  /*1880*/  IMAD.HI.U32 R5, R2, R9, RZ ;  /* 0x0000000902057227 */ /* 0x000fe200078e00ff */
[----:B------:R-:W-:Y:S01]  /*1890*/  LOP3.LUT R245, R198, 0x4a, RZ, 0xfc, !PT ;  /* 0x0000004ac6f57812 */ /* 0x000fe200078efcff */
[----:B------:R-:W-:Y:S02]  /*18a0*/  STL [R1+0x410], R197 ;  /* 0x000410c501007387 */ /* 0x000fe40000100800 */
[----:B------:R-:W-:Y:S01]  /*18b0*/  @!P3 IMAD.IADD R48, R48, 0x1, -R84 ;  /* 0x000000013030b824 */ /* 0x000fe200078e0a54 */
[----:B------:R-:W-:Y:S01]  /*18c0*/  ISETP.GT.U32.AND P3, PT, R84, R56, PT ;  /* 0x000000385400720c */ /* 0x000fe20003f64070 */
[----:B------:R-:W-:-:S04]  /*18d0*/  IMAD.HI.U32 R8, R2, R13, RZ ;  /* 0x0000000d02087227 */ /* 0x000fc800078e00ff */
[----:B------:R-:W-:Y:S02]  /*18e0*/  @!P6 IMAD.IADD R55, R55, 0x1, -R84 ;  /* 0x000000013737e824 */ /* 0x000fe400078e0a54 */
[----:B------:R-:W-:-:S04]  /*18f0*/  IMAD.HI.U32 R7, R2, R43, RZ ;  /* 0x0000002b02077227 */ /* 0x000fc800078e00ff */
[----:B------:R-:W-:Y:S01]  /*1900*/  IMAD.HI.U32 R6, R2, R11, RZ ;  /* 0x0000000b02067227 */ /* 0x000fe200078e00ff */
[----:B------:R-:W-:Y:S01]  /*1910*/  IABS R35, R246 ;  /* 0x000000f600237213 */ /* 0x000fe20000000000 */
[----:B------:R-:W-:Y:S02]  /*1920*/  STL [R1+0x40c], R200 ;  /* 0x00040cc801007387 */ /* 0x000fe40000100800 */
[----:B------:R-:W-:Y:S02]  /*1930*/  IMAD.MOV R5, RZ, RZ, -R5 ;  /* 0x000000ffff057224 */ /* 0x000fe400078e0a05 */
[----:B------:R-:W-:Y:S02]  /*1940*/  IMAD.MOV R8, RZ, RZ, -R8 ;  /* 0x000000ffff087224 */ /* 0x000fe400078e0a08 */
[--C-:B------:R-:W-:Y:S01]  /*1950*/  @!P0 IMAD.IADD R51, R51, 0x1, -R84.reuse ;  /* 0x0000000133338824 */ /* 0x100fe200078e0a54 */
[C---:B------:R-:W-:Y:S01]  /*1960*/  ISETP.GT.U32.AND P0, PT, R84.reuse, R59, PT ;  /* 0x0000003b5400720c */ /* 0x040fe20003f04070 */
[----:B------:R-:W-:Y:S01]  /*1970*/  IMAD R46, R84, R5, R9 ;  /* 0x00000005542e7224 */ /* 0x000fe200078e0209 */
[----:B------:R-:W-:Y:S01]  /*1980*/  IABS R9, R250 ;  /* 0x000000fa00097213 */ /* 0x000fe20000000000 */
[--C-:B------:R-:W-:Y:S01]  /*1990*/  @!P1 IMAD.IADD R50, R50, 0x1, -R84.reuse ;  /* 0x0000000132329824 */ /* 0x100fe200078e0a54 */
[C---:B------:R-:W-:Y:S01]  /*19a0*/  ISETP.GT.U32.AND P1, PT, R84.reuse, R58, PT ;  /* 0x0000003a5400720c */ /* 0x040fe20003f24070 */
[--C-:B------:R-:W-:Y:S01]  /*19b0*/  @!P4 IMAD.IADD R47, R47, 0x1, -R84.reuse ;  /* 0x000000012f2fc824 */ /* 0x100fe200078e0a54 */
[C---:B------:R-:W-:Y:S01]  /*19c0*/  ISETP.GT.U32.AND P4, PT, R84.reuse, R55, PT ;  /* 0x000000375400720c */ /* 0x040fe20003f84070 */
[----:B------:R-:W-:Y:S01]  /*19d0*/  IMAD R42, R84, R8, R13 ;  /* 0x00000008542a7224 */ /* 0x000fe200078e020d */
[----:B------:R-:W-:Y:S01]  /*19e0*/  IABS R13, R247 ;  /* 0x000000f7000d7213 */ /* 0x000fe20000000000 */
[--C-:B------:R-:W-:Y:S01]  /*19f0*/  @!P5 IMAD.IADD R62, R62, 0x1, -R84.reuse ;  /* 0x000000013e3ed824 */ /* 0x100fe200078e0a54 */
[----:B------:R-:W-:Y:S01]  /*1a00*/  ISETP.GT.U32.AND P6, PT, R84, R63, PT ;  /* 0x0000003f5400720c */ /* 0x000fe20003fc4070 */
[----:B------:R-:W-:Y:S01]  /*1a10*/  @!P2 IMAD.IADD R60, R60, 0x1, -R84 ;  /* 0x000000013c3ca824 */ /* 0x000fe200078e0a54 */
[C---:B------:R-:W-:Y:S01]  /*1a20*/  ISETP.GT.U32.AND P5, PT, R84.reuse, R54, PT ;  /* 0x000000365400720c */ /* 0x040fe20003fa4070 */
[----:B------:R-:W-:Y:S01]  /*1a30*/  IMAD.MOV R7, RZ, RZ, -R7 ;  /* 0x000000ffff077224 */ /* 0x000fe200078e0a07 */
[----:B------:R-:W-:Y:S01]  /*1a40*/  ISETP.GT.U32.AND P2, PT, R84, R52, PT ;  /* 0x000000345400720c */ /* 0x000fe20003f44070 */
[----:B------:R-:W-:Y:S01]  /*1a50*/  IMAD.MOV R6, RZ, RZ, -R6 ;  /* 0x000000ffff067224 */ /* 0x000fe200078e0a06 */
[----:B------:R-:W-:Y:S01]  /*1a60*/  LOP3.LUT R242, R198, 0x50, RZ, 0xfc, !PT ;  /* 0x00000050c6f27812 */ /* 0x000fe200078efcff */
[----:B------:R-:W-:Y:S01]  /*1a70*/  IMAD.HI.U32 R4, R2, R9, RZ ;  /* 0x0000000902047227 */ /* 0x000fe200078e00ff */
[----:B------:R-:W-:Y:S01]  /*1a80*/  LOP3.LUT R244, R198, 0x4c, RZ, 0xfc, !PT ;  /* 0x0000004cc6f47812 */ /* 0x000fe200078efcff */
[----:B------:R1:W-:Y:S02]  /*1a90*/  STL [R1+0x808], R197 ;  /* 0x000808c501007387 */ /* 0x0003e40000100800 */
[----:B------:R-:W-:Y:S01]  /*1aa0*/  @!P3 IMAD.IADD R56, R56, 0x1, -R84 ;  /* 0x000000013838b824 */ /* 0x000fe200078e0a54 */
[C---:B------:R-:W-:Y:S01]  /*1ab0*/  ISETP.GT.U32.AND P3, PT, R84.reuse, R48, PT ;  /* 0x000000305400720c */ /* 0x040fe20003f64070 */
[----:B------:R-:W-:-:S02]  /*1ac0*/  IMAD R43, R84, R7, R43 ;  /* 0x00000007542b7224 */ /* 0x000fc400078e022b */
[----:B------:R-:W-:Y:S01]  /*1ad0*/  IMAD R44, R84, R6, R11 ;  /* 0x00000006542c7224 */ /* 0x000fe200078e020b */
[----:B------:R-:W-:Y:S01]  /*1ae0*/  IABS R11, R248 ;  /* 0x000000f8000b7213 */ /* 0x000fe20000000000 */
[----:B------:R-:W-:Y:S01]  /*1af0*/  IMAD.HI.U32 R5, R2, R39, RZ ;  /* 0x0000002702057227 */ /* 0x000fe200078e00ff */
[----:B------:R-:W-:Y:S01]  /*1b00*/  LOP3.LUT R243, R198, 0x4e, RZ, 0xfc, !PT ;  /* 0x0000004ec6f37812 */ /* 0x000fe200078efcff */
[----:B-1----:R-:W2:Y:S02]  /*1b10*/  LDL R197, [R1+0x474] ;  /* 0x0004740001c57983 */ /* 0x002ea40000100800 */
[----:B------:R-:W-:-:S04]  /*1b20*/  IMAD.HI.U32 R7, R2, R13, RZ ;  /* 0x0000000d02077227 */ /* 0x000fc800078e00ff */
[----:B------:R-:W-:Y:S02]  /*1b30*/  IMAD.MOV R4, RZ, RZ, -R4 ;  /* 0x000000ffff047224 */ /* 0x000fe400078e0a04 */
[----:B------:R-:W-:Y:S02]  /*1b40*/  IMAD.MOV R5, RZ, RZ, -R5 ;  /* 0x000000ffff057224 */ /* 0x000fe400078e0a05 */
[--C-:B------:R-:W-:Y:S01]  /*1b50*/  @!P0 IMAD.IADD R59, R59, 0x1, -R84.reuse ;  /* 0x000000013b3b8824 */ /* 0x100fe200078e0a54 */
[----:B------:R-:W-:Y:S01]  /*1b60*/  ISETP.GT.U32.AND P0, PT, R84, R51, PT ;  /* 0x000000335400720c */ /* 0x000fe20003f04070 */
[----:B------:R-:W-:Y:S02]  /*1b70*/  IMAD.MOV R7, RZ, RZ, -R7 ;  /* 0x000000ffff077224 */ /* 0x000fe400078e0a07 */
[--C-:B------:R-:W-:Y:S01]  /*1b80*/  @!P1 IMAD.IADD R58, R58, 0x1, -R84.reuse ;  /* 0x000000013a3a9824 */ /* 0x100fe200078e0a54 */
[C---:B------:R-:W-:Y:S01]  /*1b90*/  ISETP.GT.U32.AND P1, PT, R84.reuse, R50, PT ;  /* 0x000000325400720c */ /* 0x040fe20003f24070 */
[C---:B------:R-:W-:Y:S01]  /*1ba0*/  IMAD R40, R84.reuse, R4, R9 ;  /* 0x0000000454287224 */ /* 0x040fe200078e0209 */
[----:B------:R-:W-:Y:S01]  /*1bb0*/  IABS R9, R245 ;  /* 0x000000f500097213 */ /* 0x000fe20000000000 */
[----:B------:R-:W-:Y:S01]  /*1bc0*/  @!P4 IMAD.IADD R55, R55, 0x1, -R84 ;  /* 0x000000013737c824 */ /* 0x000fe200078e0a54 */
[----:B------:R-:W-:Y:S01]  /*1bd0*/  ISETP.GT.U32.AND P4, PT, R84, R46, PT ;  /* 0x0000002e5400720c */ /* 0x000fe20003f84070 */
[----:B------:R-:W-:-:S04]  /*1be0*/  IMAD.HI.U32 R6, R2, R11, RZ ;  /* 0x0000000b02067227 */ /* 0x000fc800078e00ff */
[--C-:B------:R-:W-:Y:S01]  /*1bf0*/  @!P6 IMAD.IADD R63, R63, 0x1, -R84.reuse ;  /* 0x000000013f3fe824 */ /* 0x100fe200078e0a54 */
[C---:B------:R-:W-:Y:S01]  /*1c00*/  ISETP.GT.U32.AND P6, PT, R84.reuse, R47, PT ;  /* 0x0000002f5400720c */ /* 0x040fe20003fc4070 */
[----:B------:R-:W-:Y:S02]  /*1c10*/  IMAD R39, R84, R5, R39 ;  /* 0x0000000554277224 */ /* 0x000fe400078e0227 */
[--C-:B------:R-:W-:Y:S01]  /*1c20*/  @!P5 IMAD.IADD R54, R54, 0x1, -R84.reuse ;  /* 0x000000013636d824 */ /* 0x100fe200078e0a54 */
[C---:B------:R-:W-:Y:S01]  /*1c30*/  ISETP.GT.U32.AND P5, PT, R84.reuse, R44, PT ;  /* 0x0000002c5400720c */ /* 0x040fe20003fa4070 */
[----:B------:R-:W-:Y:S01]  /*1c40*/  IMAD R36, R84, R7, R13 ;  /* 0x0000000754247224 */ /* 0x000fe200078e020d */
[----:B------:R-:W-:Y:S01]  /*1c50*/  IABS R13, R242 ;  /* 0x000000f2000d7213 */ /* 0x000fe20000000000 */
[----:B------:R-:W-:Y:S01]  /*1c60*/  @!P2 IMAD.IADD R52, R52, 0x1, -R84 ;  /* 0x000000013434a824 */ /* 0x000fe200078e0a54 */
[----:B------:R-:W-:Y:S01]  /*1c70*/  ISETP.GT.U32.AND P2, PT, R84, R43, PT ;  /* 0x0000002b5400720c */ /* 0x000fe20003f44070 */
[----:B------:R-:W-:Y:S01]  /*1c80*/  IMAD.HI.U32 R8, R2, R35, RZ ;  /* 0x0000002302087227 */ /* 0x000fe200078e00ff */
[----:B------:R-:W-:Y:S01]  /*1c90*/  IABS R31, R243 ;  /* 0x000000f3001f7213 */ /* 0x000fe20000000000 */
[----:B------:R-:W-:Y:S02]  /*1ca0*/  STL [R1+0x408], R251 ;  /* 0x000408fb01007387 */ /* 0x000fe40000100800 */
[----:B------:R-:W-:-:S02]  /*1cb0*/  IMAD.MOV R6, RZ, RZ, -R6 ;  /* 0x000000ffff067224 */ /* 0x000fc400078e0a06 */
[----:B------:R-:W-:Y:S01]  /*1cc0*/  IMAD.HI.U32 R4, R2, R9, RZ ;  /* 0x0000000902047227 */ /* 0x000fe200078e00ff */
[----:B------:R-:W-:Y:S01]  /*1cd0*/  LOP3.LUT R240, R198, 0x52, RZ, 0xfc, !PT ;  /* 0x00000052c6f07812 */ /* 0x000fe200078efcff */
[----:B------:R1:W-:Y:S02]  /*1ce0*/  STL [R1+0x80c], R200 ;  /* 0x00080cc801007387 */ /* 0x0003e40000100800 */
[----:B------:R-:W-:Y:S01]  /*1cf0*/  @!P3 IMAD.IADD R48, R48, 0x1, -R84 ;  /* 0x000000013030b824 */ /* 0x000fe200078e0a54 */
[C---:B------:R-:W-:Y:S01]  /*1d00*/  ISETP.GT.U32.AND P3, PT, R84.reuse, R39, PT ;  /* 0x000000275400720c */ /* 0x040fe20003f64070 */
[----:B------:R-:W-:Y:S02]  /*1d10*/  IMAD.MOV R8, RZ, RZ, -R8 ;  /* 0x000000ffff087224 */ /* 0x000fe400078e0a08 */
[----:B------:R-:W-:Y:S01]  /*1d20*/  IMAD R38, R84, R6, R11 ;  /* 0x0000000654267224 */ /* 0x000fe200078e020b */
[----:B------:R-:W-:Y:S01]  /*1d30*/  IABS R11, R244 ;  /* 0x000000f4000b7213 */ /* 0x000fe20000000000 */
[----:B------:R-:W-:-:S04]  /*1d40*/  IMAD.HI.U32 R7, R2, R13, RZ ;  /* 0x0000000d02077227 */ /* 0x000fc800078e00ff */
[----:B------:R-:W-:Y:S02]  /*1d50*/  IMAD.MOV R4, RZ, RZ, -R4 ;  /* 0x000000ffff047224 */ /* 0x000fe400078e0a04 */
[--C-:B------:R-:W-:Y:S01]  /*1d60*/  @!P0 IMAD.IADD R51, R51, 0x1, -R84.reuse ;  /* 0x0000000133338824 */ /* 0x100fe200078e0a54 */
[C---:B------:R-:W-:Y:S01]  /*1d70*/  ISETP.GT.U32.AND P0, PT, R84.reuse, R42, PT ;  /* 0x0000002a5400720c */ /* 0x040fe20003f04070 */
[----:B------:R-:W-:Y:S02]  /*1d80*/  IMAD R35, R84, R8, R35 ;  /* 0x0000000854237224 */ /* 0x000fe400078e0223 */
[--C-:B------:R-:W-:Y:S01]  /*1d90*/  @!P1 IMAD.IADD R50, R50, 0x1, -R84.reuse ;  /* 0x0000000132329824 */ /* 0x100fe200078e0a54 */
[----:B------:R-:W-:Y:S01]  /*1da0*/  ISETP.GT.U32.AND P1, PT, R84, R40, PT ;  /* 0x000000285400720c */ /* 0x000fe20003f24070 */
[----:B------:R-:W-:Y:S02]  /*1db0*/  IMAD.MOV R7, RZ, RZ, -R7 ;  /* 0x000000ffff077224 */ /* 0x000fe400078e0a07 */
[----:B------:R-:W-:-:S02]  /*1dc0*/  @!P4 IMAD.IADD R46, R46, 0x1, -R84 ;  /* 0x000000012e2ec824 */ /* 0x000fc400078e0a54 */
[--C-:B------:R-:W-:Y:S02]  /*1dd0*/  @!P6 IMAD.IADD R47, R47, 0x1, -R84.reuse ;  /* 0x000000012f2fe824 */ /* 0x100fe400078e0a54 */
[--C-:B------:R-:W-:Y:S02]  /*1de0*/  @!P5 IMAD.IADD R44, R44, 0x1, -R84.reuse ;  /* 0x000000012c2cd824 */ /* 0x100fe400078e0a54 */
[----:B------:R-:W-:Y:S01]  /*1df0*/  @!P2 IMAD.IADD R43, R43, 0x1, -R84 ;  /* 0x000000012b2ba824 */ /* 0x000fe200078e0a54 */
[----:B------:R-:W-:Y:S01]  /*1e00*/  IABS R15, R240 ;  /* 0x000000f0000f7213 */ /* 0x000fe20000000000 */
[C---:B------:R-:W-:Y:S01]  /*1e10*/  IMAD R34, R84.reuse, R4, R9 ;  /* 0x0000000454227224 */ /* 0x040fe200078e0209 */
[----:B------:R-:W-:Y:S01]  /*1e20*/  ISETP.GT.U32.AND P4, PT, R84, R36, PT ;  /* 0x000000245400720c */ /* 0x000fe20003f84070 */
[----:B------:R-:W-:Y:S01]  /*1e30*/  IMAD.HI.U32 R5, R2, R11, RZ ;  /* 0x0000000b02057227 */ /* 0x000fe200078e00ff */
[----:B------:R-:W-:Y:S01]  /*1e40*/  ISETP.GT.U32.AND P6, PT, R84, R38, PT ;  /* 0x000000265400720c */ /* 0x000fe20003fc4070 */
[----:B-1----:R-:W3:Y:S01]  /*1e50*/  LDL R200, [R1+0x47c] ;  /* 0x00047c0001c87983 */ /* 0x002ee20000100800 */
[----:B------:R-:W-:Y:S01]  /*1e60*/  LOP3.LUT R236, R198, 0x56, RZ, 0xfc, !PT ;  /* 0x00000056c6ec7812 */ /* 0x000fe200078efcff */
[----:B------:R-:W-:Y:S01]  /*1e70*/  IMAD.HI.U32 R6, R2, R31, RZ ;  /* 0x0000001f02067227 */ /* 0x000fe200078e00ff */
[C---:B------:R-:W-:Y:S01]  /*1e80*/  ISETP.GT.U32.AND P5, PT, R84.reuse, R35, PT ;  /* 0x000000235400720c */ /* 0x040fe20003fa4070 */
[----:B------:R1:W-:Y:S01]  /*1e90*/  STL [R1+0x810], R251 ;  /* 0x000810fb01007387 */ /* 0x0003e20000100800 */
[C---:B------:R-:W-:Y:S01]  /*1ea0*/  ISETP.GT.U32.AND P2, PT, R84.reuse, R34, PT ;  /* 0x000000225400720c */ /* 0x040fe20003f44070 */
[----:B------:R-:W-:Y:S01]  /*1eb0*/  IMAD R30, R84, R7, R13 ;  /* 0x00000007541e7224 */ /* 0x000fe200078e020d */
[C---:B------:R-:W-:Y:S01]  /*1ec0*/  LOP3.LUT R234, R198.reuse, 0x58, RZ, 0xfc, !PT ;  /* 0x00000058c6ea7812 */ /* 0x040fe200078efcff */
[----:B------:R-:W-:Y:S01]  /*1ed0*/  IMAD.MOV R5, RZ, RZ, -R5 ;  /* 0x000000ffff057224 */ /* 0x000fe200078e0a05 */
[----:B------:R-:W-:Y:S01]  /*1ee0*/  LOP3.LUT R238, R198, 0x54, RZ, 0xfc, !PT ;  /* 0x00000054c6ee7812 */ /* 0x000fe200078efcff */
[----:B------:R-:W-:Y:S01]  /*1ef0*/  IMAD.MOV R6, RZ, RZ, -R6 ;  /* 0x000000ffff067224 */ /* 0x000fe200078e0a06 */
[----:B------:R-:W-:Y:S01]  /*1f00*/  IABS R9, R236 ;  /* 0x000000ec00097213 */ /* 0x000fe20000000000 */
[--C-:B------:R-:W-:Y:S01]  /*1f10*/  @!P3 IMAD.IADD R39, R39, 0x1, -R84.reuse ;  /* 0x000000012727b824 */ /* 0x100fe200078e0a54 */
[C---:B------:R-:W-:Y:S01]  /*1f20*/  ISETP.GT.U32.AND P3, PT, R84.reuse, R30, PT ;  /* 0x0000001e5400720c */ /* 0x040fe20003f64070 */
[----:B------:R-:W-:Y:S01]  /*1f30*/  IMAD R32, R84, R5, R11 ;  /* 0x0000000554207224 */ /* 0x000fe200078e020b */
[----:B------:R-:W-:Y:S01]  /*1f40*/  LOP3.LUT R230, R198, 0x5c, RZ, 0xfc, !PT ;  /* 0x0000005cc6e67812 */ /* 0x000fe200078efcff */
[----:B------:R-:W-:Y:S01]  /*1f50*/  IMAD R31, R84, R6, R31 ;  /* 0x00000006541f7224 */ /* 0x000fe200078e021f */
[----:B------:R-:W-:Y:S01]  /*1f60*/  IABS R11, R234 ;  /* 0x000000ea000b7213 */ /* 0x000fe20000000000 */
[--C-:B------:R-:W-:Y:S01]  /*1f70*/  @!P0 IMAD.IADD R42, R42, 0x1, -R84.reuse ;  /* 0x000000012a2a8824 */ /* 0x100fe200078e0a54 */
[----:B------:R-:W-:Y:S01]  /*1f80*/  ISETP.GT.U32.AND P0, PT, R84, R32, PT ;  /* 0x000000205400720c */ /* 0x000fe20003f04070 */
[--C-:B------:R-:W-:Y:S01]  /*1f90*/  @!P1 IMAD.IADD R40, R40, 0x1, -R84.reuse ;  /* 0x0000000128289824 */ /* 0x100fe200078e0a54 */
[----:B------:R-:W-:Y:S01]  /*1fa0*/  ISETP.GT.U32.AND P1, PT, R84, R31, PT ;  /* 0x0000001f5400720c */ /* 0x000fe20003f24070 */
[--C-:B------:R-:W-:Y:S01]  /*1fb0*/  @!P4 IMAD.IADD R36, R36, 0x1, -R84.reuse ;  /* 0x000000012424c824 */ /* 0x100fe200078e0a54 */
[----:B------:R-:W-:Y:S01]  /*1fc0*/  ISETP.GT.U32.AND P4, PT, R84, R44, PT ;  /* 0x0000002c5400720c */ /* 0x000fe20003f84070 */
[--C-:B------:R-:W-:Y:S01]  /*1fd0*/  @!P6 IMAD.IADD R38, R38, 0x1, -R84.reuse ;  /* 0x000000012626e824 */ /* 0x100fe200078e0a54 */
[----:B------:R-:W-:Y:S01]  /*1fe0*/  IABS R27, R238 ;  /* 0x000000ee001b7213 */ /* 0x000fe20000000000 */
[--C-:B------:R-:W-:Y:S01]  /*1ff0*/  @!P5 IMAD.IADD R35, R35, 0x1, -R84.reuse ;  /* 0x000000012323d824 */ /* 0x100fe200078e0a54 */
[----:B------:R-:W-:Y:S01]  /*2000*/  ISETP.GT.U32.AND P5, PT, R84, R43, PT ;  /* 0x0000002b5400720c */ /* 0x000fe20003fa4070 */
[--C-:B------:R-:W-:Y:S01]  /*2010*/  @!P2 IMAD.IADD R34, R34, 0x1, -R84.reuse ;  /* 0x000000012222a824 */ /* 0x100fe200078e0a54 */
[----:B------:R-:W-:Y:S01]  /*2020*/  ISETP.GT.U32.AND P2, PT, R84, R42, PT ;  /* 0x0000002a5400720c */ /* 0x000fe20003f44070 */
[----:B------:R-:W-:Y:S01]  /*2030*/  @!P3 IMAD.IADD R30, R30, 0x1, -R84 ;  /* 0x000000011e1eb824 */ /* 0x000fe200078e0a54 */
[----:B------:R-:W-:Y:S01]  /*2040*/  ISETP.GT.U32.AND P3, PT, R84, R38, PT ;  /* 0x000000265400720c */ /* 0x000fe20003f64070 */
[----:B------:R-:W-:Y:S01]  /*2050*/  IMAD.HI.U32 R8, R2, R15, RZ ;  /* 0x0000000f02087227 */ /* 0x000fe200078e00ff */
[----:B------:R-:W-:Y:S01]  /*2060*/  IABS R13, R230 ;  /* 0x000000e6000d7213 */ /* 0x000fe20000000000 */
[----:B------:R-:W-:Y:S01]  /*2070*/  STL [R1+0x404], R250 ;  /* 0x000404fa01007387 */ /* 0x000fe20000100800 */
[C---:B------:R-:W-:Y:S01]  /*2080*/  LOP3.LUT R226, R198.reuse, 0x60, RZ, 0xfc, !PT ;  /* 0x00000060c6e27812 */ /* 0x040fe200078efcff */
[----:B------:R-:W-:Y:S01]  /*2090*/  IMAD.MOV R8, RZ, RZ, -R8 ;  /* 0x000000ffff087224 */ /* 0x000fe200078e0a08 */
[----:B------:R-:W-:Y:S01]  /*20a0*/  LOP3.LUT R232, R198, 0x5a, RZ, 0xfc, !PT ;  /* 0x0000005ac6e87812 */ /* 0x000fe200078efcff */
[--C-:B------:R-:W-:Y:S01]  /*20b0*/  @!P0 IMAD.IADD R32, R32, 0x1, -R84.reuse ;  /* 0x0000000120208824 */ /* 0x100fe200078e0a54 */
[C---:B------:R-:W-:Y:S01]  /*20c0*/  ISETP.GT.U32.AND P0, PT, R84.reuse, R40, PT ;  /* 0x000000285400720c */ /* 0x040fe20003f04070 */
[--C-:B------:R-:W-:Y:S01]  /*20d0*/  @!P1 IMAD.IADD R31, R31, 0x1, -R84.reuse ;  /* 0x000000011f1f9824 */ /* 0x100fe200078e0a54 */
[----:B------:R-:W-:Y:S01]  /*20e0*/  ISETP.GT.U32.AND P1, PT, R84, R39, PT ;  /* 0x000000275400720c */ /* 0x000fe20003f24070 */
[----:B------:R-:W-:Y:S01]  /*20f0*/  IMAD.HI.U32 R5, R2, R9, RZ ;  /* 0x0000000902057227 */ /* 0x000fe200078e00ff */
[----:B------:R-:W-:Y:S01]  /*2100*/  IABS R19, R226 ;  /* 0x000000e200137213 */ /* 0x000fe20000000000 */
[----:B------:R-:W-:Y:S01]  /*2110*/  STL [R1+0x488], R249 ;  /* 0x000488f901007387 */ /* 0x000fe20000100800 */
[----:B------:R-:W-:Y:S01]  /*2120*/  IABS R23, R232 ;  /* 0x000000e800177213 */ /* 0x000fe20000000000 */
[--C-:B------:R-:W-:Y:S01]  /*2130*/  @!P4 IMAD.IADD R44, R44, 0x1, -R84.reuse ;  /* 0x000000012c2cc824 */ /* 0x100fe200078e0a54 */
[----:B------:R-:W-:Y:S01]  /*2140*/  ISETP.GT.U32.AND P4, PT, R84, R36, PT ;  /* 0x000000245400720c */ /* 0x000fe20003f84070 */
[----:B------:R-:W-:Y:S01]  /*2150*/  IMAD.HI.U32 R6, R2, R11, RZ ;  /* 0x0000000b02067227 */ /* 0x000fe200078e00ff */
[C---:B------:R-:W-:Y:S01]  /*2160*/  LOP3.LUT R228, R198.reuse, 0x5e, RZ, 0xfc, !PT ;  /* 0x0000005ec6e47812 */ /* 0x040fe200078efcff */
[----:B------:R-:W-:Y:S01]  /*2170*/  STL [R1+0x5cc], R248 ;  /* 0x0005ccf801007387 */ /* 0x000fe20000100800 */
[----:B------:R-:W-:Y:S01]  /*2180*/  LOP3.LUT R224, R198, 0x62, RZ, 0xfc, !PT ;  /* 0x00000062c6e07812 */ /* 0x000fe200078efcff */
[----:B------:R-:W-:Y:S01]  /*2190*/  IMAD.HI.U32 R4, R2, R27, RZ ;  /* 0x0000001b02047227 */ /* 0x000fe200078e00ff */
[C---:B------:R-:W-:Y:S01]  /*21a0*/  LOP3.LUT R222, R198.reuse, 0x64, RZ, 0xfc, !PT ;  /* 0x00000064c6de7812 */ /* 0x040fe200078efcff */
[----:B------:R-:W-:Y:S01]  /*21b0*/  STL [R1+0x5c8], R247 ;  /* 0x0005c8f701007387 */ /* 0x000fe20000100800 */
[----:B------:R-:W-:Y:S01]  /*21c0*/  LOP3.LUT R220, R198, 0x66, RZ, 0xfc, !PT ;  /* 0x00000066c6dc7812 */ /* 0x000fe200078efcff */
[----:B------:R-:W-:Y:S01]  /*21d0*/  IMAD R28, R84, R8, R15 ;  /* 0x00000008541c7224 */ /* 0x000fe200078e020f */
[----:B------:R-:W-:Y:S01]  /*21e0*/  LOP3.LUT R218, R198, 0x68, RZ, 0xfc, !PT ;  /* 0x00000068c6da7812 */ /* 0x000fe200078efcff */
[--C-:B------:R-:W-:Y:S01]  /*21f0*/  @!P5 IMAD.IADD R43, R43, 0x1, -R84.reuse ;  /* 0x000000012b2bd824 */ /* 0x100fe200078e0a54 */
[----:B------:R-:W-:Y:S01]  /*2200*/  ISETP.GT.U32.AND P5, PT, R84, R35, PT ;  /* 0x000000235400720c */ /* 0x000fe20003fa4070 */
[----:B------:R-:W-:Y:S01]  /*2210*/  @!P2 IMAD.IADD R42, R42, 0x1, -R84 ;  /* 0x000000012a2aa824 */ /* 0x000fe200078e0a54 */
[C---:B------:R-:W-:Y:S01]  /*2220*/  ISETP.GT.U32.AND P2, PT, R84.reuse, R34, PT ;  /* 0x000000225400720c */ /* 0x040fe20003f44070 */
[----:B------:R-:W-:Y:S01]  /*2230*/  IMAD.MOV R5, RZ, RZ, -R5 ;  /* 0x000000ffff057224 */ /* 0x000fe200078e0a05 */
[----:B------:R-:W-:Y:S01]  /*2240*/  ISETP.GT.U32.AND P6, PT, R84, R46, PT ;  /* 0x0000002e5400720c */ /* 0x000fe20003fc4070 */
[----:B------:R-:W-:Y:S01]  /*2250*/  IMAD.HI.U32 R8, R2, R13, RZ ;  /* 0x0000000d02087227 */ /* 0x000fe200078e00ff */
[----:B------:R-:W-:Y:S01]  /*2260*/  IABS R15, R220 ;  /* 0x000000dc000f7213 */ /* 0x000fe20000000000 */
[----:B------:R-:W-:Y:S01]  /*2270*/  STL [R1+0x5c4], R246 ;  /* 0x0005c4f601007387 */ /* 0x000fe20000100800 */
[C---:B------:R-:W-:Y:S01]  /*2280*/  LOP3.LUT R216, R198.reuse, 0x6a, RZ, 0xfc, !PT ;  /* 0x0000006ac6d87812 */ /* 0x040fe200078efcff */
[----:B------:R-:W-:Y:S01]  /*2290*/  IMAD.MOV R6, RZ, RZ, -R6 ;  /* 0x000000ffff067224 */ /* 0x000fe200078e0a06 */
[C---:B------:R-:W-:Y:S01]  /*22a0*/  LOP3.LUT R212, R198.reuse, 0x6e, RZ, 0xfc, !PT ;  /* 0x0000006ec6d47812 */ /* 0x040fe200078efcff */
[----:B------:R-:W-:Y:S01]  /*22b0*/  IMAD.MOV R4, RZ, RZ, -R4 ;  /* 0x000000ffff047224 */ /* 0x000fe200078e0a04 */
[----:B------:R-:W-:Y:S01]  /*22c0*/  LOP3.LUT R210, R198, 0x70, RZ, 0xfc, !PT ;  /* 0x00000070c6d27812 */ /* 0x000fe200078efcff */
[----:B------:R-:W-:Y:S01]  /*22d0*/  @!P3 IMAD.IADD R38, R38, 0x1, -R84 ;  /* 0x000000012626b824 */ /* 0x000fe200078e0a54 */
[C---:B------:R-:W-:Y:S01]  /*22e0*/  ISETP.GT.U32.AND P3, PT, R84.reuse, R28, PT ;  /* 0x0000001c5400720c */ /* 0x040fe20003f64070 */
[C---:B------:R-:W-:Y:S01]  /*22f0*/  IMAD R26, R84.reuse, R5, R9 ;  /* 0x00000005541a7224 */ /* 0x040fe200078e0209 */
[----:B------:R-:W-:Y:S01]  /*2300*/  IABS R9, R228 ;  /* 0x000000e400097213 */ /* 0x000fe20000000000 */
[----:B------:R-:W-:Y:S01]  /*2310*/  IMAD.MOV R8, RZ, RZ, -R8 ;  /* 0x000000ffff087224 */ /* 0x000fe200078e0a08 */
[----:B------:R-:W-:Y:S01]  /*2320*/  IABS R17, R212 ;  /* 0x000000d400117213 */ /* 0x000fe20000000000 */
[----:B------:R-:W-:Y:S01]  /*2330*/  IMAD R24, R84, R6, R11 ;  /* 0x0000000654187224 */ /* 0x000fe200078e020b */
[----:B------:R-:W-:Y:S01]  /*2340*/  IABS R11, R224 ;  /* 0x000000e0000b7213 */ /* 0x000fe20000000000 */
[----:B------:R-:W-:Y:S01]  /*2350*/  IMAD.HI.U32 R5, R2, R19, RZ ;  /* 0x0000001302057227 */ /* 0x000fe200078e00ff */
[----:B------:R-:W-:Y:S01]  /*2360*/  LOP3.LUT R214, R198, 0x6c, RZ, 0xfc, !PT ;  /* 0x0000006cc6d67812 */ /* 0x000fe200078efcff */
[----:B------:R-:W-:Y:S01]  /*2370*/  STL [R1+0x5c0], R245 ;  /* 0x0005c0f501007387 */ /* 0x000fe20000100800 */
[----:B------:R-:W-:Y:S01]  /*2380*/  IABS R21, R210 ;  /* 0x000000d200157213 */ /* 0x000fe20000000000 */
[----:B------:R-:W-:Y:S01]  /*2390*/  IMAD.HI.U32 R7, R2, R23, RZ ;  /* 0x0000001702077227 */ /* 0x000fe200078e00ff */
[C---:B------:R-:W-:Y:S01]  /*23a0*/  LOP3.LUT R208, R198.reuse, 0x74, RZ, 0xfc, !PT ;  /* 0x00000074c6d07812 */ /* 0x040fe200078efcff */
[----:B------:R-:W-:Y:S01]  /*23b0*/  STL [R1+0x5bc], R244 ;  /* 0x0005bcf401007387 */ /* 0x000fe20000100800 */
[----:B------:R-:W-:Y:S01]  /*23c0*/  LOP3.LUT R205, R198, 0x78, RZ, 0xfc, !PT ;  /* 0x00000078c6cd7812 */ /* 0x000fe200078efcff */
[----:B------:R-:W-:Y:S01]  /*23d0*/  IMAD R27, R84, R4, R27 ;  /* 0x00000004541b7224 */ /* 0x000fe200078e021b */
[----:B------:R-:W-:Y:S01]  /*23e0*/  LOP3.LUT R206, R198, 0x76, RZ, 0xfc, !PT ;  /* 0x00000076c6ce7812 */ /* 0x000fe200078efcff */
[----:B------:R-:W-:Y:S01]  /*23f0*/  IMAD R22, R84, R8, R13 ;  /* 0x0000000854167224 */ /* 0x000fe200078e020d */
[----:B------:R-:W-:Y:S01]  /*2400*/  IABS R13, R222 ;  /* 0x000000de000d7213 */ /* 0x000fe20000000000 */
[----:B------:R-:W-:Y:S01]  /*2410*/  IMAD.MOV R5, RZ, RZ, -R5 ;  /* 0x000000ffff057224 */ /* 0x000fe200078e0a05 */
[----:B------:R-:W-:Y:S01]  /*2420*/  IABS R29, R205 ;  /* 0x000000cd001d7213 */ /* 0x000fe20000000000 */
[--C-:B------:R-:W-:Y:S01]  /*2430*/  @!P0 IMAD.IADD R40, R40, 0x1, -R84.reuse ;  /* 0x0000000128288824 */ /* 0x100fe200078e0a54 */
[C---:B------:R-:W-:Y:S01]  /*2440*/  ISETP.GT.U32.AND P0, PT, R84.reuse, R32, PT ;  /* 0x000000205400720c */ /* 0x040fe20003f04070 */
[--C-:B------:R-:W-:Y:S01]  /*2450*/  @!P1 IMAD.IADD R39, R39, 0x1, -R84.reuse ;  /* 0x0000000127279824 */ /* 0x100fe200078e0a54 */
[----:B------:R-:W-:Y:S01]  /*2460*/  ISETP.GT.U32.AND P1, PT, R84, R31, PT ;  /* 0x0000001f5400720c */ /* 0x000fe20003f24070 */
[----:B------:R-:W-:Y:S01]  /*2470*/  IMAD.MOV R7, RZ, RZ, -R7 ;  /* 0x000000ffff077224 */ /* 0x000fe200078e0a07 */
[----:B------:R-:W-:Y:S01]  /*2480*/  LOP3.LUT R209, R198, 0x72, RZ, 0xfc, !PT ;  /* 0x00000072c6d17812 */ /* 0x000fe200078efcff */
[--C-:B------:R-:W-:Y:S01]  /*2490*/  @!P4 IMAD.IADD R36, R36, 0x1, -R84.reuse ;  /* 0x000000012424c824 */ /* 0x100fe200078e0a54 */
[----:B------:R-:W-:Y:S01]  /*24a0*/  ISETP.GT.U32.AND P4, PT, R84, R27, PT ;  /* 0x0000001b5400720c */ /* 0x000fe20003f84070 */
[----:B------:R-:W-:Y:S01]  /*24b0*/  IMAD.HI.U32 R4, R2, R9, RZ ;  /* 0x0000000902047227 */ /* 0x000fe200078e00ff */
[C---:B------:R-:W-:Y:S01]  /*24c0*/  LOP3.LUT R204, R198.reuse, 0x7a, RZ, 0xfc, !PT ;  /* 0x0000007ac6cc7812 */ /* 0x040fe200078efcff */
[----:B------:R-:W-:Y:S01]  /*24d0*/  STL [R1+0x5b8], R243 ;  /* 0x0005b8f301007387 */ /* 0x000fe20000100800 */
[----:B------:R-:W-:Y:S01]  /*24e0*/  LOP3.LUT R203, R198, 0x7c, RZ, 0xfc, !PT ;  /* 0x0000007cc6cb7812 */ /* 0x000fe200078efcff */
[----:B------:R-:W-:Y:S01]  /*24f0*/  IMAD.HI.U32 R6, R2, R11, RZ ;  /* 0x0000000b02067227 */ /* 0x000fe200078e00ff */
[----:B------:R-:W-:Y:S01]  /*2500*/  IABS R37, R204 ;  /* 0x000000cc00257213 */ /* 0x000fe20000000000 */
        /* <DEDUP_REMOVED lines=8> */
[----:B------:R-:W-:Y:S01]  /*2590*/  IMAD R23, R84, R7, R23 ;  /* 0x0000000754177224 */ /* 0x000fe200078e0217 */
[----:B------:R-:W-:Y:S01]  /*25a0*/  LOP3.LUT R195, R198, 0x82, RZ, 0xfc, !PT ;  /* 0x00000082c6c37812 */ /* 0x000fe200078efcff */
[C---:B------:R-:W-:Y:S01]  /*25b0*/  IMAD.HI.U32 R7, R2.reuse, R13, RZ ;  /* 0x0000000d02077227 */ /* 0x040fe200078e00ff */
[----:B------:R-:W-:Y:S01]  /*25c0*/  IABS R41, R196 ;  /* 0x000000c400297213 */ /* 0x000fe20000000000 */
[----:B------:R-:W-:Y:S01]  /*25d0*/  STL [R1+0x5b0], R240 ;  /* 0x0005b0f001007387 */ /* 0x000fe20000100800 */
[----:B------:R-:W-:Y:S01]  /*25e0*/  IABS R45, R195 ;  /* 0x000000c3002d7213 */ /* 0x000fe20000000000 */
[----:B------:R-:W-:Y:S01]  /*25f0*/  IMAD.HI.U32 R8, R2, R15, RZ ;  /* 0x0000000f02087227 */ /* 0x000fe200078e00ff */
[C---:B------:R-:W-:Y:S01]  /*2600*/  LOP3.LUT R194, R198.reuse, 0x84, RZ, 0xfc, !PT ;  /* 0x00000084c6c27812 */ /* 0x040fe200078efcff */
[----:B------:R-:W-:Y:S01]  /*2610*/  STL [R1+0x5ac], R238 ;  /* 0x0005acee01007387 */ /* 0x000fe20000100800 */
[C---:B------:R-:W-:Y:S01]  /*2620*/  LOP3.LUT R190, R198.reuse, 0x8a, RZ, 0xfc, !PT ;  /* 0x0000008ac6be7812 */ /* 0x040fe200078efcff */
[----:B------:R-:W-:Y:S01]  /*2630*/  IMAD.MOV R4, RZ, RZ, -R4 ;  /* 0x000000ffff047224 */ /* 0x000fe200078e0a04 */
[----:B------:R-:W-:Y:S01]  /*2640*/  IABS R49, R194 ;  /* 0x000000c200317213 */ /* 0x000fe20000000000 */
[----:B------:R-:W-:Y:S01]  /*2650*/  IMAD.MOV R6, RZ, RZ, -R6 ;  /* 0x000000ffff067224 */ /* 0x000fe200078e0a06 */
[----:B------:R-:W-:Y:S01]  /*2660*/  LOP3.LUT R192, R198, 0x86, RZ, 0xfc, !PT ;  /* 0x00000086c6c07812 */ /* 0x000fe200078efcff */
[----:B------:R-:W-:Y:S01]  /*2670*/  @!P3 IMAD.IADD R28, R28, 0x1, -R84 ;  /* 0x000000011c1cb824 */ /* 0x000fe200078e0a54 */
[----:B------:R-:W-:Y:S01]  /*2680*/  ISETP.GT.U32.AND P3, PT, R84, R19, PT ;  /* 0x000000135400720c */ /* 0x000fe20003f64070 */
[----:B------:R-:W-:Y:S01]  /*2690*/  IMAD.MOV R7, RZ, RZ, -R7 ;  /* 0x000000ffff077224 */ /* 0x000fe200078e0a07 */
[----:B------:R-:W-:Y:S01]  /*26a0*/  IABS R61, R190 ;  /* 0x000000be003d7213 */ /* 0x000fe20000000000 */
[----:B------:R-:W-:Y:S01]  /*26b0*/  IMAD.MOV R8, RZ, RZ, -R8 ;  /* 0x000000ffff087224 */ /* 0x000fe200078e0a08 */
[----:B------:R-:W-:Y:S01]  /*26c0*/  LOP3.LUT R187, R198, 0x8e, RZ, 0xfc, !PT ;  /* 0x0000008ec6bb7812 */ /* 0x000fe200078efcff */
[C---:B------:R-:W-:Y:S01]  /*26d0*/  IMAD R20, R84.reuse, R4, R9 ;  /* 0x0000000454147224 */ /* 0x040fe200078e0209 */
[----:B------:R-:W-:Y:S01]  /*26e0*/  IABS R9, R218 ;  /* 0x000000da00097213 */ /* 0x000fe20000000000 */
[----:B------:R-:W-:Y:S01]  /*26f0*/  IMAD R18, R84, R6, R11 ;  /* 0x0000000654127224 */ /* 0x000fe200078e020b */
[----:B------:R-:W-:Y:S01]  /*2700*/  IABS R11, R216 ;  /* 0x000000d8000b7213 */ /* 0x000fe20000000000 */
[----:B------:R-:W-:Y:S01]  /*2710*/  @!P6 IMAD.IADD R46, R46, 0x1, -R84 ;  /* 0x000000012e2ee824 */ /* 0x000fe200078e0a54 */
[C---:B------:R-:W-:Y:S01]  /*2720*/  ISETP.GT.U32.AND P6, PT, R84.reuse, R30, PT ;  /* 0x0000001e5400720c */ /* 0x040fe20003fc4070 */
[----:B-1----:R-:W-:Y:S01]  /*2730*/  IMAD.MOV.U32 R251, RZ, RZ, R16 ;  /* 0x000000fffffb7224 */ /* 0x002fe200078e0010 */
[----:B------:R-:W-:Y:S01]  /*2740*/  IABS R53, R192 ;  /* 0x000000c000357213 */ /* 0x000fe20000000000 */
[C---:B------:R-:W-:Y:S01]  /*2750*/  IMAD R16, R84.reuse, R7, R13 ;  /* 0x0000000754107224 */ /* 0x040fe200078e020d */
[----:B------:R-:W-:Y:S01]  /*2760*/  IABS R13, R214 ;  /* 0x000000d6000d7213 */ /* 0x000fe20000000000 */
[----:B------:R-:W-:Y:S01]  /*2770*/  IMAD R15, R84, R8, R15 ;  /* 0x00000008540f7224 */ /* 0x000fe200078e020f */
[----:B------:R-:W-:Y:S01]  /*2780*/  LOP3.LUT R191, R198, 0x88, RZ, 0xfc, !PT ;  /* 0x00000088c6bf7812 */ /* 0x000fe200078efcff */
[--C-:B------:R-:W-:Y:S01]  /*2790*/  @!P0 IMAD.IADD R32, R32, 0x1, -R84.reuse ;  /* 0x0000000120208824 */ /* 0x100fe200078e0a54 */
[C---:B------:R-:W-:Y:S01]  /*27a0*/  ISETP.GT.U32.AND P0, PT, R84.reuse, R23, PT ;  /* 0x000000175400720c */ /* 0x040fe20003f04070 */
[--C-:B------:R-:W-:Y:S01]  /*27b0*/  @!P1 IMAD.IADD R31, R31, 0x1, -R84.reuse ;  /* 0x000000011f1f9824 */ /* 0x100fe200078e0a54 */
[C---:B------:R-:W-:Y:S01]  /*27c0*/  ISETP.GT.U32.AND P1, PT, R84.reuse, R22, PT ;  /* 0x000000165400720c */ /* 0x040fe20003f24070 */
[--C-:B------:R-:W-:Y:S01]  /*27d0*/  @!P4 IMAD.IADD R27, R27, 0x1, -R84.reuse ;  /* 0x000000011b1bc824 */ /* 0x100fe200078e0a54 */
[----:B------:R-:W-:Y:S01]  /*27e0*/  ISETP.GT.U32.AND P4, PT, R84, R18, PT ;  /* 0x000000125400720c */ /* 0x000fe20003f84070 */
[----:B------:R-:W-:Y:S01]  /*27f0*/  IMAD.HI.U32 R4, R2, R9, RZ ;  /* 0x0000000902047227 */ /* 0x000fe200078e00ff */
[----:B------:R-:W-:Y:S01]  /*2800*/  LOP3.LUT R188, R198, 0x8c, RZ, 0xfc, !PT ;  /* 0x0000008cc6bc7812 */ /* 0x000fe200078efcff */
[----:B------:R-:W-:Y:S01]  /*2810*/  STL [R1+0x5a8], R236 ;  /* 0x0005a8ec01007387 */ /* 0x000fe20000100800 */
[----:B------:R-:W-:Y:S01]  /*2820*/  IABS R69, R187 ;  /* 0x000000bb00457213 */ /* 0x000fe20000000000 */
[----:B------:R-:W-:Y:S01]  /*2830*/  IMAD.HI.U32 R5, R2, R11, RZ ;  /* 0x0000000b02057227 */ /* 0x000fe200078e00ff */
[----:B------:R-:W-:Y:S01]  /*2840*/  IABS R57, R191 ;  /* 0x000000bf00397213 */ /* 0x000fe20000000000 */
[----:B------:R-:W-:Y:S01]  /*2850*/  STL [R1+0x5a4], R234 ;  /* 0x0005a4ea01007387 */ /* 0x000fe20000100800 */
[----:B------:R-:W-:Y:S01]  /*2860*/  LOP3.LUT R186, R198, 0x90, RZ, 0xfc, !PT ;  /* 0x00000090c6ba7812 */ /* 0x000fe200078efcff */
[--C-:B------:R-:W-:Y:S01]  /*2870*/  @!P5 IMAD.IADD R26, R26, 0x1, -R84.reuse ;  /* 0x000000011a1ad824 */ /* 0x100fe200078e0a54 */
[----:B------:R-:W-:Y:S01]  /*2880*/  ISETP.GT.U32.AND P5, PT, R84, R16, PT ;  /* 0x000000105400720c */ /* 0x000fe20003fa4070 */
[----:B------:R-:W-:Y:S01]  /*2890*/  @!P2 IMAD.IADD R24, R24, 0x1, -R84 ;  /* 0x000000011818a824 */ /* 0x000fe200078e0a54 */
[----:B------:R-:W-:Y:S01]  /*28a0*/  ISETP.GT.U32.AND P2, PT, R84, R15, PT ;  /* 0x0000000f5400720c */ /* 0x000fe20003f44070 */
[----:B------:R-:W-:Y:S01]  /*28b0*/  IMAD.MOV R4, RZ, RZ, -R4 ;  /* 0x000000ffff047224 */ /* 0x000fe200078e0a04 */
[----:B------:R-:W-:Y:S01]  /*28c0*/  IABS R65, R188 ;  /* 0x000000bc00417213 */ /* 0x000fe20000000000 */
[----:B------:R-:W-:Y:S01]  /*28d0*/  IMAD.MOV R5, RZ, RZ, -R5 ;  /* 0x000000ffff057224 */ /* 0x000fe200078e0a05 */
[----:B------:R-:W-:Y:S01]  /*28e0*/  LOP3.LUT R180, R198, 0x98, RZ, 0xfc, !PT ;  /* 0x00000098c6b47812 */ /* 0x000fe200078efcff */
[--C-:B------:R-:W-:Y:S01]  /*28f0*/  @!P3 IMAD.IADD R19, R19, 0x1, -R84.reuse ;  /* 0x000000011313b824 */ /* 0x100fe200078e0a54 */
[----:B------:R-:W-:Y:S01]  /*2900*/  ISETP.GT.U32.AND P3, PT, R84, R27, PT ;  /* 0x0000001b5400720c */ /* 0x000fe20003f64070 */
[----:B------:R-:W-:Y:S01]  /*2910*/  IMAD.HI.U32 R7, R2, R17, RZ ;  /* 0x0000001102077227 */ /* 0x000fe200078e00ff */
[----:B------:R-:W-:Y:S01]  /*2920*/  IABS R73, R186 ;  /* 0x000000ba00497213 */ /* 0x000fe20000000000 */
[----:B------:R-:W-:Y:S01]  /*2930*/  STL [R1+0x5a0], R232 ;  /* 0x0005a0e801007387 */ /* 0x000fe20000100800 */
[----:B------:R-:W-:Y:S01]  /*2940*/  LOP3.LUT R184, R198, 0x92, RZ, 0xfc, !PT ;  /* 0x00000092c6b87812 */ /* 0x000fe200078efcff */
[----:B------:R-:W-:Y:S01]  /*2950*/  IMAD R14, R84, R4, R9 ;  /* 0x00000004540e7224 */ /* 0x000fe200078e0209 */
[----:B------:R-:W-:Y:S01]  /*2960*/  LOP3.LUT R183, R198, 0x94, RZ, 0xfc, !PT ;  /* 0x00000094c6b77812 */ /* 0x000fe200078efcff */
[----:B------:R-:W-:Y:S01]  /*2970*/  IMAD R12, R84, R5, R11 ;  /* 0x00000005540c7224 */ /* 0x000fe200078e020b */
[----:B------:R-:W-:Y:S01]  /*2980*/  IABS R87, R180 ;  /* 0x000000b400577213 */ /* 0x000fe20000000000 */
[--C-:B------:R-:W-:Y:S01]  /*2990*/  @!P6 IMAD.IADD R30, R30, 0x1, -R84.reuse ;  /* 0x000000011e1ee824 */ /* 0x100fe200078e0a54 */
[----:B------:R-:W-:Y:S01]  /*29a0*/  ISETP.GT.U32.AND P6, PT, R84, R20, PT ;  /* 0x000000145400720c */ /* 0x000fe20003fc4070 */
[----:B------:R-:W-:Y:S01]  /*29b0*/  IMAD.HI.U32 R8, R2, R21, RZ ;  /* 0x0000001502087227 */ /* 0x000fe200078e00ff */
[----:B------:R-:W-:Y:S01]  /*29c0*/  IABS R77, R184 ;  /* 0x000000b8004d7213 */ /* 0x000fe20000000000 */
[----:B------:R-:W-:Y:S01]  /*29d0*/  STL [R1+0x59c], R230 ;  /* 0x00059ce601007387 */ /* 0x000fe20000100800 */
[----:B------:R-:W-:Y:S01]  /*29e0*/  IABS R81, R183 ;  /* 0x000000b700517213 */ /* 0x000fe20000000000 */
[----:B------:R-:W-:Y:S01]  /*29f0*/  IMAD.MOV R7, RZ, RZ, -R7 ;  /* 0x000000ffff077224 */ /* 0x000fe200078e0a07 */
[----:B------:R-:W-:Y:S01]  /*2a00*/  LOP3.LUT R182, R198, 0x96, RZ, 0xfc, !PT ;  /* 0x00000096c6b67812 */ /* 0x000fe200078efcff */
[--C-:B------:R-:W-:Y:S01]  /*2a10*/  @!P0 IMAD.IADD R23, R23, 0x1, -R84.reuse ;  /* 0x0000000117178824 */ /* 0x100fe200078e0a54 */
[----:B------:R-:W-:Y:S01]  /*2a20*/  ISETP.GT.U32.AND P0, PT, R84, R14, PT ;  /* 0x0000000e5400720c */ /* 0x000fe20003f04070 */
[--C-:B------:R-:W-:Y:S01]  /*2a30*/  @!P1 IMAD.IADD R22, R22, 0x1, -R84.reuse ;  /* 0x0000000116169824 */ /* 0x100fe200078e0a54 */
[----:B------:R-:W-:Y:S01]  /*2a40*/  ISETP.GT.U32.AND P1, PT, R84, R12, PT ;  /* 0x0000000c5400720c */ /* 0x000fe20003f24070 */
[----:B------:R-:W-:Y:S01]  /*2a50*/  IMAD.HI.U32 R6, R2, R13, RZ ;  /* 0x0000000d02067227 */ /* 0x000fe200078e00ff */
[----:B------:R-:W-:Y:S01]  /*2a60*/  LOP3.LUT R179, R198, 0x9a, RZ, 0xfc, !PT ;  /* 0x0000009ac6b37812 */ /* 0x000fe200078efcff */
[----:B------:R-:W-:Y:S01]  /*2a70*/  STL [R1+0x598], R228 ;  /* 0x000598e401007387 */ /* 0x000fe20000100800 */
[----:B------:R-:W-:Y:S01]  /*2a80*/  IABS R85, R182 ;  /* 0x000000b600557213 */ /* 0x000fe20000000000 */
[----:B------:R-:W-:Y:S01]  /*2a90*/  @!P4 IMAD.IADD R18, R18, 0x1, -R84 ;  /* 0x000000011212c824 */ /* 0x000fe200078e0a54 */
[----:B------:R-:W-:Y:S01]  /*2aa0*/  ISETP.GT.U32.AND P4, PT, R84, R26, PT ;  /* 0x0000001a5400720c */ /* 0x000fe20003f84070 */
[----:B------:R-:W-:Y:S01]  /*2ab0*/  IMAD.MOV R8, RZ, RZ, -R8 ;  /* 0x000000ffff087224 */ /* 0x000fe200078e0a08 */
[----:B------:R-:W-:Y:S01]  /*2ac0*/  LOP3.LUT R178, R198, 0x9c, RZ, 0xfc, !PT ;  /* 0x0000009cc6b27812 */ /* 0x000fe200078efcff */
[----:B------:R-:W-:Y:S01]  /*2ad0*/  IMAD R10, R84, R7, R17 ;  /* 0x00000007540a7224 */ /* 0x000fe200078e0211 */
[----:B------:R-:W-:Y:S01]  /*2ae0*/  IABS R17, R208 ;  /* 0x000000d000117213 */ /* 0x000fe20000000000 */
[--C-:B------:R-:W-:Y:S01]  /*2af0*/  @!P5 IMAD.IADD R16, R16, 0x1, -R84.reuse ;  /* 0x000000011010d824 */ /* 0x100fe200078e0a54 */
[C---:B------:R-:W-:Y:S01]  /*2b00*/  ISETP.GT.U32.AND P5, PT, R84.reuse, R24, PT ;  /* 0x000000185400720c */ /* 0x040fe20003fa4070 */
[----:B------:R-:W-:Y:S01]  /*2b10*/  @!P2 IMAD.IADD R15, R15, 0x1, -R84 ;  /* 0x000000010f0fa824 */ /* 0x000fe200078e0a54 */
[----:B------:R-:W-:Y:S01]  /*2b20*/  ISETP.GT.U32.AND P2, PT, R84, R23, PT ;  /* 0x000000175400720c */ /* 0x000fe20003f44070 */
[----:B------:R-:W-:Y:S01]  /*2b30*/  IMAD.MOV R6, RZ, RZ, -R6 ;  /* 0x000000ffff067224 */ /* 0x000fe200078e0a06 */
[----:B------:R-:W-:Y:S01]  /*2b40*/  LOP3.LUT R176, R198, 0x9e, RZ, 0xfc, !PT ;  /* 0x0000009ec6b07812 */ /* 0x000fe200078efcff */
[C---:B------:R-:W-:Y:S01]  /*2b50*/  IMAD R8, R84.reuse, R8, R21 ;  /* 0x0000000854087224 */ /* 0x040fe200078e0215 */
[----:B------:R-:W-:Y:S01]  /*2b60*/  IABS R21, R206 ;  /* 0x000000ce00157213 */ /* 0x000fe20000000000 */
[--C-:B------:R-:W-:Y:S01]  /*2b70*/  @!P3 IMAD.IADD R27, R27, 0x1, -R84.reuse ;  /* 0x000000011b1bb824 */ /* 0x100fe200078e0a54 */
[C---:B------:R-:W-:Y:S01]  /*2b80*/  ISETP.GT.U32.AND P3, PT, R84.reuse, R19, PT ;  /* 0x000000135400720c */ /* 0x040fe20003f64070 */
[----:B------:R-:W-:Y:S01]  /*2b90*/  IMAD R11, R84, R6, R13 ;  /* 0x00000006540b7224 */ /* 0x000fe200078e020d */
[----:B------:R-:W-:Y:S01]  /*2ba0*/  IABS R13, R209 ;  /* 0x000000d1000d7213 */ /* 0x000fe20000000000 */
[C---:B------:R-:W-:Y:S01]  /*2bb0*/  IMAD.HI.U32 R5, R2.reuse, R17, RZ ;  /* 0x0000001102057227 */ /* 0x040fe200078e00ff */
[----:B------:R-:W-:Y:S01]  /*2bc0*/  IABS R89, R179 ;  /* 0x000000b300597213 */ /* 0x000fe20000000000 */
[----:B------:R-:W-:Y:S01]  /*2bd0*/  STL [R1+0x594], R226 ;  /* 0x000594e201007387 */ /* 0x000fe20000100800 */
[----:B------:R-:W-:Y:S01]  /*2be0*/  IABS R91, R178 ;  /* 0x000000b2005b7213 */ /* 0x000fe20000000000 */
[----:B------:R-:W-:Y:S01]  /*2bf0*/  IMAD.HI.U32 R7, R2, R29, RZ ;  /* 0x0000001d02077227 */ /* 0x000fe200078e00ff */
[----:B------:R-:W-:Y:S01]  /*2c00*/  IABS R93, R176 ;  /* 0x000000b0005d7213 */ /* 0x000fe20000000000 */
[----:B------:R-:W-:Y:S01]  /*2c10*/  STL [R1+0x590], R224 ;  /* 0x000590e001007387 */ /* 0x000fe20000100800 */
[----:B------:R-:W-:Y:S01]  /*2c20*/  LOP3.LUT R174, R198, 0xa2, RZ, 0xfc, !PT ;  /* 0x000000a2c6ae7812 */ /* 0x000fe200078efcff */
[--C-:B------:R-:W-:Y:S01]  /*2c30*/  @!P6 IMAD.IADD R20, R20, 0x1, -R84.reuse ;  /* 0x000000011414e824 */ /* 0x100fe200078e0a54 */
[----:B------:R-:W-:Y:S01]  /*2c40*/  LOP3.LUT R175, R198, 0xa0, RZ, 0xfc, !PT ;  /* 0x000000a0c6af7812 */ /* 0x000fe200078efcff */
[----:B------:R-:W-:Y:S01]  /*2c50*/  IMAD.HI.U32 R6, R2, R21, RZ ;  /* 0x0000001502067227 */ /* 0x000fe200078e00ff */
[C---:B------:R-:W-:Y:S01]  /*2c60*/  LOP3.LUT R171, R198.reuse, 0xa6, RZ, 0xfc, !PT ;  /* 0x000000a6c6ab7812 */ /* 0x040fe200078efcff */
[----:B------:R-:W-:Y:S01]  /*2c70*/  STL [R1+0x58c], R222 ;  /* 0x00058cde01007387 */ /* 0x000fe20000100800 */
[C---:B------:R-:W-:Y:S01]  /*2c80*/  LOP3.LUT R172, R198.reuse, 0xa4, RZ, 0xfc, !PT ;  /* 0x000000a4c6ac7812 */ /* 0x040fe200078efcff */
[----:B------:R-:W-:Y:S01]  /*2c90*/  IMAD.MOV R5, RZ, RZ, -R5 ;  /* 0x000000ffff057224 */ /* 0x000fe200078e0a05 */
[C---:B------:R-:W-:Y:S01]  /*2ca0*/  LOP3.LUT R168, R198.reuse, 0xaa, RZ, 0xfc, !PT ;  /* 0x000000aac6a87812 */ /* 0x040fe200078efcff */
[----:B------:R-:W-:Y:S01]  /*2cb0*/  IMAD.MOV R33, RZ, RZ, -R7 ;  /* 0x000000ffff217224 */ /* 0x000fe200078e0a07 */
[----:B------:R-:W-:Y:S01]  /*2cc0*/  LOP3.LUT R170, R198, 0xa8, RZ, 0xfc, !PT ;  /* 0x000000a8c6aa7812 */ /* 0x000fe200078efcff */
[--C-:B------:R-:W-:Y:S01]  /*2cd0*/  @!P0 IMAD.IADD R14, R14, 0x1, -R84.reuse ;  /* 0x000000010e0e8824 */ /* 0x100fe200078e0a54 */
[----:B------:R-:W-:Y:S01]  /*2ce0*/  ISETP.GT.U32.AND P0, PT, R84, R22, PT ;  /* 0x000000165400720c */ /* 0x000fe20003f04070 */
[--C-:B------:R-:W-:Y:S01]  /*2cf0*/  @!P1 IMAD.IADD R12, R12, 0x1, -R84.reuse ;  /* 0x000000010c0c9824 */ /* 0x100fe200078e0a54 */
[----:B------:R-:W-:Y:S01]  /*2d00*/  ISETP.GT.U32.AND P1, PT, R84, R20, PT ;  /* 0x000000145400720c */ /* 0x000fe20003f24070 */
[----:B------:R-:W-:Y:S01]  /*2d10*/  IMAD.HI.U32 R4, R2, R13, RZ ;  /* 0x0000000d02047227 */ /* 0x000fe200078e00ff */
[C---:B------:R-:W-:Y:S01]  /*2d20*/  LOP3.LUT R166, R198.reuse, 0xae, RZ, 0xfc, !PT ;  /* 0x000000aec6a67812 */ /* 0x040fe200078efcff */
[----:B------:R-:W-:Y:S01]  /*2d30*/  STL [R1+0x588], R220 ;  /* 0x000588dc01007387 */ /* 0x000fe20000100800 */
[----:B------:R-:W-:Y:S01]  /*2d40*/  LOP3.LUT R167, R198, 0xac, RZ, 0xfc, !PT ;  /* 0x000000acc6a77812 */ /* 0x000fe200078efcff */
[----:B------:R-:W-:Y:S01]  /*2d50*/  @!P4 IMAD.IADD R26, R26, 0x1, -R84 ;  /* 0x000000011a1ac824 */ /* 0x000fe200078e0a54 */
[----:B------:R-:W-:Y:S01]  /*2d60*/  ISETP.GT.U32.AND P4, PT, R84, R18, PT ;  /* 0x000000125400720c */ /* 0x000fe20003f84070 */
[----:B------:R-:W-:Y:S01]  /*2d70*/  IMAD.MOV R25, RZ, RZ, -R6 ;  /* 0x000000ffff197224 */ /* 0x000fe200078e0a06 */
[----:B------:R-:W-:Y:S01]  /*2d80*/  LOP3.LUT R160, R198, 0xb4, RZ, 0xfc, !PT ;  /* 0x000000b4c6a07812 */ /* 0x000fe200078efcff */
        /* <DEDUP_REMOVED lines=13> */
[C---:B------:R-:W-:Y:S01]  /*2e60*/  LOP3.LUT R158, R198.reuse, 0xb8, RZ, 0xfc, !PT ;  /* 0x000000b8c69e7812 */ /* 0x040fe200078efcff */
[----:B------:R-:W-:Y:S01]  /*2e70*/  IMAD.MOV R9, RZ, RZ, -R9 ;  /* 0x000000ffff097224 */ /* 0x000fe200078e0a09 */
[----:B------:R-:W-:Y:S01]  /*2e80*/  LOP3.LUT R155, R198, 0xba, RZ, 0xfc, !PT ;  /* 0x000000bac69b7812 */ /* 0x000fe200078efcff */
[--C-:B------:R-:W-:Y:S01]  /*2e90*/  @!P3 IMAD.IADD R19, R19, 0x1, -R84.reuse ;  /* 0x000000011313b824 */ /* 0x100fe200078e0a54 */
[C---:B------:R-:W-:Y:S01]  /*2ea0*/  ISETP.GT.U32.AND P3, PT, R84.reuse, R10, PT ;  /* 0x0000000a5400720c */ /* 0x040fe20003f64070 */
[C---:B------:R-:W-:Y:S01]  /*2eb0*/  IMAD R7, R84.reuse, R4, R13 ;  /* 0x0000000454077224 */ /* 0x040fe200078e020d */
[----:B------:R-:W-:Y:S01]  /*2ec0*/  ISETP.GT.U32.AND P6, PT, R84, R28, PT ;  /* 0x0000001c5400720c */ /* 0x000fe20003fc4070 */
[----:B------:R-:W-:Y:S01]  /*2ed0*/  IMAD.HI.U32 R13, R2, R33, RZ ;  /* 0x00000021020d7227 */ /* 0x000fe200078e00ff */
[----:B------:R-:W-:Y:S01]  /*2ee0*/  IABS R97, R174 ;  /* 0x000000ae00617213 */ /* 0x000fe20000000000 */
[----:B------:R-:W-:Y:S01]  /*2ef0*/  STL [R1+0x580], R216 ;  /* 0x000580d801007387 */ /* 0x000fe20000100800 */
[----:B------:R-:W-:Y:S01]  /*2f00*/  IABS R95, R175 ;  /* 0x000000af005f7213 */ /* 0x000fe20000000000 */
[----:B------:R-:W-:Y:S01]  /*2f10*/  IMAD R9, R84, R9, R37 ;  /* 0x0000000954097224 */ /* 0x000fe200078e0225 */
[----:B------:R-:W-:Y:S01]  /*2f20*/  IABS R37, R202 ;  /* 0x000000ca00257213 */ /* 0x000fe20000000000 */
[----:B------:R-:W-:Y:S01]  /*2f30*/  IMAD.MOV R13, RZ, RZ, -R13 ;  /* 0x000000ffff0d7224 */ /* 0x000fe200078e0a0d */
[----:B------:R-:W-:Y:S01]  /*2f40*/  IABS R105, R168 ;  /* 0x000000a800697213 */ /* 0x000fe20000000000 */
[--C-:B------:R-:W-:Y:S01]  /*2f50*/  @!P0 IMAD.IADD R22, R22, 0x1, -R84.reuse ;  /* 0x0000000116168824 */ /* 0x100fe200078e0a54 */
[----:B------:R-:W-:Y:S01]  /*2f60*/  ISETP.GT.U32.AND P0, PT, R84, R14, PT ;  /* 0x0000000e5400720c */ /* 0x000fe20003f04070 */
[--C-:B------:R-:W-:Y:S01]  /*2f70*/  @!P1 IMAD.IADD R20, R20, 0x1, -R84.reuse ;  /* 0x0000000114149824 */ /* 0x100fe200078e0a54 */
[----:B------:R-:W-:Y:S01]  /*2f80*/  ISETP.GT.U32.AND P1, PT, R84, R11, PT ;  /* 0x0000000b5400720c */ /* 0x000fe20003f24070 */
[--C-:B------:R-:W-:Y:S01]  /*2f90*/  @!P4 IMAD.IADD R18, R18, 0x1, -R84.reuse ;  /* 0x000000011212c824 */ /* 0x100fe200078e0a54 */
[----:B------:R-:W-:Y:S01]  /*2fa0*/  ISETP.GT.U32.AND P4, PT, R84, R8, PT ;  /* 0x000000085400720c */ /* 0x000fe20003f84070 */
[----:B------:R-:W-:Y:S01]  /*2fb0*/  IMAD.HI.U32 R17, R2, R37, RZ ;  /* 0x0000002502117227 */ /* 0x000fe200078e00ff */
[----:B------:R-:W-:Y:S01]  /*2fc0*/  IABS R101, R170 ;  /* 0x000000aa00657213 */ /* 0x000fe20000000000 */
[----:B------:R-:W-:Y:S01]  /*2fd0*/  STL [R1+0x57c], R214 ;  /* 0x00057cd601007387 */ /* 0x000fe20000100800 */
[----:B------:R-:W-:Y:S01]  /*2fe0*/  IABS R113, R166 ;  /* 0x000000a600717213 */ /* 0x000fe20000000000 */
        /* <DEDUP_REMOVED lines=20> */
[----:B------:R-:W-:Y:S01]  /*3130*/  IMAD.MOV R21, RZ, RZ, -R21 ;  /* 0x000000ffff157224 */ /* 0x000fe200078e0a15 */
[----:B------:R-:W-:Y:S01]  /*3140*/  IABS R137, R155 ;  /* 0x0000009b00897213 */ /* 0x000fe20000000000 */
[----:B------:R-:W-:Y:S01]  /*3150*/  IMAD.MOV R25, RZ, RZ, -R25 ;  /* 0x000000ffff197224 */ /* 0x000fe200078e0a19 */
[----:B------:R-:W-:Y:S01]  /*3160*/  IABS R141, R154 ;  /* 0x0000009a008d7213 */ /* 0x000fe20000000000 */
[--C-:B------:R-:W-:Y:S01]  /*3170*/  @!P6 IMAD.IADD R28, R28, 0x1, -R84.reuse ;  /* 0x000000011c1ce824 */ /* 0x100fe200078e0a54 */
[C---:B------:R-:W-:Y:S01]  /*3180*/  ISETP.GT.U32.AND P6, PT, R84.reuse, R12, PT ;  /* 0x0000000c5400720c */ /* 0x040fe20003fc4070 */
[----:B------:R-:W-:Y:S01]  /*3190*/  IMAD R17, R84, R17, R37 ;  /* 0x0000001154117224 */ /* 0x000fe200078e0225 */
[----:B------:R-:W-:Y:S01]  /*31a0*/  LOP3.LUT R146, R198, 0xc2, RZ, 0xfc, !PT ;  /* 0x000000c2c6927812 */ /* 0x000fe200078efcff */
[----:B------:R-:W-:Y:S01]  /*31b0*/  IMAD R21, R84, R21, R41 ;  /* 0x0000001554157224 */ /* 0x000fe200078e0229 */
[----:B------:R-:W-:Y:S01]  /*31c0*/  LOP3.LUT R152, R198, 0xbe, RZ, 0xfc, !PT ;  /* 0x000000bec6987812 */ /* 0x000fe200078efcff */
        /* <DEDUP_REMOVED lines=14> */
[--C-:B------:R-:W-:Y:S01]  /*32b0*/  @!P2 IMAD.IADD R6, R6, 0x1, -R84.reuse ;  /* 0x000000010606a824 */ /* 0x100fe200078e0a54 */
[C---:B------:R-:W-:Y:S01]  /*32c0*/  ISETP.GT.U32.AND P2, PT, R84.reuse, R25, PT ;  /* 0x000000195400720c */ /* 0x040fe20003f44070 */
[----:B------:R-:W-:Y:S01]  /*32d0*/  IMAD.MOV R29, RZ, RZ, -R29 ;  /* 0x000000ffff1d7224 */ /* 0x000fe200078e0a1d */
[----:B------:R-:W-:Y:S01]  /*32e0*/  IABS R149, R150 ;  /* 0x0000009600957213 */ /* 0x000fe20000000000 */
[--C-:B------:R-:W-:Y:S01]  /*32f0*/  @!P3 IMAD.IADD R13, R13, 0x1, -R84.reuse ;  /* 0x000000010d0db824 */ /* 0x100fe200078e0a54 */
[C---:B------:R-:W-:Y:S01]  /*3300*/  ISETP.GT.U32.AND P3, PT, R84.reuse, R8, PT ;  /* 0x000000085400720c */ /* 0x040fe20003f64070 */
[----:B------:R-:W-:Y:S01]  /*3310*/  IMAD R29, R84, R29, R49 ;  /* 0x0000001d541d7224 */ /* 0x000fe200078e0231 */
[----:B------:R-:W-:Y:S01]  /*3320*/  LOP3.LUT R142, R198, 0xc6, RZ, 0xfc, !PT ;  /* 0x000000c6c68e7812 */ /* 0x000fe200078efcff */
[--C-:B------:R-:W-:Y:S01]  /*3330*/  @!P6 IMAD.IADD R12, R12, 0x1, -R84.reuse ;  /* 0x000000010c0ce824 */ /* 0x100fe200078e0a54 */
[----:B------:R-:W-:Y:S01]  /*3340*/  ISETP.GT.U32.AND P6, PT, R84, R5, PT ;  /* 0x000000055400720c */ /* 0x000fe20003fc4070 */
[--C-:B------:R-:W-:Y:S01]  /*3350*/  @!P0 IMAD.IADD R4, R4, 0x1, -R84.reuse ;  /* 0x0000000104048824 */ /* 0x100fe200078e0a54 */
[C---:B------:R-:W-:Y:S01]  /*3360*/  ISETP.GT.U32.AND P0, PT, R84.reuse, R29, PT ;  /* 0x0000001d5400720c */ /* 0x040fe20003f04070 */
[--C-:B------:R-:W-:Y:S01]  /*3370*/  @!P1 IMAD.IADD R9, R9, 0x1, -R84.reuse ;  /* 0x0000000109099824 */ /* 0x100fe200078e0a54 */
[C---:B------:R-:W-:Y:S01]  /*3380*/  ISETP.GT.U32.AND P1, PT, R84.reuse, R10, PT ;  /* 0x0000000a5400720c */ /* 0x040fe20003f24070 */
[--C-:B------:R-:W-:Y:S01]  /*3390*/  @!P4 IMAD.IADD R17, R17, 0x1, -R84.reuse ;  /* 0x000000011111c824 */ /* 0x100fe200078e0a54 */
[C---:B------:R-:W-:Y:S01]  /*33a0*/  ISETP.GT.U32.AND P4, PT, R84.reuse, R7, PT ;  /* 0x000000075400720c */ /* 0x040fe20003f84070 */
[--C-:B------:R-:W-:Y:S01]  /*33b0*/  @!P5 IMAD.IADD R21, R21, 0x1, -R84.reuse ;  /* 0x000000011515d824 */ /* 0x100fe200078e0a54 */
[C---:B------:R-:W-:Y:S01]  /*33c0*/  ISETP.GT.U32.AND P5, PT, R84.reuse, R6, PT ;  /* 0x000000065400720c */ /* 0x040fe20003fa4070 */
[--C-:B------:R-:W-:Y:S01]  /*33d0*/  @!P2 IMAD.IADD R25, R25, 0x1, -R84.reuse ;  /* 0x000000011919a824 */ /* 0x100fe200078e0a54 */
[----:B------:R-:W-:Y:S01]  /*33e0*/  ISETP.GT.U32.AND P2, PT, R84, R4, PT ;  /* 0x000000045400720c */ /* 0x000fe20003f44070 */
[--C-:B------:R-:W-:Y:S01]  /*33f0*/  @!P3 IMAD.IADD R8, R8, 0x1, -R84.reuse ;  /* 0x000000010808b824 */ /* 0x100fe200078e0a54 */
[----:B------:R-:W-:Y:S01]  /*3400*/  ISETP.GT.U32.AND P3, PT, R84, R13, PT ;  /* 0x0000000d5400720c */ /* 0x000fe20003f64070 */
[----:B------:R-:W-:Y:S01]  /*3410*/  IMAD.HI.U32 R41, R2, R61, RZ ;  /* 0x0000003d02297227 */ /* 0x000fe200078e00ff */
[C---:B------:R-:W-:Y:S01]  /*3420*/  LOP3.LUT R143, R198.reuse, 0xc4, RZ, 0xfc, !PT ;  /* 0x000000c4c68f7812 */ /* 0x040fe200078efcff */
[----:B------:R-:W-:Y:S01]  /*3430*/  STL [R1+0x56c], R208 ;  /* 0x00056cd001007387 */ /* 0x000fe20000100800 */
[----:B------:R-:W-:Y:S01]  /*3440*/  IABS R161, R142 ;  /* 0x0000008e00a17213 */ /* 0x000fe20000000000 */
[--C-:B------:R-:W-:Y:S01]  /*3450*/  @!P6 IMAD.IADD R5, R5, 0x1, -R84.reuse ;  /* 0x000000010505e824 */ /* 0x100fe200078e0a54 */
[----:B------:R-:W-:Y:S01]  /*3460*/  LOP3.LUT R139, R198, 0xc8, RZ, 0xfc, !PT ;  /* 0x000000c8c68b7812 */ /* 0x000fe200078efcff */
[----:B------:R-:W-:Y:S01]  /*3470*/  IMAD.HI.U32 R33, R2, R53, RZ ;  /* 0x0000003502217227 */ /* 0x000fe200078e00ff */
[----:B------:R-:W-:Y:S01]  /*3480*/  ISETP.GT.U32.AND P6, PT, R84, R11, PT ;  /* 0x0000000b5400720c */ /* 0x000fe20003fc4070 */
[----:B------:R-:W-:Y:S01]  /*3490*/  STL [R1+0x568], R206 ;  /* 0x000568ce01007387 */ /* 0x000fe20000100800 */
[----:B------:R-:W-:Y:S01]  /*34a0*/  LOP3.LUT R138, R198, 0xca, RZ, 0xfc, !PT ;  /* 0x000000cac68a7812 */ /* 0x000fe200078efcff */
[----:B------:R-:W-:Y:S01]  /*34b0*/  IMAD.MOV R41, RZ, RZ, -R41 ;  /* 0x000000ffff297224 */ /* 0x000fe200078e0a29 */
[----:B------:R-:W-:Y:S01]  /*34c0*/  IABS R157, R143 ;  /* 0x0000008f009d7213 */ /* 0x000fe20000000000 */
        /* <DEDUP_REMOVED lines=16> */
[----:B------:R-:W-:Y:S01]  /*35d0*/  IMAD.HI.U32 R45, R2, R65, RZ ;  /* 0x00000041022d7227 */ /* 0x000fe200078e00ff */
[C---:B------:R-:W-:Y:S01]  /*35e0*/  LOP3.LUT R134, R198.reuse, 0xce, RZ, 0xfc, !PT ;  /* 0x000000cec6867812 */ /* 0x040fe200078efcff */
[----:B------:R-:W-:Y:S01]  /*35f0*/  STL [R1+0x55c], R203 ;  /* 0x00055ccb01007387 */ /* 0x000fe20000100800 */
[----:B------:R-:W-:Y:S01]  /*3600*/  LOP3.LUT R130, R198, 0xd2, RZ, 0xfc, !PT ;  /* 0x000000d2c6827812 */ /* 0x000fe200078efcff */
[----:B------:R-:W-:Y:S01]  /*3610*/  IMAD R41, R84, R41, R61 ;  /* 0x0000002954297224 */ /* 0x000fe200078e023d */
[----:B------:R-:W-:Y:S01]  /*3620*/  IABS R173, R135 ;  /* 0x0000008700ad7213 */ /* 0x000fe20000000000 */
[--C-:B------:R-:W-:Y:S01]  /*3630*/  @!P5 IMAD.IADD R6, R6, 0x1, -R84.reuse ;  /* 0x000000010606d824 */ /* 0x100fe200078e0a54 */
[----:B------:R-:W-:Y:S01]  /*3640*/  ISETP.GT.U32.AND P5, PT, R84, R21, PT ;  /* 0x000000155400720c */ /* 0x000fe20003fa4070 */
[--C-:B------:R-:W-:Y:S01]  /*3650*/  @!P2 IMAD.IADD R4, R4, 0x1, -R84.reuse ;  /* 0x000000010404a824 */ /* 0x100fe200078e0a54 */
[C---:B------:R-:W-:Y:S01]  /*3660*/  ISETP.GT.U32.AND P2, PT, R84.reuse, R25, PT ;  /* 0x000000195400720c */ /* 0x040fe20003f44070 */
[----:B------:R-:W-:Y:S01]  /*3670*/  IMAD.MOV R49, RZ, RZ, -R49 ;  /* 0x000000ffff317224 */ /* 0x000fe200078e0a31 */
[----:B------:R-:W-:Y:S01]  /*3680*/  IABS R177, R134 ;  /* 0x0000008600b17213 */ /* 0x000fe20000000000 */
[----:B------:R-:W-:Y:S01]  /*3690*/  IMAD R33, R84, R33, R53 ;  /* 0x0000002154217224 */ /* 0x000fe200078e0235 */
[----:B------:R-:W-:Y:S01]  /*36a0*/  IABS R185, R130 ;  /* 0x0000008200b97213 */ /* 0x000fe20000000000 */
[----:B------:R-:W-:Y:S01]  /*36b0*/  IMAD.MOV R37, RZ, RZ, -R37 ;  /* 0x000000ffff257224 */ /* 0x000fe200078e0a25 */
[----:B------:R-:W-:Y:S01]  /*36c0*/  LOP3.LUT R127, R198, 0xd4, RZ, 0xfc, !PT ;  /* 0x000000d4c67f7812 */ /* 0x000fe200078efcff */
[----:B------:R-:W-:Y:S01]  /*36d0*/  IMAD.HI.U32 R53, R2, R73, RZ ;  /* 0x0000004902357227 */ /* 0x000fe200078e00ff */
[----:B------:R-:W-:Y:S01]  /*36e0*/  LOP3.LUT R126, R198, 0xd6, RZ, 0xfc, !PT ;  /* 0x000000d6c67e7812 */ /* 0x000fe200078efcff */
[----:B------:R-:W-:Y:S01]  /*36f0*/  STL [R1+0x558], R202 ;  /* 0x000558ca01007387 */ /* 0x000fe20000100800 */
        /* <DEDUP_REMOVED lines=9> */
[----:B------:R-:W-:Y:S01]  /*3790*/  IMAD.HI.U32 R69, R2, R87, RZ ;  /* 0x0000005702457227 */ /* 0x000fe200078e00ff */
[----:B------:R-:W-:Y:S01]  /*37a0*/  IABS R213, R119 ;  /* 0x0000007700d57213 */ /* 0x000fe20000000000 */
[----:B------:R-:W-:Y:S01]  /*37b0*/  STL [R1+0x554], R196 ;  /* 0x000554c401007387 */ /* 0x000fe20000100800 */
[----:B------:R-:W-:Y:S01]  /*37c0*/  LOP3.LUT R122, R198, 0xdc, RZ, 0xfc, !PT ;  /* 0x000000dcc67a7812 */ /* 0x000fe200078efcff */
[----:B------:R-:W-:Y:S01]  /*37d0*/  IMAD.MOV R53, RZ, RZ, -R53 ;  /* 0x000000ffff357224 */ /* 0x000fe200078e0a35 */
[----:B------:R-:W-:Y:S01]  /*37e0*/  IABS R201, R124 ;  /* 0x0000007c00c97213 */ /* 0x000fe20000000000 */
[----:B------:R-:W-:Y:S01]  /*37f0*/  IMAD R45, R84, R45, R65 ;  /* 0x0000002d542d7224 */ /* 0x000fe200078e0241 */
[----:B------:R-:W-:Y:S01]  /*3800*/  LOP3.LUT R118, R198, 0xe0, RZ, 0xfc, !PT ;  /* 0x000000e0c6767812 */ /* 0x000fe200078efcff */
[----:B------:R-:W-:Y:S01]  /*3810*/  IMAD.HI.U32 R57, R2, R77, RZ ;  /* 0x0000004d02397227 */ /* 0x000fe200078e00ff */
[----:B------:R-:W-:Y:S01]  /*3820*/  LOP3.LUT R123, R198, 0xda, RZ, 0xfc, !PT ;  /* 0x000000dac67b7812 */ /* 0x000fe200078efcff */
        /* <DEDUP_REMOVED lines=16> */
[----:B------:R-:W-:Y:S01]  /*3930*/  IMAD.MOV R57, RZ, RZ, -R57 ;  /* 0x000000ffff397224 */ /* 0x000fe200078e0a39 */
[----:B------:R-:W-:Y:S01]  /*3940*/  LOP3.LUT R115, R198, 0xe4, RZ, 0xfc, !PT ;  /* 0x000000e4c6737812 */ /* 0x000fe200078efcff */
[----:B------:R-:W-:Y:S01]  /*3950*/  IMAD.MOV R61, RZ, RZ, -R61 ;  /* 0x000000ffff3d7224 */ /* 0x000fe200078e0a3d */
[----:B------:R-:W-:Y:S01]  /*3960*/  IABS R217, R116 ;  /* 0x0000007400d97213 */ /* 0x000fe20000000000 */
[--C-:B------:R-:W-:Y:S01]  /*3970*/  @!P4 IMAD.IADD R17, R17, 0x1, -R84.reuse ;  /* 0x000000011111c824 */ /* 0x100fe200078e0a54 */
[----:B------:R-:W-:Y:S01]  /*3980*/  ISETP.GT.U32.AND P4, PT, R84, R45, PT ;  /* 0x0000002d5400720c */ /* 0x000fe20003f84070 */
[----:B------:R-:W-:Y:S01]  /*3990*/  IMAD.HI.U32 R65, R2, R85, RZ ;  /* 0x0000005502417227 */ /* 0x000fe200078e00ff */
[----:B------:R-:W-:Y:S01]  /*39a0*/  IABS R221, R114 ;  /* 0x0000007200dd7213 */ /* 0x000fe20000000000 */
[----:B------:R-:W-:Y:S01]  /*39b0*/  STL [R1+0x5d8], R192 ;  /* 0x0005d8c001007387 */ /* 0x000fe20000100800 */
[----:B------:R-:W-:Y:S01]  /*39c0*/  LOP3.LUT R112, R198, 0xe8, RZ, 0xfc, !PT ;  /* 0x000000e8c6707812 */ /* 0x000fe200078efcff */
[----:B------:R-:W-:Y:S01]  /*39d0*/  IMAD.HI.U32 R73, R2, R89, RZ ;  /* 0x0000005902497227 */ /* 0x000fe200078e00ff */
[----:B------:R-:W-:Y:S01]  /*39e0*/  IABS R219, R115 ;  /* 0x0000007300db7213 */ /* 0x000fe20000000000 */
[----:B------:R-:W-:Y:S01]  /*39f0*/  STL [R1+0x5d0], R191 ;  /* 0x0005d0bf01007387 */ /* 0x000fe20000100800 */
[----:B------:R-:W-:Y:S01]  /*3a00*/  IABS R223, R112 ;  /* 0x0000007000df7213 */ /* 0x000fe20000000000 */
[----:B------:R-:W-:Y:S01]  /*3a10*/  IMAD R69, R84, R69, R87 ;  /* 0x0000004554457224 */ /* 0x000fe200078e0257 */
[----:B------:R-:W-:Y:S01]  /*3a20*/  LOP3.LUT R100, R198, 0xfa, RZ, 0xfc, !PT ;  /* 0x000000fac6647812 */ /* 0x000fe200078efcff */
[--C-:B------:R-:W-:Y:S01]  /*3a30*/  @!P5 IMAD.IADD R21, R21, 0x1, -R84.reuse ;  /* 0x000000011515d824 */ /* 0x100fe200078e0a54 */
[C---:B------:R-:W-:Y:S01]  /*3a40*/  ISETP.GT.U32.AND P5, PT, R84.reuse, R49, PT ;  /* 0x000000315400720c */ /* 0x040fe20003fa4070 */
[----:B------:R-:W-:Y:S01]  /*3a50*/  @!P2 IMAD.IADD R25, R25, 0x1, -R84 ;  /* 0x000000011919a824 */ /* 0x000fe200078e0a54 */
[C---:B------:R-:W-:Y:S01]  /*3a60*/  ISETP.GT.U32.AND P2, PT, R84.reuse, R53, PT ;  /* 0x000000355400720c */ /* 0x040fe20003f44070 */
[C---:B------:R-:W-:Y:S01]  /*3a70*/  IMAD R57, R84.reuse, R57, R77 ;  /* 0x0000003954397224 */ /* 0x040fe200078e024d */
[----:B------:R-:W-:Y:S01]  /*3a80*/  STL [R1+0x54c], R190 ;  /* 0x00054cbe01007387 */ /* 0x000fe20000100800 */
[----:B------:R-:W-:Y:S01]  /*3a90*/  IMAD R61, R84, R61, R81 ;  /* 0x0000003d543d7224 */ /* 0x000fe200078e0251 */
[----:B------:R-:W-:Y:S01]  /*3aa0*/  LOP3.LUT R111, R198, 0xea, RZ, 0xfc, !PT ;  /* 0x000000eac66f7812 */ /* 0x000fe200078efcff */
[----:B------:R-:W-:Y:S01]  /*3ab0*/  IMAD.MOV R65, RZ, RZ, -R65 ;  /* 0x000000ffff417224 */ /* 0x000fe200078e0a41 */
[----:B------:R-:W-:Y:S01]  /*3ac0*/  STL [R1+0x548], R188 ;  /* 0x000548bc01007387 */ /* 0x000fe20000100800 */
[----:B------:R-:W-:Y:S01]  /*3ad0*/  IMAD.HI.U32 R77, R2, R91, RZ ;  /* 0x0000005b024d7227 */ /* 0x000fe200078e00ff */
[----:B------:R-:W-:-:S02]  /*3ae0*/  LOP3.LUT R108, R198, 0xee, RZ, 0xfc, !PT ;  /* 0x000000eec66c7812 */ /* 0x000fc400078efcff */
[----:B------:R-:W-:Y:S01]  /*3af0*/  STL [R1+0x544], R187 ;  /* 0x000544bb01007387 */ /* 0x000fe20000100800 */
[----:B------:R-:W-:Y:S01]  /*3b00*/  IMAD.HI.U32 R81, R2, R93, RZ ;  /* 0x0000005d02517227 */ /* 0x000fe200078e00ff */
[C---:B------:R-:W-:Y:S02]  /*3b10*/  LOP3.LUT R107, R198.reuse, 0xf0, RZ, 0xfc, !PT ;  /* 0x000000f0c66b7812 */ /* 0x040fe400078efcff */
[----:B------:R-:W-:Y:S01]  /*3b20*/  STL [R1+0x540], R186 ;  /* 0x000540ba01007387 */ /* 0x000fe20000100800 */
[----:B------:R-:W-:Y:S01]  /*3b30*/  IMAD.MOV R73, RZ, RZ, -R73 ;  /* 0x000000ffff497224 */ /* 0x000fe200078e0a49 */
[----:B------:R-:W-:Y:S01]  /*3b40*/  LOP3.LUT R102, R198, 0xf2, RZ, 0xfc, !PT ;  /* 0x000000f2c6667812 */ /* 0x000fe200078efcff */
[----:B------:R-:W-:Y:S01]  /*3b50*/  @!P3 IMAD.IADD R41, R41, 0x1, -R84 ;  /* 0x000000012929b824 */ /* 0x000fe200078e0a54 */
[C---:B------:R-:W-:Y:S01]  /*3b60*/  ISETP.GT.U32.AND P3, PT, R84.reuse, R69, PT ;  /* 0x000000455400720c */ /* 0x040fe20003f64070 */
[----:B------:R-:W-:Y:S01]  /*3b70*/  IMAD R65, R84, R65, R85 ;  /* 0x0000004154417224 */ /* 0x000fe200078e0255 */
[----:B------:R-:W-:Y:S01]  /*3b80*/  LOP3.LUT R110, R198, 0xec, RZ, 0xfc, !PT ;  /* 0x000000ecc66e7812 */ /* 0x000fe200078efcff */
[----:B------:R-:W-:-:S02]  /*3b90*/  IMAD.MOV R77, RZ, RZ, -R77 ;  /* 0x000000ffff4d7224 */ /* 0x000fc400078e0a4d */
[--C-:B------:R-:W-:Y:S02]  /*3ba0*/  @!P6 IMAD.IADD R29, R29, 0x1, -R84.reuse ;  /* 0x000000011d1de824 */ /* 0x100fe400078e0a54 */
[--C-:B------:R-:W-:Y:S02]  /*3bb0*/  @!P0 IMAD.IADD R33, R33, 0x1, -R84.reuse ;  /* 0x0000000121218824 */ /* 0x100fe400078e0a54 */
[--C-:B------:R-:W-:Y:S02]  /*3bc0*/  @!P1 IMAD.IADD R37, R37, 0x1, -R84.reuse ;  /* 0x0000000125259824 */ /* 0x100fe400078e0a54 */
[----:B------:R-:W-:Y:S02]  /*3bd0*/  @!P4 IMAD.IADD R45, R45, 0x1, -R84 ;  /* 0x000000012d2dc824 */ /* 0x000fe400078e0a54 */
[----:B------:R-:W-:-:S04]  /*3be0*/  IMAD.HI.U32 R87, R2, R97, RZ ;  /* 0x0000006102577227 */ /* 0x000fc800078e00ff */
[----:B------:R-:W-:-:S04]  /*3bf0*/  IMAD.HI.U32 R90, R2, R101, RZ ;  /* 0x00000065025a7227 */ /* 0x000fc800078e00ff */
[----:B------:R-:W-:Y:S01]  /*3c00*/  IMAD.HI.U32 R92, R2, R109, RZ ;  /* 0x0000006d025c7227 */ /* 0x000fe200078e00ff */
[----:B------:R-:W-:Y:S01]  /*3c10*/  IABS R241, R100 ;  /* 0x0000006400f17213 */ /* 0x000fe20000000000 */
[----:B------:R-:W-:Y:S01]  /*3c20*/  STL [R1+0x53c], R184 ;  /* 0x00053cb801007387 */ /* 0x000fe20000100800 */
[----:B------:R-:W-:Y:S01]  /*3c30*/  IABS R225, R111 ;  /* 0x0000006f00e17213 */ /* 0x000fe20000000000 */
[----:B------:R-:W-:Y:S01]  /*3c40*/  IMAD.MOV R81, RZ, RZ, -R81 ;  /* 0x000000ffff517224 */ /* 0x000fe200078e0a51 */
[----:B------:R-:W-:Y:S01]  /*3c50*/  IABS R229, R108 ;  /* 0x0000006c00e57213 */ /* 0x000fe20000000000 */
[C---:B------:R-:W-:Y:S01]  /*3c60*/  IMAD R73, R84.reuse, R73, R89 ;  /* 0x0000004954497224 */ /* 0x040fe200078e0259 */
[C---:B------:R-:W-:Y:S01]  /*3c70*/  ISETP.GT.U32.AND P6, PT, R84.reuse, R57, PT ;  /* 0x000000395400720c */ /* 0x040fe20003fc4070 */
[C---:B------:R-:W-:Y:S01]  /*3c80*/  IMAD R77, R84.reuse, R77, R91 ;  /* 0x0000004d544d7224 */ /* 0x040fe200078e025b */
[C---:B------:R-:W-:Y:S01]  /*3c90*/  ISETP.GT.U32.AND P0, PT, R84.reuse, R61, PT ;  /* 0x0000003d5400720c */ /* 0x040fe20003f04070 */
[C---:B------:R-:W-:Y:S01]  /*3ca0*/  IMAD R81, R84.reuse, R81, R93 ;  /* 0x0000005154517224 */ /* 0x040fe200078e025d */
[C---:B------:R-:W-:Y:S01]  /*3cb0*/  ISETP.GT.U32.AND P1, PT, R84.reuse, R65, PT ;  /* 0x000000415400720c */ /* 0x040fe20003f24070 */
[--C-:B------:R-:W-:Y:S01]  /*3cc0*/  @!P5 IMAD.IADD R49, R49, 0x1, -R84.reuse ;  /* 0x000000013131d824 */ /* 0x100fe200078e0a54 */
[C---:B------:R-:W-:Y:S01]  /*3cd0*/  ISETP.GT.U32.AND P4, PT, R84.reuse, R73, PT ;  /* 0x000000495400720c */ /* 0x040fe20003f84070 */
[--C-:B------:R-:W-:Y:S01]  /*3ce0*/  @!P2 IMAD.IADD R53, R53, 0x1, -R84.reuse ;  /* 0x000000013535a824 */ /* 0x100fe200078e0a54 */
[C---:B------:R-:W-:Y:S01]  /*3cf0*/  ISETP.GT.U32.AND P5, PT, R84.reuse, R77, PT ;  /* 0x0000004d5400720c */ /* 0x040fe20003fa4070 */
[--C-:B------:R-:W-:Y:S01]  /*3d00*/  @!P3 IMAD.IADD R69, R69, 0x1, -R84.reuse ;  /* 0x000000014545b824 */ /* 0x100fe200078e0a54 */
[C---:B------:R-:W-:Y:S01]  /*3d10*/  ISETP.GT.U32.AND P2, PT, R84.reuse, R81, PT ;  /* 0x000000515400720c */ /* 0x040fe20003f44070 */
[----:B------:R-:W-:Y:S01]  /*3d20*/  IMAD.MOV R87, RZ, RZ, -R87 ;  /* 0x000000ffff577224 */ /* 0x000fe200078e0a57 */
[C---:B------:R-:W-:Y:S01]  /*3d30*/  ISETP.GT.U32.AND P3, PT, R84.reuse, R45, PT ;  /* 0x0000002d5400720c */ /* 0x040fe20003f64070 */
[--C-:B------:R-:W-:Y:S01]  /*3d40*/  @!P6 IMAD.IADD R57, R57, 0x1, -R84.reuse ;  /* 0x000000013939e824 */ /* 0x100fe200078e0a54 */
[----:B------:R-:W-:Y:S01]  /*3d50*/  IABS R93, R172 ;  /* 0x000000ac005d7213 */ /* 0x000fe20000000000 */
[--C-:B------:R-:W-:Y:S01]  /*3d60*/  @!P0 IMAD.IADD R61, R61, 0x1, -R84.reuse ;  /* 0x000000013d3d8824 */ /* 0x100fe200078e0a54 */
[C---:B------:R-:W-:Y:S01]  /*3d70*/  ISETP.GT.U32.AND P0, PT, R84.reuse, R37, PT ;  /* 0x000000255400720c */ /* 0x040fe20003f04070 */
[--C-:B------:R-:W-:Y:S01]  /*3d80*/  @!P1 IMAD.IADD R65, R65, 0x1, -R84.reuse ;  /* 0x0000000141419824 */ /* 0x100fe200078e0a54 */
[C---:B------:R-:W-:Y:S01]  /*3d90*/  ISETP.GT.U32.AND P1, PT, R84.reuse, R41, PT ;  /* 0x000000295400720c */ /* 0x040fe20003f24070 */
[--C-:B------:R-:W-:Y:S01]  /*3da0*/  @!P4 IMAD.IADD R73, R73, 0x1, -R84.reuse ;  /* 0x000000014949c824 */ /* 0x100fe200078e0a54 */
[C---:B------:R-:W-:Y:S01]  /*3db0*/  ISETP.GT.U32.AND P4, PT, R84.reuse, R49, PT ;  /* 0x000000315400720c */ /* 0x040fe20003f84070 */
[C---:B------:R-:W-:Y:S01]  /*3dc0*/  IMAD R89, R84.reuse, R87, R97 ;  /* 0x0000005754597224 */ /* 0x040fe200078e0261 */
[----:B------:R-:W-:Y:S01]  /*3dd0*/  IABS R97, R171 ;  /* 0x000000ab00617213 */ /* 0x000fe20000000000 */
[--C-:B------:R-:W-:Y:S01]  /*3de0*/  @!P5 IMAD.IADD R77, R77, 0x1, -R84.reuse ;  /* 0x000000014d4dd824 */ /* 0x100fe200078e0a54 */
[C---:B------:R-:W-:Y:S01]  /*3df0*/  ISETP.GT.U32.AND P5, PT, R84.reuse, R53, PT ;  /* 0x000000355400720c */ /* 0x040fe20003fa4070 */
[----:B------:R-:W-:Y:S01]  /*3e00*/  @!P2 IMAD.IADD R81, R81, 0x1, -R84 ;  /* 0x000000015151a824 */ /* 0x000fe200078e0a54 */
[----:B------:R-:W-:Y:S01]  /*3e10*/  ISETP.GT.U32.AND P2, PT, R84, R57, PT ;  /* 0x000000395400720c */ /* 0x000fe20003f44070 */
[----:B------:R-:W-:Y:S01]  /*3e20*/  IMAD.HI.U32 R85, R2, R95, RZ ;  /* 0x0000005f02557227 */ /* 0x000fe200078e00ff */
[----:B------:R-:W-:Y:S01]  /*3e30*/  STL [R1+0x5dc], R183 ;  /* 0x0005dcb701007387 */ /* 0x000fe20000100800 */
[----:B------:R-:W-:-:S02]  /*3e40*/  IABS R231, R107 ;  /* 0x0000006b00e77213 */ /* 0x000fc40000000000 */
[----:B------:R-:W-:Y:S01]  /*3e50*/  @!P3 IMAD.IADD R45, R45, 0x1, -R84 ;  /* 0x000000012d2db824 */ /* 0x000fe200078e0a54 */
[C---:B------:R-:W-:Y:S01]  /*3e60*/  ISETP.GT.U32.AND P3, PT, R84.reuse, R69, PT ;  /* 0x000000455400720c */ /* 0x040fe20003f64070 */
[----:B------:R-:W-:Y:S01]  /*3e70*/  IMAD.MOV R85, RZ, RZ, -R85 ;  /* 0x000000ffff557224 */ /* 0x000fe200078e0a55 */
[----:B------:R-:W-:Y:S01]  /*3e80*/  ISETP.GT.U32.AND P6, PT, R84, R33, PT ;  /* 0x000000215400720c */ /* 0x000fe20003fc4070 */
[C---:B------:R-:W-:Y:S01]  /*3e90*/  IMAD.HI.U32 R88, R2.reuse, R97, RZ ;  /* 0x0000006102587227 */ /* 0x040fe200078e00ff */
[----:B------:R-:W-:Y:S01]  /*3ea0*/  STL [R1+0x5e0], R182 ;  /* 0x0005e0b601007387 */ /* 0x000fe20000100800 */
[----:B------:R-:W-:Y:S02]  /*3eb0*/  IABS R233, R102 ;  /* 0x0000006600e97213 */ /* 0x000fe40000000000 */
[----:B------:R-:W-:Y:S01]  /*3ec0*/  IMAD.HI.U32 R87, R2, R93, RZ ;  /* 0x0000005d02577227 */ /* 0x000fe200078e00ff */
[----:B------:R-:W-:Y:S01]  /*3ed0*/  STL [R1+0x5e4], R180 ;  /* 0x0005e4b401007387 */ /* 0x000fe20000100800 */
[----:B------:R-:W-:-:S02]  /*3ee0*/  LOP3.LUT R106, R198, 0xf4, RZ, 0xfc, !PT ;  /* 0x000000f4c66a7812 */ /* 0x000fc400078efcff */
[----:B------:R-:W-:Y:S01]  /*3ef0*/  IMAD R85, R84, R85, R95 ;  /* 0x0000005554557224 */ /* 0x000fe200078e025f */
[----:B------:R-:W-:Y:S01]  /*3f00*/  STL [R1+0x600], R179 ;  /* 0x000600b301007387 */ /* 0x000fe20000100800 */
[----:B------:R-:W-:Y:S01]  /*3f10*/  IMAD.MOV R88, RZ, RZ, -R88 ;  /* 0x000000ffff587224 */ /* 0x000fe200078e0a58 */
[----:B------:R-:W-:Y:S01]  /*3f20*/  LOP3.LUT R103, R198, 0xf6, RZ, 0xfc, !PT ;  /* 0x000000f6c6677812 */ /* 0x000fe200078efcff */
[--C-:B------:R-:W-:Y:S01]  /*3f30*/  @!P0 IMAD.IADD R37, R37, 0x1, -R84.reuse ;  /* 0x0000000125258824 */ /* 0x100fe200078e0a54 */
[C---:B------:R-:W-:Y:S01]  /*3f40*/  ISETP.GT.U32.AND P0, PT, R84.reuse, R61, PT ;  /* 0x0000003d5400720c */ /* 0x040fe20003f04070 */
[----:B------:R-:W-:Y:S01]  /*3f50*/  @!P1 IMAD.IADD R41, R41, 0x1, -R84 ;  /* 0x0000000129299824 */ /* 0x000fe200078e0a54 */
[----:B------:R-:W-:Y:S01]  /*3f60*/  ISETP.GT.U32.AND P1, PT, R84, R65, PT ;  /* 0x000000415400720c */ /* 0x000fe20003f24070 */
[----:B------:R-:W-:Y:S01]  /*3f70*/  IMAD.HI.U32 R91, R2, R105, RZ ;  /* 0x00000069025b7227 */ /* 0x000fe200078e00ff */
[----:B------:R-:W-:Y:S01]  /*3f80*/  STL [R1+0x5fc], R178 ;  /* 0x0005fcb201007387 */ /* 0x000fe20000100800 */
[----:B------:R-:W-:-:S02]  /*3f90*/  LOP3.LUT R94, R198, 0xf8, RZ, 0xfc, !PT ;  /* 0x000000f8c65e7812 */ /* 0x000fc400078efcff */
[----:B------:R-:W-:Y:S01]  /*3fa0*/  IMAD.MOV R87, RZ, RZ, -R87 ;  /* 0x000000ffff577224 */ /* 0x000fe200078e0a57 */
[----:B------:R-:W-:Y:S01]  /*3fb0*/  STL [R1+0x5f8], R176 ;  /* 0x0005f8b001007387 */ /* 0x000fe20000100800 */
[--C-:B------:R-:W-:Y:S01]  /*3fc0*/  @!P4 IMAD.IADD R49, R49, 0x1, -R84.reuse ;  /* 0x000000013131c824 */ /* 0x100fe200078e0a54 */
[C---:B------:R-:W-:Y:S01]  /*3fd0*/  ISETP.GT.U32.AND P4, PT, R84.reuse, R73, PT ;  /* 0x000000495400720c */ /* 0x040fe20003f84070 */
[C---:B------:R-:W-:Y:S01]  /*3fe0*/  IMAD R97, R84.reuse, R88, R97 ;  /* 0x0000005854617224 */ /* 0x040fe200078e0261 */
[----:B------:R-:W-:Y:S01]  /*3ff0*/  STL [R1+0x5f4], R175 ;  /* 0x0005f4af01007387 */ /* 0x000fe20000100800 */
[--C-:B------:R-:W-:Y:S01]  /*4000*/  @!P5 IMAD.IADD R53, R53, 0x1, -R84.reuse ;  /* 0x000000013535d824 */ /* 0x100fe200078e0a54 */
[C---:B------:R-:W-:Y:S01]  /*4010*/  ISETP.GT.U32.AND P5, PT, R84.reuse, R77, PT ;  /* 0x0000004d5400720c */ /* 0x040fe20003fa4070 */
[----:B------:R-:W-:Y:S01]  /*4020*/  @!P2 IMAD.IADD R57, R57, 0x1, -R84 ;  /* 0x000000013939a824 */ /* 0x000fe200078e0a54 */
[C---:B------:R-:W-:Y:S01]  /*4030*/  ISETP.GT.U32.AND P2, PT, R84.reuse, R85, PT ;  /* 0x000000555400720c */ /* 0x040fe20003f44070 */
[----:B------:R-:W-:Y:S01]  /*4040*/  IMAD.MOV R91, RZ, RZ, -R91 ;  /* 0x000000ffff5b7224 */ /* 0x000fe200078e0a5b */
[----:B------:R-:W-:Y:S01]  /*4050*/  STL [R1+0x5f0], R174 ;  /* 0x0005f0ae01007387 */ /* 0x000fe20000100800 */
[----:B------:R-:W-:Y:S01]  /*4060*/  IMAD R93, R84, R87, R93 ;  /* 0x00000057545d7224 */ /* 0x000fe200078e025d */
[----:B------:R-:W-:Y:S01]  /*4070*/  LOP3.LUT R98, R198, 0xfc, RZ, 0xfc, !PT ;  /* 0x000000fcc6627812 */ /* 0x000fe200078efcff */
[----:B------:R-:W-:Y:S01]  /*4080*/  IMAD.HI.U32 R87, R2, R113, RZ ;  /* 0x0000007102577227 */ /* 0x000fe200078e00ff */
[----:B------:R-:W-:Y:S01]  /*4090*/  STL [R1+0x5ec], R172 ;  /* 0x0005ecac01007387 */ /* 0x000fe20000100800 */
[----:B------:R-:W-:-:S02]  /*40a0*/  IABS R227, R110 ;  /* 0x0000006e00e37213 */ /* 0x000fc40000000000 */
[----:B------:R-:W-:Y:S01]  /*40b0*/  IMAD.MOV R90, RZ, RZ, -R90 ;  /* 0x000000ffff5a7224 */ /* 0x000fe200078e0a5a */
[----:B------:R-:W-:Y:S01]  /*40c0*/  STL [R1+0x5e8], R171 ;  /* 0x0005e8ab01007387 */ /* 0x000fe20000100800 */
[----:B------:R-:W-:Y:S01]  /*40d0*/  @!P3 IMAD.IADD R69, R69, 0x1, -R84 ;  /* 0x000000014545b824 */ /* 0x000fe200078e0a54 */
[C---:B------:R-:W-:Y:S01]  /*40e0*/  ISETP.GT.U32.AND P3, PT, R84.reuse, R97, PT ;  /* 0x000000615400720c */ /* 0x040fe20003f64070 */
[----:B------:R-:W-:Y:S01]  /*40f0*/  IMAD R105, R84, R91, R105 ;  /* 0x0000005b54697224 */ /* 0x000fe200078e0269 */
[----:B------:R-:W-:Y:S01]  /*4100*/  STL [R1+0x538], R170 ;  /* 0x000538aa01007387 */ /* 0x000fe20000100800 */
[----:B------:R-:W-:-:S04]  /*4110*/  IMAD.HI.U32 R91, R2, R125, RZ ;  /* 0x0000007d025b7227 */ /* 0x000fc800078e00ff */
[----:B------:R-:W-:Y:S01]  /*4120*/  IMAD.MOV R92, RZ, RZ, -R92 ;  /* 0x000000ffff5c7224 */ /* 0x000fe200078e0a5c */
[----:B------:R-:W-:Y:S01]  /*4130*/  STL [R1+0x534], R168 ;  /* 0x000534a801007387 */ /* 0x000fe20000100800 */
[----:B------:R-:W-:Y:S02]  /*4140*/  IMAD.MOV R87, RZ, RZ, -R87 ;  /* 0x000000ffff577224 */ /* 0x000fe400078e0a57 */
[C---:B------:R-:W-:Y:S02]  /*4150*/  IMAD R101, R84.reuse, R90, R101 ;  /* 0x0000005a54657224 */ /* 0x040fe400078e0265 */
[--C-:B------:R-:W-:Y:S01]  /*4160*/  @!P6 IMAD.IADD R33, R33, 0x1, -R84.reuse ;  /* 0x000000012121e824 */ /* 0x100fe200078e0a54 */
[C---:B------:R-:W-:Y:S01]  /*4170*/  ISETP.GT.U32.AND P6, PT, R84.reuse, R81, PT ;  /* 0x000000515400720c */ /* 0x040fe20003fc4070 */
[----:B------:R-:W-:Y:S02]  /*4180*/  IMAD.MOV R91, RZ, RZ, -R91 ;  /* 0x000000ffff5b7224 */ /* 0x000fe400078e0a5b */
[----:B------:R-:W-:Y:S01]  /*4190*/  @!P0 IMAD.IADD R61, R61, 0x1, -R84 ;  /* 0x000000013d3d8824 */ /* 0x000fe200078e0a54 */
[C---:B------:R-:W-:Y:S01]  /*41a0*/  ISETP.GT.U32.AND P0, PT, R84.reuse, R89, PT ;  /* 0x000000595400720c */ /* 0x040fe20003f04070 */
[----:B------:R-:W-:-:S02]  /*41b0*/  IMAD R113, R84, R87, R113 ;  /* 0x0000005754717224 */ /* 0x000fc400078e0271 */
[--C-:B------:R-:W-:Y:S01]  /*41c0*/  @!P1 IMAD.IADD R65, R65, 0x1, -R84.reuse ;  /* 0x0000000141419824 */ /* 0x100fe200078e0a54 */
[C---:B------:R-:W-:Y:S01]  /*41d0*/  ISETP.GT.U32.AND P1, PT, R84.reuse, R93, PT ;  /* 0x0000005d5400720c */ /* 0x040fe20003f24070 */
[----:B------:R-:W-:Y:S01]  /*41e0*/  @!P4 IMAD.IADD R73, R73, 0x1, -R84 ;  /* 0x000000014949c824 */ /* 0x000fe200078e0a54 */
[C---:B------:R-:W-:Y:S01]  /*41f0*/  ISETP.GT.U32.AND P4, PT, R84.reuse, R101, PT ;  /* 0x000000655400720c */ /* 0x040fe20003f84070 */
[----:B------:R-:W-:Y:S02]  /*4200*/  IMAD R109, R84, R92, R109 ;  /* 0x0000005c546d7224 */ /* 0x000fe400078e026d */
[----:B------:R-:W-:-:S04]  /*4210*/  IMAD.HI.U32 R3, R2, R241, RZ ;  /* 0x000000f102037227 */ /* 0x000fc800078e00ff */
[C---:B------:R-:W-:Y:S01]  /*4220*/  IMAD.HI.U32 R86, R2.reuse, R233, RZ ;  /* 0x000000e902567227 */ /* 0x040fe200078e00ff */
[----:B------:R-:W-:Y:S01]  /*4230*/  IABS R235, R106 ;  /* 0x0000006a00eb7213 */ /* 0x000fe20000000000 */
[----:B------:R-:W-:Y:S02]  /*4240*/  STL [R1+0x530], R167 ;  /* 0x000530a701007387 */ /* 0x000fe40000100800 */
[C---:B------:R-:W-:Y:S01]  /*4250*/  IMAD.HI.U32 R88, R2.reuse, R117, RZ ;  /* 0x0000007502587227 */ /* 0x040fe200078e00ff */
[----:B------:R-:W-:Y:S01]  /*4260*/  IABS R237, R103 ;  /* 0x0000006700ed7213 */ /* 0x000fe20000000000 */
[----:B------:R-:W-:Y:S02]  /*4270*/  STL [R1+0x52c], R166 ;  /* 0x00052ca601007387 */ /* 0x000fe40000100800 */
[C---:B------:R-:W-:Y:S01]  /*4280*/  IMAD.HI.U32 R90, R2.reuse, R121, RZ ;  /* 0x00000079025a7227 */ /* 0x040fe200078e00ff */
[----:B------:R-:W-:Y:S01]  /*4290*/  IABS R239, R94 ;  /* 0x0000005e00ef7213 */ /* 0x000fe20000000000 */
[----:B------:R-:W-:Y:S02]  /*42a0*/  STL [R1+0x528], R163 ;  /* 0x000528a301007387 */ /* 0x000fe40000100800 */
[----:B------:R-:W-:-:S02]  /*42b0*/  IMAD.HI.U32 R92, R2, R129, RZ ;  /* 0x00000081025c7227 */ /* 0x000fc400078e00ff */
[----:B------:R-:W-:Y:S02]  /*42c0*/  STL [R1+0x524], R162 ;  /* 0x000524a201007387 */ /* 0x000fe40000100800 */
[C---:B------:R-:W-:Y:S02]  /*42d0*/  IMAD R125, R84.reuse, R91, R125 ;  /* 0x0000005b547d7224 */ /* 0x040fe400078e027d */
[--C-:B------:R-:W-:Y:S01]  /*42e0*/  @!P5 IMAD.IADD R77, R77, 0x1, -R84.reuse ;  /* 0x000000014d4dd824 */ /* 0x100fe200078e0a54 */
[C---:B------:R-:W-:Y:S01]  /*42f0*/  ISETP.GT.U32.AND P5, PT, R84.reuse, R105, PT ;  /* 0x000000695400720c */ /* 0x040fe20003fa4070 */
[----:B------:R-:W-:Y:S01]  /*4300*/  @!P2 IMAD.IADD R85, R85, 0x1, -R84 ;  /* 0x000000015555a824 */ /* 0x000fe200078e0a54 */
[----:B------:R-:W-:Y:S01]  /*4310*/  ISETP.GT.U32.AND P2, PT, R84, R113, PT ;  /* 0x000000715400720c */ /* 0x000fe20003f44070 */
[----:B------:R-:W-:Y:S01]  /*4320*/  IMAD.MOV R88, RZ, RZ, -R88 ;  /* 0x000000ffff587224 */ /* 0x000fe200078e0a58 */
[----:B------:R-:W-:Y:S01]  /*4330*/  STL [R1+0x520], R160 ;  /* 0x000520a001007387 */ /* 0x000fe20000100800 */
[----:B------:R-:W-:-:S02]  /*4340*/  IMAD.MOV R90, RZ, RZ, -R90 ;  /* 0x000000ffff5a7224 */ /* 0x000fc400078e0a5a */
[----:B------:R-:W-:Y:S01]  /*4350*/  IMAD.HI.U32 R87, R2, R133, RZ ;  /* 0x0000008502577227 */ /* 0x000fe200078e00ff */
[----:B------:R-:W-:Y:S03]  /*4360*/  STL [R1+0x51c], R159 ;  /* 0x00051c9f01007387 */ /* 0x000fe60000100800 */
[----:B------:R-:W-:Y:S01]  /*4370*/  IMAD.MOV R92, RZ, RZ, -R92 ;  /* 0x000000ffff5c7224 */ /* 0x000fe200078e0a5c */
[----:B------:R-:W-:Y:S01]  /*4380*/  STL [R1+0x518], R158 ;  /* 0x0005189e01007387 */ /* 0x000fe20000100800 */
[----:B------:R-:W-:Y:S01]  /*4390*/  @!P3 IMAD.IADD R97, R97, 0x1, -R84 ;  /* 0x000000016161b824 */ /* 0x000fe200078e0a54 */
[C---:B------:R-:W-:Y:S01]  /*43a0*/  ISETP.GT.U32.AND P3, PT, R84.reuse, R125, PT ;  /* 0x0000007d5400720c */ /* 0x040fe20003f64070 */
[C---:B------:R-:W-:Y:S01]  /*43b0*/  IMAD R117, R84.reuse, R88, R117 ;  /* 0x0000005854757224 */ /* 0x040fe200078e0275 */
[----:B------:R-:W-:Y:S01]  /*43c0*/  STL [R1+0x514], R155 ;  /* 0x0005149b01007387 */ /* 0x000fe20000100800 */
[----:B------:R-:W-:-:S02]  /*43d0*/  IMAD R121, R84, R90, R121 ;  /* 0x0000005a54797224 */ /* 0x000fc400078e0279 */
[----:B------:R-:W-:Y:S01]  /*43e0*/  IMAD.MOV R87, RZ, RZ, -R87 ;  /* 0x000000ffff577224 */ /* 0x000fe200078e0a57 */
[----:B------:R-:W-:Y:S01]  /*43f0*/  STL [R1+0x510], R154 ;  /* 0x0005109a01007387 */ /* 0x000fe20000100800 */
[C---:B------:R-:W-:Y:S02]  /*4400*/  IMAD R129, R84.reuse, R92, R129 ;  /* 0x0000005c54817224 */ /* 0x040fe400078e0281 */
[C---:B------:R-:W-:Y:S01]  /*4410*/  IMAD R133, R84.reuse, R87, R133 ;  /* 0x0000005754857224 */ /* 0x040fe200078e0285 */
[----:B------:R-:W-:Y:S01]  /*4420*/  STL [R1+0x50c], R152 ;  /* 0x00050c9801007387 */ /* 0x000fe20000100800 */
        /* <DEDUP_REMOVED lines=24> */
[----:B------:R-:W-:Y:S01]  /*45b0*/  @!P2 IMAD.IADD R89, R89, 0x1, -R84 ;  /* 0x000000015959a824 */ /* 0x000fe200078e0a54 */
[----:B------:R-:W-:Y:S01]  /*45c0*/  ISETP.GT.U32.AND P2, PT, R84, R113, PT ;  /* 0x000000715400720c */ /* 0x000fe20003f44070 */
[----:B------:R-:W-:-:S04]  /*45d0*/  IMAD.HI.U32 R88, R2, R137, RZ ;  /* 0x0000008902587227 */ /* 0x000fc800078e00ff */
[----:B------:R-:W-:-:S04]  /*45e0*/  IMAD.HI.U32 R90, R2, R141, RZ ;  /* 0x0000008d025a7227 */ /* 0x000fc800078e00ff */
[----:B------:R-:W-:Y:S01]  /*45f0*/  @!P3 IMAD.IADD R101, R101, 0x1, -R84 ;  /* 0x000000016565b824 */ /* 0x000fe200078e0a54 */
[----:B------:R-:W-:Y:S01]  /*4600*/  ISETP.GT.U32.AND P3, PT, R84, R125, PT ;  /* 0x0000007d5400720c */ /* 0x000fe20003f64070 */
[----:B------:R-:W-:Y:S02]  /*4610*/  IMAD.MOV R88, RZ, RZ, -R88 ;  /* 0x000000ffff587224 */ /* 0x000fe400078e0a58 */
[----:B------:R-:W-:Y:S01]  /*4620*/  IMAD.HI.U32 R87, R2, R153, RZ ;  /* 0x0000009902577227 */ /* 0x000fe200078e00ff */
[----:B------:R-:W-:Y:S01]  /*4630*/  ISETP.GT.U32.AND P6, PT, R84, R85, PT ;  /* 0x000000555400720c */ /* 0x000fe20003fc4070 */
[----:B------:R-:W-:Y:S02]  /*4640*/  STL [R1+0x504], R146 ;  /* 0x0005049201007387 */ /* 0x000fe40000100800 */
[----:B------:R-:W-:Y:S02]  /*4650*/  IMAD.MOV R90, RZ, RZ, -R90 ;  /* 0x000000ffff5a7224 */ /* 0x000fe400078e0a5a */
[C---:B------:R-:W-:Y:S01]  /*4660*/  IMAD.HI.U32 R91, R2.reuse, R145, RZ ;  /* 0x00000091025b7227 */ /* 0x040fe200078e00ff */
[----:B------:R-:W-:Y:S03]  /*4670*/  STL [R1+0x500], R143 ;  /* 0x0005008f01007387 */ /* 0x000fe60000100800 */
[----:B------:R-:W-:Y:S01]  /*4680*/  IMAD.HI.U32 R92, R2, R149, RZ ;  /* 0x00000095025c7227 */ /* 0x000fe200078e00ff */
[----:B------:R-:W-:Y:S03]  /*4690*/  STL [R1+0x4fc], R142 ;  /* 0x0004fc8e01007387 */ /* 0x000fe60000100800 */
[C---:B------:R-:W-:Y:S01]  /*46a0*/  IMAD R137, R84.reuse, R88, R137 ;  /* 0x0000005854897224 */ /* 0x040fe200078e0289 */
[----:B------:R-:W-:Y:S01]  /*46b0*/  STL [R1+0x4f8], R139 ;  /* 0x0004f88b01007387 */ /* 0x000fe20000100800 */
[----:B------:R-:W-:-:S02]  /*46c0*/  IMAD R141, R84, R90, R141 ;  /* 0x0000005a548d7224 */ /* 0x000fc400078e028d */
[----:B------:R-:W-:Y:S01]  /*46d0*/  IMAD.MOV R87, RZ, RZ, -R87 ;  /* 0x000000ffff577224 */ /* 0x000fe200078e0a57 */
[----:B------:R-:W-:Y:S01]  /*46e0*/  STL [R1+0x4f4], R138 ;  /* 0x0004f48a01007387 */ /* 0x000fe20000100800 */
[--C-:B------:R-:W-:Y:S01]  /*46f0*/  @!P0 IMAD.IADD R93, R93, 0x1, -R84.reuse ;  /* 0x000000015d5d8824 */ /* 0x100fe200078e0a54 */
[C---:B------:R-:W-:Y:S01]  /*4700*/  ISETP.GT.U32.AND P0, PT, R84.reuse, R117, PT ;  /* 0x000000755400720c */ /* 0x040fe20003f04070 */
[----:B------:R-:W-:Y:S01]  /*4710*/  @!P1 IMAD.IADD R97, R97, 0x1, -R84 ;  /* 0x0000000161619824 */ /* 0x000fe200078e0a54 */
[----:B------:R-:W-:Y:S01]  /*4720*/  ISETP.GT.U32.AND P1, PT, R84, R121, PT ;  /* 0x000000795400720c */ /* 0x000fe20003f24070 */
[----:B------:R-:W-:Y:S01]  /*4730*/  IMAD.MOV R91, RZ, RZ, -R91 ;  /* 0x000000ffff5b7224 */ /* 0x000fe200078e0a5b */
[----:B------:R-:W-:Y:S01]  /*4740*/  STL [R1+0x4f0], R135 ;  /* 0x0004f08701007387 */ /* 0x000fe20000100800 */
[----:B------:R-:W-:Y:S02]  /*4750*/  IMAD.MOV R92, RZ, RZ, -R92 ;  /* 0x000000ffff5c7224 */ /* 0x000fe400078e0a5c */
[----:B------:R-:W-:Y:S01]  /*4760*/  IMAD.HI.U32 R90, R2, R161, RZ ;  /* 0x000000a1025a7227 */ /* 0x000fe200078e00ff */
[----:B------:R-:W-:Y:S03]  /*4770*/  STL [R1+0x4ec], R134 ;  /* 0x0004ec8601007387 */ /* 0x000fe60000100800 */
[--C-:B------:R-:W-:Y:S01]  /*4780*/  @!P4 IMAD.IADD R105, R105, 0x1, -R84.reuse ;  /* 0x000000016969c824 */ /* 0x100fe200078e0a54 */
[----:B------:R-:W-:Y:S01]  /*4790*/  ISETP.GT.U32.AND P4, PT, R84, R129, PT ;  /* 0x000000815400720c */ /* 0x000fe20003f84070 */
[----:B------:R-:W-:Y:S01]  /*47a0*/  IMAD.HI.U32 R88, R2, R157, RZ ;  /* 0x0000009d02587227 */ /* 0x000fe200078e00ff */
[----:B------:R-:W-:Y:S03]  /*47b0*/  STL [R1+0x4e8], R131 ;  /* 0x0004e88301007387 */ /* 0x000fe60000100800 */
[C---:B------:R-:W-:Y:S01]  /*47c0*/  IMAD R153, R84.reuse, R87, R153 ;  /* 0x0000005754997224 */ /* 0x040fe200078e0299 */
[----:B------:R-:W-:Y:S01]  /*47d0*/  STL [R1+0x4e4], R130 ;  /* 0x0004e48201007387 */ /* 0x000fe20000100800 */
[--C-:B------:R-:W-:Y:S01]  /*47e0*/  @!P5 IMAD.IADD R109, R109, 0x1, -R84.reuse ;  /* 0x000000016d6dd824 */ /* 0x100fe200078e0a54 */
[C---:B------:R-:W-:Y:S01]  /*47f0*/  ISETP.GT.U32.AND P5, PT, R84.reuse, R137, PT ;  /* 0x000000895400720c */ /* 0x040fe20003fa4070 */
[----:B------:R-:W-:Y:S01]  /*4800*/  @!P2 IMAD.IADD R113, R113, 0x1, -R84 ;  /* 0x000000017171a824 */ /* 0x000fe200078e0a54 */
[C---:B------:R-:W-:Y:S01]  /*4810*/  ISETP.GT.U32.AND P2, PT, R84.reuse, R141, PT ;  /* 0x0000008d5400720c */ /* 0x040fe20003f44070 */
[C---:B------:R-:W-:Y:S01]  /*4820*/  IMAD R145, R84.reuse, R91, R145 ;  /* 0x0000005b54917224 */ /* 0x040fe200078e0291 */
[----:B------:R-:W-:Y:S01]  /*4830*/  STL [R1+0x4e0], R127 ;  /* 0x0004e07f01007387 */ /* 0x000fe20000100800 */
[----:B------:R-:W-:-:S02]  /*4840*/  IMAD R149, R84, R92, R149 ;  /* 0x0000005c54957224 */ /* 0x000fc400078e0295 */
[----:B------:R-:W-:Y:S01]  /*4850*/  IMAD.MOV R90, RZ, RZ, -R90 ;  /* 0x000000ffff5a7224 */ /* 0x000fe200078e0a5a */
[----:B------:R-:W-:Y:S01]  /*4860*/  STL [R1+0x4dc], R126 ;  /* 0x0004dc7e01007387 */ /* 0x000fe20000100800 */
[----:B------:R-:W-:-:S03]  /*4870*/  IMAD.HI.U32 R91, R2, R165, RZ ;  /* 0x000000a5025b7227 */ /* 0x000fc600078e00ff */
[----:B------:R-:W-:Y:S01]  /*4880*/  STL [R1+0x4d8], R124 ;  /* 0x0004d87c01007387 */ /* 0x000fe20000100800 */
[----:B------:R-:W-:-:S03]  /*4890*/  IMAD.HI.U32 R92, R2, R169, RZ ;  /* 0x000000a9025c7227 */ /* 0x000fc600078e00ff */
[----:B------:R-:W-:Y:S01]  /*48a0*/  STL [R1+0x4d4], R123 ;  /* 0x0004d47b01007387 */ /* 0x000fe20000100800 */
[----:B------:R-:W-:Y:S02]  /*48b0*/  IMAD.MOV R88, RZ, RZ, -R88 ;  /* 0x000000ffff587224 */ /* 0x000fe400078e0a58 */
[----:B------:R-:W-:Y:S01]  /*48c0*/  @!P3 IMAD.IADD R125, R125, 0x1, -R84 ;  /* 0x000000017d7db824 */ /* 0x000fe200078e0a54 */
[C---:B------:R-:W-:Y:S01]  /*48d0*/  ISETP.GT.U32.AND P3, PT, R84.reuse, R153, PT ;  /* 0x000000995400720c */ /* 0x040fe20003f64070 */
[----:B------:R-:W-:Y:S01]  /*48e0*/  IMAD R161, R84, R90, R161 ;  /* 0x0000005a54a17224 */ /* 0x000fe200078e02a1 */
[----:B------:R-:W-:Y:S01]  /*48f0*/  STL [R1+0x4d0], R122 ;  /* 0x0004d07a01007387 */ /* 0x000fe20000100800 */
[----:B------:R-:W-:Y:S02]  /*4900*/  IMAD.MOV R91, RZ, RZ, -R91 ;  /* 0x000000ffff5b7224 */ /* 0x000fe400078e0a5b */
[----:B------:R-:W-:Y:S01]  /*4910*/  IMAD.MOV R92, RZ, RZ, -R92 ;  /* 0x000000ffff5c7224 */ /* 0x000fe200078e0a5c */
[----:B------:R-:W-:Y:S01]  /*4920*/  STL [R1+0x4cc], R119 ;  /* 0x0004cc7701007387 */ /* 0x000fe20000100800 */
[----:B------:R-:W-:-:S03]  /*4930*/  IMAD.HI.U32 R90, R2, R181, RZ ;  /* 0x000000b5025a7227 */ /* 0x000fc600078e00ff */
[----:B------:R-:W-:Y:S01]  /*4940*/  STL [R1+0x4c8], R118 ;  /* 0x0004c87601007387 */ /* 0x000fe20000100800 */
[C---:B------:R-:W-:Y:S02]  /*4950*/  IMAD R157, R84.reuse, R88, R157 ;  /* 0x00000058549d7224 */ /* 0x040fe400078e029d */
[----:B------:R-:W-:Y:S01]  /*4960*/  @!P6 IMAD.IADD R85, R85, 0x1, -R84 ;  /* 0x000000015555e824 */ /* 0x000fe200078e0a54 */
[C---:B------:R-:W-:Y:S01]  /*4970*/  ISETP.GT.U32.AND P6, PT, R84.reuse, R133, PT ;  /* 0x000000855400720c */ /* 0x040fe20003fc4070 */
[C---:B------:R-:W-:Y:S01]  /*4980*/  IMAD R165, R84.reuse, R91, R165 ;  /* 0x0000005b54a57224 */ /* 0x040fe200078e02a5 */
[----:B------:R1:W-:Y:S01]  /*4990*/  STL [R1+0x4c4], R116 ;  /* 0x0004c47401007387 */ /* 0x0003e20000100800 */
[C---:B------:R-:W-:Y:S02]  /*49a0*/  IMAD R169, R84.reuse, R92, R169 ;  /* 0x0000005c54a97224 */ /* 0x040fe400078e02a9 */
[----:B------:R-:W-:Y:S01]  /*49b0*/  IMAD.MOV R90, RZ, RZ, -R90 ;  /* 0x000000ffff5a7224 */ /* 0x000fe200078e0a5a */
[----:B------:R-:W-:Y:S01]  /*49c0*/  STL [R1+0x4c0], R115 ;  /* 0x0004c07301007387 */ /* 0x000fe20000100800 */
[--C-:B------:R-:W-:Y:S01]  /*49d0*/  @!P0 IMAD.IADD R117, R117, 0x1, -R84.reuse ;  /* 0x0000000175758824 */ /* 0x100fe200078e0a54 */
[C---:B------:R-:W-:Y:S01]  /*49e0*/  ISETP.GT.U32.AND P0, PT, R84.reuse, R145, PT ;  /* 0x000000915400720c */ /* 0x040fe20003f04070 */
[--C-:B------:R-:W-:Y:S01]  /*49f0*/  @!P1 IMAD.IADD R121, R121, 0x1, -R84.reuse ;  /* 0x0000000179799824 */ /* 0x100fe200078e0a54 */
[C---:B------:R-:W-:Y:S01]  /*4a00*/  ISETP.GT.U32.AND P1, PT, R84.reuse, R149, PT ;  /* 0x000000955400720c */ /* 0x040fe20003f24070 */
[--C-:B------:R-:W-:Y:S01]  /*4a10*/  @!P4 IMAD.IADD R129, R129, 0x1, -R84.reuse ;  /* 0x000000018181c824 */ /* 0x100fe200078e0a54 */
[----:B------:R-:W-:Y:S01]  /*4a20*/  ISETP.GT.U32.AND P4, PT, R84, R157, PT ;  /* 0x0000009d5400720c */ /* 0x000fe20003f84070 */
[C---:B------:R-:W-:Y:S01]  /*4a30*/  IMAD.HI.U32 R87, R2.reuse, R173, RZ ;  /* 0x000000ad02577227 */ /* 0x040fe200078e00ff */
[----:B------:R-:W-:Y:S03]  /*4a40*/  STL [R1+0x4bc], R114 ;  /* 0x0004bc7201007387 */ /* 0x000fe60000100800 */
[C---:B------:R-:W-:Y:S01]  /*4a50*/  IMAD.HI.U32 R88, R2.reuse, R177, RZ ;  /* 0x000000b102587227 */ /* 0x040fe200078e00ff */
[----:B------:R-:W-:Y:S03]  /*4a60*/  STL [R1+0x4b8], R112 ;  /* 0x0004b87001007387 */ /* 0x000fe60000100800 */
[----:B------:R-:W-:Y:S01]  /*4a70*/  IMAD.HI.U32 R91, R2, R185, RZ ;  /* 0x000000b9025b7227 */ /* 0x000fe200078e00ff */
[----:B------:R-:W-:Y:S03]  /*4a80*/  STL [R1+0x4b4], R111 ;  /* 0x0004b46f01007387 */ /* 0x000fe60000100800 */
[C---:B------:R-:W-:Y:S01]  /*4a90*/  IMAD R181, R84.reuse, R90, R181 ;  /* 0x0000005a54b57224 */ /* 0x040fe200078e02b5 */
[----:B------:R-:W-:Y:S01]  /*4aa0*/  STL [R1+0x4b0], R110 ;  /* 0x0004b06e01007387 */ /* 0x000fe20000100800 */
[--C-:B------:R-:W-:Y:S01]  /*4ab0*/  @!P5 IMAD.IADD R137, R137, 0x1, -R84.reuse ;  /* 0x000000018989d824 */ /* 0x100fe200078e0a54 */
[C---:B------:R-:W-:Y:S01]  /*4ac0*/  ISETP.GT.U32.AND P5, PT, R84.reuse, R165, PT ;  /* 0x000000a55400720c */ /* 0x040fe20003fa4070 */
[----:B------:R-:W-:Y:S01]  /*4ad0*/  @!P2 IMAD.IADD R141, R141, 0x1, -R84 ;  /* 0x000000018d8da824 */ /* 0x000fe200078e0a54 */
[----:B------:R-:W-:Y:S01]  /*4ae0*/  ISETP.GT.U32.AND P2, PT, R84, R169, PT ;  /* 0x000000a95400720c */ /* 0x000fe20003f44070 */
[----:B------:R-:W-:Y:S01]  /*4af0*/  IMAD.MOV R87, RZ, RZ, -R87 ;  /* 0x000000ffff577224 */ /* 0x000fe200078e0a57 */
[----:B------:R-:W-:Y:S01]  /*4b00*/  STL [R1+0x4ac], R108 ;  /* 0x0004ac6c01007387 */ /* 0x000fe20000100800 */
[----:B------:R-:W-:-:S02]  /*4b10*/  IMAD.MOV R88, RZ, RZ, -R88 ;  /* 0x000000ffff587224 */ /* 0x000fc400078e0a58 */
[----:B------:R-:W-:Y:S01]  /*4b20*/  IMAD.MOV R91, RZ, RZ, -R91 ;  /* 0x000000ffff5b7224 */ /* 0x000fe200078e0a5b */
[----:B------:R-:W-:Y:S01]  /*4b30*/  STL [R1+0x4a8], R107 ;  /* 0x0004a86b01007387 */ /* 0x000fe20000100800 */
[--C-:B------:R-:W-:Y:S01]  /*4b40*/  @!P3 IMAD.IADD R153, R153, 0x1, -R84.reuse ;  /* 0x000000019999b824 */ /* 0x100fe200078e0a54 */
[C---:B------:R-:W-:Y:S01]  /*4b50*/  ISETP.GT.U32.AND P3, PT, R84.reuse, R181, PT ;  /* 0x000000b55400720c */ /* 0x040fe20003f64070 */
[C---:B------:R-:W-:Y:S01]  /*4b60*/  IMAD R173, R84.reuse, R87, R173 ;  /* 0x0000005754ad7224 */ /* 0x040fe200078e02ad */
[----:B------:R-:W-:Y:S01]  /*4b70*/  STL [R1+0x484], R99 ;  /* 0x0004846301007387 */ /* 0x000fe20000100800 */
[C---:B------:R-:W-:Y:S02]  /*4b80*/  IMAD R177, R84.reuse, R88, R177 ;  /* 0x0000005854b17224 */ /* 0x040fe400078e02b1 */
[C---:B------:R-:W-:Y:S02]  /*4b90*/  IMAD R185, R84.reuse, R91, R185 ;  /* 0x0000005b54b97224 */ /* 0x040fe400078e02b9 */
        /* <DEDUP_REMOVED lines=13> */
[----:B------:R-:W-:Y:S01]  /*4c70*/  @!P3 IMAD.IADD R181, R181, 0x1, -R84 ;  /* 0x00000001b5b5b824 */ /* 0x000fe200078e0a54 */
[----:B------:R-:W-:Y:S01]  /*4c80*/  ISETP.GT.U32.AND P3, PT, R84, R157, PT ;  /* 0x0000009d5400720c */ /* 0x000fe20003f64070 */
[----:B------:R-:W-:Y:S02]  /*4c90*/  IMAD.MOV R92, RZ, RZ, -R92 ;  /* 0x000000ffff5c7224 */ /* 0x000fe400078e0a5c */
[----:B------:R-:W-:-:S04]  /*4ca0*/  IMAD.HI.U32 R87, R2, R193, RZ ;  /* 0x000000c102577227 */ /* 0x000fc800078e00ff */
[--C-:B------:R-:W-:Y:S02]  /*4cb0*/  @!P6 IMAD.IADD R161, R161, 0x1, -R84.reuse ;  /* 0x00000001a1a1e824 */ /* 0x100fe400078e0a54 */
[C---:B------:R-:W-:Y:S02]  /*4cc0*/  IMAD R189, R84.reuse, R92, R189 ;  /* 0x0000005c54bd7224 */ /* 0x040fe400078e02bd */
[----:B------:R-:W-:Y:S02]  /*4cd0*/  IMAD.MOV R92, RZ, RZ, -R87 ;  /* 0x000000ffff5c7224 */ /* 0x000fe400078e0a57 */
[--C-:B------:R-:W-:Y:S01]  /*4ce0*/  @!P0 IMAD.IADD R173, R173, 0x1, -R84.reuse ;  /* 0x00000001adad8824 */ /* 0x100fe200078e0a54 */
[C---:B------:R-:W-:Y:S01]  /*4cf0*/  ISETP.GT.U32.AND P0, PT, R84.reuse, R149, PT ;  /* 0x000000955400720c */ /* 0x040fe20003f04070 */
[----:B------:R-:W-:Y:S01]  /*4d00*/  @!P1 IMAD.IADD R177, R177, 0x1, -R84 ;  /* 0x00000001b1b19824 */ /* 0x000fe200078e0a54 */
[----:B------:R-:W-:Y:S01]  /*4d10*/  ISETP.GT.U32.AND P1, PT, R84, R153, PT ;  /* 0x000000995400720c */ /* 0x000fe20003f24070 */
[----:B------:R-:W-:-:S04]  /*4d20*/  IMAD.HI.U32 R87, R2, R213, RZ ;  /* 0x000000d502577227 */ /* 0x000fc800078e00ff */
[--C-:B------:R-:W-:Y:S01]  /*4d30*/  @!P4 IMAD.IADD R185, R185, 0x1, -R84.reuse ;  /* 0x00000001b9b9c824 */ /* 0x100fe200078e0a54 */
[C---:B------:R-:W-:Y:S01]  /*4d40*/  ISETP.GT.U32.AND P4, PT, R84.reuse, R161, PT ;  /* 0x000000a15400720c */ /* 0x040fe20003f84070 */
[--C-:B------:R-:W-:Y:S01]  /*4d50*/  @!P5 IMAD.IADD R141, R141, 0x1, -R84.reuse ;  /* 0x000000018d8dd824 */ /* 0x100fe200078e0a54 */
[C---:B------:R-:W-:Y:S01]  /*4d60*/  ISETP.GT.U32.AND P5, PT, R84.reuse, R165, PT ;  /* 0x000000a55400720c */ /* 0x040fe20003fa4070 */
[----:B------:R-:W-:Y:S01]  /*4d70*/  @!P2 IMAD.IADD R145, R145, 0x1, -R84 ;  /* 0x000000019191a824 */ /* 0x000fe200078e0a54 */
[----:B------:R-:W-:Y:S01]  /*4d80*/  ISETP.GT.U32.AND P2, PT, R84, R169, PT ;  /* 0x000000a95400720c */ /* 0x000fe20003f44070 */
[----:B------:R-:W-:Y:S02]  /*4d90*/  IMAD.MOV R87, RZ, RZ, -R87 ;  /* 0x000000ffff577224 */ /* 0x000fe400078e0a57 */
[----:B------:R-:W-:-:S04]  /*4da0*/  IMAD.HI.U32 R88, R2, R201, RZ ;  /* 0x000000c902587227 */ /* 0x000fc800078e00ff */
[----:B------:R-:W-:-:S04]  /*4db0*/  IMAD.HI.U32 R91, R2, R211, RZ ;  /* 0x000000d3025b7227 */ /* 0x000fc800078e00ff */
[----:B------:R-:W-:Y:S01]  /*4dc0*/  @!P3 IMAD.IADD R157, R157, 0x1, -R84 ;  /* 0x000000019d9db824 */ /* 0x000fe200078e0a54 */
[C---:B------:R-:W-:Y:S01]  /*4dd0*/  ISETP.GT.U32.AND P3, PT, R84.reuse, R185, PT ;  /* 0x000000b95400720c */ /* 0x040fe20003f64070 */
[----:B------:R-:W-:Y:S02]  /*4de0*/  IMAD R213, R84, R87, R213 ;  /* 0x0000005754d57224 */ /* 0x000fe400078e02d5 */
[----:B------:R-:W-:Y:S02]  /*4df0*/  IMAD.MOV R88, RZ, RZ, -R88 ;  /* 0x000000ffff587224 */ /* 0x000fe400078e0a58 */
[----:B------:R-:W-:-:S04]  /*4e00*/  IMAD.HI.U32 R87, R2, R215, RZ ;  /* 0x000000d702577227 */ /* 0x000fc800078e00ff */
[----:B------:R-:W-:-:S04]  /*4e10*/  IMAD.HI.U32 R90, R2, R207, RZ ;  /* 0x000000cf025a7227 */ /* 0x000fc800078e00ff */
[----:B------:R-:W-:Y:S02]  /*4e20*/  IMAD.MOV R91, RZ, RZ, -R91 ;  /* 0x000000ffff5b7224 */ /* 0x000fe400078e0a5b */
[C---:B------:R-:W-:Y:S02]  /*4e30*/  IMAD R193, R84.reuse, R92, R193 ;  /* 0x0000005c54c17224 */ /* 0x040fe400078e02c1 */
[C---:B------:R-:W-:Y:S02]  /*4e40*/  IMAD R201, R84.reuse, R88, R201 ;  /* 0x0000005854c97224 */ /* 0x040fe400078e02c9 */
[----:B------:R-:W-:Y:S02]  /*4e50*/  IMAD.MOV R92, RZ, RZ, -R87 ;  /* 0x000000ffff5c7224 */ /* 0x000fe400078e0a57 */
[--C-:B------:R-:W-:Y:S01]  /*4e60*/  @!P0 IMAD.IADD R149, R149, 0x1, -R84.reuse ;  /* 0x0000000195958824 */ /* 0x100fe200078e0a54 */
[C---:B------:R-:W-:Y:S01]  /*4e70*/  ISETP.GT.U32.AND P0, PT, R84.reuse, R173, PT ;  /* 0x000000ad5400720c */ /* 0x040fe20003f04070 */
[--C-:B------:R-:W-:Y:S01]  /*4e80*/  @!P1 IMAD.IADD R153, R153, 0x1, -R84.reuse ;  /* 0x0000000199999824 */ /* 0x100fe200078e0a54 */
[C---:B------:R-:W-:Y:S01]  /*4e90*/  ISETP.GT.U32.AND P1, PT, R84.reuse, R177, PT ;  /* 0x000000b15400720c */ /* 0x040fe20003f24070 */
[----:B------:R-:W-:Y:S01]  /*4ea0*/  @!P4 IMAD.IADD R161, R161, 0x1, -R84 ;  /* 0x00000001a1a1c824 */ /* 0x000fe200078e0a54 */
[----:B------:R-:W-:Y:S01]  /*4eb0*/  ISETP.GT.U32.AND P4, PT, R84, R189, PT ;  /* 0x000000bd5400720c */ /* 0x000fe20003f84070 */
[----:B------:R-:W-:-:S02]  /*4ec0*/  IMAD.MOV R90, RZ, RZ, -R90 ;  /* 0x000000ffff5a7224 */ /* 0x000fc400078e0a5a */
[----:B------:R-:W-:Y:S02]  /*4ed0*/  IMAD R211, R84, R91, R211 ;  /* 0x0000005b54d37224 */ /* 0x000fe400078e02d3 */
[----:B------:R-:W-:-:S04]  /*4ee0*/  IMAD.HI.U32 R91, R2, R217, RZ ;  /* 0x000000d9025b7227 */ /* 0x000fc800078e00ff */
[C---:B------:R-:W-:Y:S02]  /*4ef0*/  IMAD R215, R84.reuse, R92, R215 ;  /* 0x0000005c54d77224 */ /* 0x040fe400078e02d7 */
[--C-:B------:R-:W-:Y:S01]  /*4f00*/  @!P5 IMAD.IADD R165, R165, 0x1, -R84.reuse ;  /* 0x00000001a5a5d824 */ /* 0x100fe200078e0a54 */
[C---:B------:R-:W-:Y:S01]  /*4f10*/  ISETP.GT.U32.AND P5, PT, R84.reuse, R193, PT ;  /* 0x000000c15400720c */ /* 0x040fe20003fa4070 */
[----:B------:R-:W-:Y:S01]  /*4f20*/  @!P2 IMAD.IADD R169, R169, 0x1, -R84 ;  /* 0x00000001a9a9a824 */ /* 0x000fe200078e0a54 */
[C---:B------:R-:W-:Y:S01]  /*4f30*/  ISETP.GT.U32.AND P2, PT, R84.reuse, R201, PT ;  /* 0x000000c95400720c */ /* 0x040fe20003f44070 */
[----:B------:R-:W-:Y:S02]  /*4f40*/  IMAD R207, R84, R90, R207 ;  /* 0x0000005a54cf7224 */ /* 0x000fe400078e02cf */
[----:B------:R-:W-:-:S04]  /*4f50*/  IMAD.HI.U32 R88, R2, R221, RZ ;  /* 0x000000dd02587227 */ /* 0x000fc800078e00ff */
[----:B------:R-:W-:-:S04]  /*4f60*/  IMAD.HI.U32 R90, R2, R219, RZ ;  /* 0x000000db025a7227 */ /* 0x000fc800078e00ff */
[----:B------:R-:W-:Y:S02]  /*4f70*/  IMAD.MOV R91, RZ, RZ, -R91 ;  /* 0x000000ffff5b7224 */ /* 0x000fe400078e0a5b */
[----:B------:R-:W-:Y:S01]  /*4f80*/  @!P3 IMAD.IADD R185, R185, 0x1, -R84 ;  /* 0x00000001b9b9b824 */ /* 0x000fe200078e0a54 */
[----:B------:R-:W-:Y:S01]  /*4f90*/  ISETP.GT.U32.AND P3, PT, R84, R215, PT ;  /* 0x000000d75400720c */ /* 0x000fe20003f64070 */
[----:B------:R-:W-:Y:S02]  /*4fa0*/  IMAD.MOV R88, RZ, RZ, -R88 ;  /* 0x000000ffff587224 */ /* 0x000fe400078e0a58 */
[----:B------:R-:W-:Y:S01]  /*4fb0*/  IMAD.HI.U32 R87, R2, R223, RZ ;  /* 0x000000df02577227 */ /* 0x000fe200078e00ff */
[----:B------:R-:W-:-:S03]  /*4fc0*/  ISETP.GT.U32.AND P6, PT, R84, R137, PT ;  /* 0x000000895400720c */ /* 0x000fc60003fc4070 */
[----:B------:R-:W-:Y:S02]  /*4fd0*/  IMAD.MOV R90, RZ, RZ, -R90 ;  /* 0x000000ffff5a7224 */ /* 0x000fe400078e0a5a */
[C---:B------:R-:W-:Y:S02]  /*4fe0*/  IMAD R217, R84.reuse, R91, R217 ;  /* 0x0000005b54d97224 */ /* 0x040fe400078e02d9 */
[C---:B------:R-:W-:Y:S02]  /*4ff0*/  IMAD R221, R84.reuse, R88, R221 ;  /* 0x0000005854dd7224 */ /* 0x040fe400078e02dd */
[--C-:B------:R-:W-:Y:S01]  /*5000*/  @!P0 IMAD.IADD R173, R173, 0x1, -R84.reuse ;  /* 0x00000001adad8824 */ /* 0x100fe200078e0a54 */
[C---:B------:R-:W-:Y:S01]  /*5010*/  ISETP.GT.U32.AND P0, PT, R84.reuse, R207, PT ;  /* 0x000000cf5400720c */ /* 0x040fe20003f04070 */
[----:B------:R-:W-:Y:S01]  /*5020*/  @!P1 IMAD.IADD R177, R177, 0x1, -R84 ;  /* 0x00000001b1b19824 */ /* 0x000fe200078e0a54 */
[----:B------:R-:W-:Y:S01]  /*5030*/  ISETP.GT.U32.AND P1, PT, R84, R211, PT ;  /* 0x000000d35400720c */ /* 0x000fe20003f24070 */
[----:B------:R-:W-:-:S02]  /*5040*/  IMAD.MOV R87, RZ, RZ, -R87 ;  /* 0x000000ffff577224 */ /* 0x000fc400078e0a57 */
[C---:B------:R-:W-:Y:S02]  /*5050*/  IMAD R219, R84.reuse, R90, R219 ;  /* 0x0000005a54db7224 */ /* 0x040fe400078e02db */
[----:B------:R-:W-:Y:S01]  /*5060*/  @!P4 IMAD.IADD R189, R189, 0x1, -R84 ;  /* 0x00000001bdbdc824 */ /* 0x000fe200078e0a54 */
[----:B------:R-:W-:Y:S01]  /*5070*/  ISETP.GT.U32.AND P4, PT, R84, R217, PT ;  /* 0x000000d95400720c */ /* 0x000fe20003f84070 */
[----:B------:R-:W-:-:S04]  /*5080*/  IMAD.HI.U32 R91, R2, R225, RZ ;  /* 0x000000e1025b7227 */ /* 0x000fc800078e00ff */
[--C-:B------:R-:W-:Y:S02]  /*5090*/  @!P5 IMAD.IADD R193, R193, 0x1, -R84.reuse ;  /* 0x00000001c1c1d824 */ /* 0x100fe400078e0a54 */
[----:B------:R-:W-:Y:S01]  /*50a0*/  @!P2 IMAD.IADD R201, R201, 0x1, -R84 ;  /* 0x00000001c9c9a824 */ /* 0x000fe200078e0a54 */
[C---:B------:R-:W-:Y:S01]  /*50b0*/  ISETP.GT.U32.AND P2, PT, R84.reuse, R221, PT ;  /* 0x000000dd5400720c */ /* 0x040fe20003f44070 */
[C---:B------:R-:W-:Y:S01]  /*50c0*/  IMAD R223, R84.reuse, R87, R223 ;  /* 0x0000005754df7224 */ /* 0x040fe200078e02df */
[----:B------:R-:W-:Y:S01]  /*50d0*/  ISETP.GT.U32.AND P5, PT, R84, R219, PT ;  /* 0x000000db5400720c */ /* 0x000fe20003fa4070 */
[----:B------:R-:W-:-:S04]  /*50e0*/  IMAD.HI.U32 R88, R2, R229, RZ ;  /* 0x000000e502587227 */ /* 0x000fc800078e00ff */
[----:B------:R-:W-:-:S04]  /*50f0*/  IMAD.HI.U32 R87, R2, R231, RZ ;  /* 0x000000e702577227 */ /* 0x000fc800078e00ff */
[----:B------:R-:W-:Y:S02]  /*5100*/  IMAD.MOV R3, RZ, RZ, -R3 ;  /* 0x000000ffff037224 */ /* 0x000fe400078e0a03 */
[----:B------:R-:W-:Y:S02]  /*5110*/  IMAD.MOV R91, RZ, RZ, -R91 ;  /* 0x000000ffff5b7224 */ /* 0x000fe400078e0a5b */
[----:B------:R-:W-:Y:S01]  /*5120*/  @!P3 IMAD.IADD R215, R215, 0x1, -R84 ;  /* 0x00000001d7d7b824 */ /* 0x000fe200078e0a54 */
[----:B------:R-:W-:Y:S01]  /*5130*/  ISETP.GT.U32.AND P3, PT, R84, R193, PT ;  /* 0x000000c15400720c */ /* 0x000fe20003f64070 */
[----:B------:R-:W-:Y:S02]  /*5140*/  IMAD.MOV R88, RZ, RZ, -R88 ;  /* 0x000000ffff587224 */ /* 0x000fe400078e0a58 */
[----:B------:R-:W-:Y:S02]  /*5150*/  IMAD.MOV R87, RZ, RZ, -R87 ;  /* 0x000000ffff577224 */ /* 0x000fe400078e0a57 */
[----:B------:R-:W-:-:S02]  /*5160*/  IMAD.MOV R86, RZ, RZ, -R86 ;  /* 0x000000ffff567224 */ /* 0x000fc400078e0a56 */
[C---:B------:R-:W-:Y:S01]  /*5170*/  IMAD R241, R84.reuse, R3, R241 ;  /* 0x0000000354f17224 */ /* 0x040fe200078e02f1 */
[----:B------:R-:W-:Y:S01]  /*5180*/  IABS R3, R98 ;  /* 0x0000006200037213 */ /* 0x000fe20000000000 */
[C---:B------:R-:W-:Y:S02]  /*5190*/  IMAD R225, R84.reuse, R91, R225 ;  /* 0x0000005b54e17224 */ /* 0x040fe400078e02e1 */
[----:B------:R-:W-:Y:S01]  /*51a0*/  @!P6 IMAD.IADD R137, R137, 0x1, -R84 ;  /* 0x000000018989e824 */ /* 0x000fe200078e0a54 */
[C---:B------:R-:W-:Y:S01]  /*51b0*/  ISETP.GT.U32.AND P6, PT, R84.reuse, R181, PT ;  /* 0x000000b55400720c */ /* 0x040fe20003fc4070 */
[C---:B------:R-:W-:Y:S01]  /*51c0*/  IMAD R229, R84.reuse, R88, R229 ;  /* 0x0000005854e57224 */ /* 0x040fe200078e02e5 */
[----:B------:R-:W4:Y:S01]  /*51d0*/  LDL R91, [R1+0x468] ;  /* 0x00046800015b7983 */ /* 0x000f220000100800 */
[C---:B------:R-:W-:Y:S02]  /*51e0*/  IMAD R231, R84.reuse, R87, R231 ;  /* 0x0000005754e77224 */ /* 0x040fe400078e02e7 */
[----:B------:R-:W-:-:S02]  /*51f0*/  IMAD R233, R84, R86, R233 ;  /* 0x0000005654e97224 */ /* 0x000fc400078e02e9 */
[--C-:B------:R-:W-:Y:S01]  /*5200*/  @!P0 IMAD.IADD R207, R207, 0x1, -R84.reuse ;  /* 0x00000001cfcf8824 */ /* 0x100fe200078e0a54 */
[C---:B------:R-:W-:Y:S01]  /*5210*/  ISETP.GT.U32.AND P0, PT, R84.reuse, R223, PT ;  /* 0x000000df5400720c */ /* 0x040fe20003f04070 */
[----:B------:R-:W-:Y:S01]  /*5220*/  @!P1 IMAD.IADD R211, R211, 0x1, -R84 ;  /* 0x00000001d3d39824 */ /* 0x000fe200078e0a54 */
[----:B------:R-:W-:Y:S01]  /*5230*/  ISETP.GT.U32.AND P1, PT, R84, R225, PT ;  /* 0x000000e15400720c */ /* 0x000fe20003f24070 */
[----:B------:R-:W-:-:S04]  /*5240*/  IMAD.HI.U32 R90, R2, R227, RZ ;  /* 0x000000e3025a7227 */ /* 0x000fc800078e00ff */
[----:B------:R-:W-:-:S04]  /*5250*/  IMAD.HI.U32 R88, R2, R235, RZ ;  /* 0x000000eb02587227 */ /* 0x000fc800078e00ff */
[----:B------:R-:W-:-:S04]  /*5260*/  IMAD.HI.U32 R87, R2, R237, RZ ;  /* 0x000000ed02577227 */ /* 0x000fc800078e00ff */
[----:B------:R-:W-:-:S04]  /*5270*/  IMAD.HI.U32 R86, R2, R239, RZ ;  /* 0x000000ef02567227 */ /* 0x000fc800078e00ff */
[----:B------:R-:W-:Y:S01]  /*5280*/  @!P4 IMAD.IADD R217, R217, 0x1, -R84 ;  /* 0x00000001d9d9c824 */ /* 0x000fe200078e0a54 */
[----:B------:R-:W-:Y:S01]  /*5290*/  ISETP.GT.U32.AND P4, PT, R84, R201, PT ;  /* 0x000000c95400720c */ /* 0x000fe20003f84070 */
[----:B------:R-:W-:-:S04]  /*52a0*/  IMAD.HI.U32 R2, R2, R3, RZ ;  /* 0x0000000302027227 */ /* 0x000fc800078e00ff */
[--C-:B------:R-:W-:Y:S01]  /*52b0*/  @!P2 IMAD.IADD R221, R221, 0x1, -R84.reuse ;  /* 0x00000001dddda824 */ /* 0x100fe200078e0a54 */
[C---:B------:R-:W-:Y:S01]  /*52c0*/  ISETP.GT.U32.AND P2, PT, R84.reuse, R211, PT ;  /* 0x000000d35400720c */ /* 0x040fe20003f44070 */
[----:B------:R-:W-:Y:S01]  /*52d0*/  @!P5 IMAD.IADD R219, R219, 0x1, -R84 ;  /* 0x00000001dbdbd824 */ /* 0x000fe200078e0a54 */
[C---:B------:R-:W-:Y:S01]  /*52e0*/  ISETP.GT.U32.AND P5, PT, R84.reuse, R207, PT ;  /* 0x000000cf5400720c */ /* 0x040fe20003fa4070 */
[----:B------:R-:W-:Y:S02]  /*52f0*/  IMAD.MOV R2, RZ, RZ, -R2 ;  /* 0x000000ffff027224 */ /* 0x000fe400078e0a02 */
[----:B------:R-:W-:Y:S01]  /*5300*/  @!P3 IMAD.IADD R193, R193, 0x1, -R84 ;  /* 0x00000001c1c1b824 */ /* 0x000fe200078e0a54 */
[C---:B------:R-:W-:Y:S01]  /*5310*/  ISETP.GT.U32.AND P3, PT, R84.reuse, R217, PT ;  /* 0x000000d95400720c */ /* 0x040fe20003f64070 */
[----:B------:R-:W-:Y:S02]  /*5320*/  IMAD R2, R84, R2, R3 ;  /* 0x0000000254027224 */ /* 0x000fe400078e0203 */
[----:B------:R-:W-:-:S02]  /*5330*/  IMAD.MOV.U32 R3, RZ, RZ, c[0x0][0x188] ;  /* 0x00006200ff037624 */ /* 0x000fc400078e00ff */
[----:B------:R-:W-:Y:S02]  /*5340*/  IMAD R164, R199, c[0x0][0x188], RZ ;  /* 0x00006200c7a47a24 */ /* 0x000fe400078e02ff */
[--C-:B------:R-:W-:Y:S01]  /*5350*/  @!P6 IMAD.IADD R181, R181, 0x1, -R84.reuse ;  /* 0x00000001b5b5e824 */ /* 0x100fe200078e0a54 */
[C---:B------:R-:W-:Y:S01]  /*5360*/  ISETP.GT.U32.AND P6, PT, R84.reuse, R213, PT ;  /* 0x000000d55400720c */ /* 0x040fe20003fc4070 */
[----:B------:R-:W-:Y:S02]  /*5370*/  @!P0 IMAD.IADD R223, R223, 0x1, -R84 ;  /* 0x00000001dfdf8824 */ /* 0x000fe400078e0a54 */
[----:B------:R-:W-:Y:S02]  /*5380*/  IMAD R151, R3, 0x2, R164 ;  /* 0x0000000203977824 */ /* 0x000fe400078e02a4 */
[--C-:B------:R-:W-:Y:S02]  /*5390*/  @!P1 IMAD.IADD R225, R225, 0x1, -R84.reuse ;  /* 0x00000001e1e19824 */ /* 0x100fe400078e0a54 */
[--C-:B------:R-:W-:Y:S01]  /*53a0*/  @!P4 IMAD.IADD R201, R201, 0x1, -R84.reuse ;  /* 0x00000001c9c9c824 */ /* 0x100fe200078e0a54 */
[C---:B------:R-:W-:Y:S01]  /*53b0*/  ISETP.GT.U32.AND P4, PT, R84.reuse, R219, PT ;  /* 0x000000db5400720c */ /* 0x040fe20003f84070 */
[----:B------:R-:W-:Y:S01]  /*53c0*/  @!P2 IMAD.IADD R211, R211, 0x1, -R84 ;  /* 0x00000001d3d3a824 */ /* 0x000fe200078e0a54 */
[----:B------:R-:W-:Y:S01]  /*53d0*/  ISETP.GT.U32.AND P2, PT, R84, R223, PT ;  /* 0x000000df5400720c */ /* 0x000fe20003f44070 */
[----:B------:R-:W-:-:S02]  /*53e0*/  IMAD R156, R3, 0x2, R151 ;  /* 0x00000002039c7824 */ /* 0x000fc400078e0297 */
[--C-:B------:R-:W-:Y:S01]  /*53f0*/  @!P5 IMAD.IADD R207, R207, 0x1, -R84.reuse ;  /* 0x00000001cfcfd824 */ /* 0x100fe200078e0a54 */
[C---:B------:R-:W-:Y:S01]  /*5400*/  ISETP.GT.U32.AND P5, PT, R84.reuse, R225, PT ;  /* 0x000000e15400720c */ /* 0x040fe20003fa4070 */
[----:B------:R-:W-:Y:S01]  /*5410*/  @!P3 IMAD.IADD R217, R217, 0x1, -R84 ;  /* 0x00000001d9d9b824 */ /* 0x000fe200078e0a54 */
[----:B------:R-:W-:Y:S01]  /*5420*/  ISETP.GT.U32.AND P3, PT, R84, R229, PT ;  /* 0x000000e55400720c */ /* 0x000fe20003f64070 */
[----:B------:R-:W-:Y:S02]  /*5430*/  IMAD R147, R3, 0x2, R156 ;  /* 0x0000000203937824 */ /* 0x000fe400078e029c */
[----:B------:R-:W-:Y:S02]  /*5440*/  IMAD.MOV R88, RZ, RZ, -R88 ;  /* 0x000000ffff587224 */ /* 0x000fe400078e0a58 */
[----:B------:R-:W-:Y:S02]  /*5450*/  IMAD.MOV R87, RZ, RZ, -R87 ;  /* 0x000000ffff577224 */ /* 0x000fe400078e0a57 */
[----:B------:R-:W-:-:S02]  /*5460*/  IMAD.MOV R90, RZ, RZ, -R90 ;  /* 0x000000ffff5a7224 */ /* 0x000fc400078e0a5a */
[--C-:B------:R-:W-:Y:S02]  /*5470*/  @!P6 IMAD.IADD R213, R213, 0x1, -R84.reuse ;  /* 0x00000001d5d5e824 */ /* 0x100fe400078e0a54 */
[----:B------:R-:W-:Y:S02]  /*5480*/  IMAD R148, R3, 0x2, R147 ;  /* 0x0000000203947824 */ /* 0x000fe400078e0293 */
[C---:B------:R-:W-:Y:S02]  /*5490*/  IMAD R235, R84.reuse, R88, R235 ;  /* 0x0000005854eb7224 */ /* 0x040fe400078e02eb */
[C---:B------:R-:W-:Y:S02]  /*54a0*/  IMAD R237, R84.reuse, R87, R237 ;  /* 0x0000005754ed7224 */ /* 0x040fe400078e02ed */
[----:B------:R-:W-:Y:S01]  /*54b0*/  @!P4 IMAD.IADD R219, R219, 0x1, -R84 ;  /* 0x00000001dbdbc824 */ /* 0x000fe200078e0a54 */
[C---:B------:R-:W-:Y:S01]  /*54c0*/  ISETP.GT.U32.AND P4, PT, R84.reuse, R231, PT ;  /* 0x000000e75400720c */ /* 0x040fe20003f84070 */
[----:B------:R-:W-:Y:S01]  /*54d0*/  IMAD R144, R3, 0x2, R148 ;  /* 0x0000000203907824 */ /* 0x000fe200078e0294 */
[C---:B------:R-:W-:Y:S01]  /*54e0*/  ISETP.GT.U32.AND P0, PT, R84.reuse, R213, PT ;  /* 0x000000d55400720c */ /* 0x040fe20003f04070 */
[----:B------:R-:W-:-:S02]  /*54f0*/  IMAD R227, R84, R90, R227 ;  /* 0x0000005a54e37224 */ /* 0x000fc400078e02e3 */
[----:B------:R-:W-:Y:S01]  /*5500*/  IMAD.MOV R86, RZ, RZ, -R86 ;  /* 0x000000ffff567224 */ /* 0x000fe200078e0a56 */
[----:B------:R-:W4:Y:S01]  /*5510*/  LDL R90, [R1+0x46c] ;  /* 0x00046c00015a7983 */ /* 0x000f220000100800 */
[--C-:B------:R-:W-:Y:S01]  /*5520*/  @!P2 IMAD.IADD R223, R223, 0x1, -R84.reuse ;  /* 0x00000001dfdfa824 */ /* 0x100fe200078e0a54 */
[C---:B------:R-:W-:Y:S01]  /*5530*/  ISETP.GT.U32.AND P2, PT, R84.reuse, R235, PT ;  /* 0x000000eb5400720c */ /* 0x040fe20003f44070 */
[----:B------:R-:W-:Y:S01]  /*5540*/  @!P5 IMAD.IADD R225, R225, 0x1, -R84 ;  /* 0x00000001e1e1d824 */ /* 0x000fe200078e0a54 */
[----:B------:R1:W-:Y:S01]  /*5550*/  STL [R1+0x4a4], R102 ;  /* 0x0004a46601007387 */ /* 0x0003e20000100800 */
[C---:B------:R-:W-:Y:S01]  /*5560*/  ISETP.GT.U32.AND P5, PT, R84.reuse, R237, PT ;  /* 0x000000ed5400720c */ /* 0x040fe20003fa4070 */
[----:B------:R-:W-:Y:S02]  /*5570*/  IMAD R140, R3, 0x2, R144 ;  /* 0x00000002038c7824 */ /* 0x000fe400078e0290 */
[----:B------:R-:W-:Y:S01]  /*5580*/  STL [R1+0x4a0], R106 ;  /* 0x0004a06a01007387 */ /* 0x000fe20000100800 */
[----:B------:R-:W-:-:S02]  /*5590*/  IMAD R239, R84, R86, R239 ;  /* 0x0000005654ef7224 */ /* 0x000fc400078e02ef */
[----:B------:R-:W-:Y:S01]  /*55a0*/  @!P3 IMAD.IADD R229, R229, 0x1, -R84 ;  /* 0x00000001e5e5b824 */ /* 0x000fe200078e0a54 */
[----:B------:R-:W-:Y:S01]  /*55b0*/  STL [R1+0x49c], R103 ;  /* 0x00049c6701007387 */ /* 0x000fe20000100800 */
[----:B------:R-:W-:Y:S01]  /*55c0*/  IMAD.MOV.U32 R86, RZ, RZ, 0x3f ;  /* 0x0000003fff567424 */ /* 0x000fe200078e00ff */
[----:B------:R-:W-:Y:S02]  /*55d0*/  ISETP.GT.U32.AND P3, PT, R84, R241, PT ;  /* 0x000000f15400720c */ /* 0x000fe40003f64070 */
[----:B------:R1:W-:Y:S01]  /*55e0*/  STL [R1+0x498], R94 ;  /* 0x0004985e01007387 */ /* 0x0003e20000100800 */
[----:B------:R-:W-:-:S03]  /*55f0*/  IMAD R136, R3, 0x2, R140 ;  /* 0x0000000203887824 */ /* 0x000fc600078e028c */
[----:B------:R-:W4:Y:S01]  /*5600*/  LDL R88, [R1+0x470] ;  /* 0x0004700001587983 */ /* 0x000f220000100800 */
[----:B------:R-:W-:-:S03]  /*5610*/  IADD3 R104, R86, c[0x0][0x180], RZ ;  /* 0x0000600056687a10 */ /* 0x000fc60007ffe0ff */
[----:B------:R1:W-:Y:S01]  /*5620*/  STL [R1+0x494], R100 ;  /* 0x0004946401007387 */ /* 0x0003e20000100800 */
[----:B------:R-:W-:-:S03]  /*5630*/  @!P4 IMAD.IADD R231, R231, 0x1, -R84 ;  /* 0x00000001e7e7c824 */ /* 0x000fc600078e0a54 */
[----:B------:R1:W-:Y:S01]  /*5640*/  STL [R1+0x490], R98 ;  /* 0x0004906201007387 */ /* 0x0003e20000100800 */
[----:B------:R-:W-:-:S03]  /*5650*/  IMAD R132, R3, 0x2, R136 ;  /* 0x0000000203847824 */ /* 0x000fc600078e0288 */
[----:B------:R-:W-:Y:S01]  /*5660*/  STL [R1+0x350], R156 ;  /* 0x0003509c01007387 */ /* 0x000fe20000100800 */
[----:B------:R-:W-:-:S03]  /*5670*/  @!P0 IMAD.IADD R213, R213, 0x1, -R84 ;  /* 0x00000001d5d58824 */ /* 0x000fc600078e0a54 */
[----:B------:R-:W-:Y:S01]  /*5680*/  STL [R1+0x34c], R147 ;  /* 0x00034c9301007387 */ /* 0x000fe20000100800 */
[----:B------:R-:W-:-:S03]  /*5690*/  ISETP.GT.AND P0, PT, R104, 0x3f, PT ;  /* 0x0000003f6800780c */ /* 0x000fc60003f04270 */
[----:B------:R-:W-:Y:S01]  /*56a0*/  STL [R1+0x348], R148 ;  /* 0x0003489401007387 */ /* 0x000fe20000100800 */
[----:B------:R-:W-:Y:S01]  /*56b0*/  ISETP.GE.AND P4, PT, R199, c[0x0][0x180], PT ;  /* 0x00006000c7007a0c */ /* 0x000fe20003f86270 */
[--C-:B------:R-:W-:Y:S02]  /*56c0*/  @!P2 IMAD.IADD R235, R235, 0x1, -R84.reuse ;  /* 0x00000001ebeba824 */ /* 0x100fe400078e0a54 */
[----:B------:R-:W-:Y:S01]  /*56d0*/  STL [R1+0x3c8], R144 ;  /* 0x0003c89001007387 */ /* 0x000fe20000100800 */
[C---:B------:R-:W-:Y:S01]  /*56e0*/  ISETP.GT.U32.AND P2, PT, R84.reuse, R229, PT ;  /* 0x000000e55400720c */ /* 0x040fe20003f44070 */
[----:B------:R-:W-:Y:S02]  /*56f0*/  @!P5 IMAD.IADD R237, R237, 0x1, -R84 ;  /* 0x00000001ededd824 */ /* 0x000fe400078e0a54 */
[----:B------:R-:W-:Y:S01]  /*5700*/  STL [R1+0x340], R140 ;  /* 0x0003408c01007387 */ /* 0x000fe20000100800 */
[----:B------:R-:W-:Y:S01]  /*5710*/  IMAD R128, R3, 0x2, R132 ;  /* 0x0000000203807824 */ /* 0x000fe200078e0284 */
[----:B------:R-:W-:-:S02]  /*5720*/  ISETP.GT.U32.AND P5, PT, R84, R231, PT ;  /* 0x000000e75400720c */ /* 0x000fc40003fa4070 */
[----:B------:R-:W-:Y:S01]  /*5730*/  STL [R1+0x33c], R136 ;  /* 0x00033c8801007387 */ /* 0x000fe20000100800 */
[----:B------:R-:W-:-:S03]  /*5740*/  SEL R86, RZ, 0x4, !P0 ;  /* 0x00000004ff567807 */ /* 0x000fc60004000000 */
[----:B------:R-:W4:Y:S01]  /*5750*/  LDL R199, [R1+0x478] ;  /* 0x0004780001c77983 */ /* 0x000f220000100800 */
[----:B------:R-:W-:Y:S01]  /*5760*/  @!P3 IMAD.IADD R241, R241, 0x1, -R84 ;  /* 0x00000001f1f1b824 */ /* 0x000fe200078e0a54 */
[----:B------:R-:W-:Y:S02]  /*5770*/  ISETP.GE.AND P3, PT, R198, RZ, PT ;  /* 0x000000ffc600720c */ /* 0x000fe40003f66270 */
[----:B------:R-:W-:Y:S01]  /*5780*/  STL [R1+0x338], R132 ;  /* 0x0003388401007387 */ /* 0x000fe20000100800 */
[----:B------:R-:W-:-:S03]  /*5790*/  SEL R87, R86, RZ, !P4 ;  /* 0x000000ff56577207 */ /* 0x000fc60006000000 */
[----:B------:R-:W-:Y:S01]  /*57a0*/  STL [R1+0x334], R128 ;  /* 0x0003348001007387 */ /* 0x000fe20000100800 */
[----:B------:R-:W-:-:S03]  /*57b0*/  ISETP.GE.AND P4, PT, R120, RZ, PT ;  /* 0x000000ff7800720c */ /* 0x000fc60003f86270 */
[----:B------:R-:W4:Y:S01]  /*57c0*/  LDL R95, [R1+0x460] ;  /* 0x00046000015f7983 */ /* 0x000f220000100800 */
[----:B------:R-:W-:Y:S02]  /*57d0*/  IMAD R120, R3, 0x2, R128 ;  /* 0x0000000203787824 */ /* 0x000fe400078e0280 */
[--C-:B------:R-:W-:Y:S01]  /*57e0*/  @!P2 IMAD.IADD R229, R229, 0x1, -R84.reuse ;  /* 0x00000001e5e5a824 */ /* 0x100fe200078e0a54 */
[----:B------:R-:W4:Y:S01]  /*57f0*/  LDL R92, [R1+0x464] ;  /* 0x00046400015c7983 */ /* 0x000f220000100800 */
[----:B------:R-:W-:Y:S01]  /*5800*/  ISETP.GE.AND P2, PT, R251, RZ, PT ;  /* 0x000000fffb00720c */ /* 0x000fe20003f46270 */
[----:B------:R-:W-:Y:S01]  /*5810*/  @!P5 IMAD.IADD R231, R231, 0x1, -R84 ;  /* 0x00000001e7e7d824 */ /* 0x000fe200078e0a54 */
[----:B---3--:R-:W-:Y:S01]  /*5820*/  ISETP.GE.AND P5, PT, R200, RZ, PT ;  /* 0x000000ffc800720c */ /* 0x008fe20003fa6270 */
[----:B------:R-:W-:Y:S01]  /*5830*/  STL [R1+0x330], R120 ;  /* 0x0003307801007387 */ /* 0x000fe20000100800 */
[----:B------:R-:W-:-:S03]  /*5840*/  @!P3 IMAD.MOV R83, RZ, RZ, -R83 ;  /* 0x000000ffff53b224 */ /* 0x000fc600078e0a53 */
[----:B------:R-:W3:Y:S01]  /*5850*/  LDL R251, [R1+0x45c] ;  /* 0x00045c0001fb7983 */ /* 0x000ee20000100800 */
[----:B--2---:R-:W-:-:S03]  /*5860*/  ISETP.GE.AND P3, PT, R197, RZ, PT ;  /* 0x000000ffc500720c */ /* 0x004fc60003f66270 */
[----:B------:R-:W2:Y:S04]  /*5870*/  LDL R200, [R1+0x458] ;  /* 0x0004580001c87983 */ /* 0x000ea80000100800 */
[----:B------:R-:W2:Y:S01]  /*5880*/  LDL R197, [R1+0x454] ;  /* 0x0004540001c57983 */ /* 0x000ea20000100800 */
[C---:B------:R-:W-:Y:S02]  /*5890*/  ISETP.GT.U32.AND P6, PT, R84.reuse, R189, PT ;  /* 0x000000bd5400720c */ /* 0x040fe40003fc4070 */
[C---:B------:R-:W-:Y:S01]  /*58a0*/  ISETP.GT.U32.AND P1, PT, R84.reuse, R215, PT ;  /* 0x000000d75400720c */ /* 0x040fe20003f24070 */
[----:B------:R-:W-:Y:S01]  /*58b0*/  @!P4 IMAD.MOV R252, RZ, RZ, -R252 ;  /* 0x000000fffffcc224 */ /* 0x000fe200078e0afc */
[----:B------:R-:W2:Y:S09]  /*58c0*/  LDL R3, [R1+0x42c] ;  /* 0x00042c0001037983 */ /* 0x000eb20000100800 */
[--C-:B------:R-:W-:Y:S01]  /*58d0*/  @!P6 IMAD.IADD R189, R189, 0x1, -R84.reuse ;  /* 0x00000001bdbde824 */ /* 0x100fe200078e0a54 */
[C---:B------:R-:W-:Y:S01]  /*58e0*/  ISETP.GT.U32.AND P6, PT, R84.reuse, R221, PT ;  /* 0x000000dd5400720c */ /* 0x040fe20003fc4070 */
[----:B------:R-:W-:Y:S01]  /*58f0*/  @!P1 IMAD.IADD R215, R215, 0x1, -R84 ;  /* 0x00000001d7d79824 */ /* 0x000fe200078e0a54 */
[----:B------:R-:W-:-:S11]  /*5900*/  ISETP.GT.U32.AND P1, PT, R84, R227, PT ;  /* 0x000000e35400720c */ /* 0x000fd60003f24070 */
[--C-:B------:R-:W-:Y:S01]  /*5910*/  @!P6 IMAD.IADD R221, R221, 0x1, -R84.reuse ;  /* 0x00000001dddde824 */ /* 0x100fe200078e0a54 */
[C---:B------:R-:W-:Y:S01]  /*5920*/  ISETP.GT.U32.AND P6, PT, R84.reuse, R233, PT ;  /* 0x000000e95400720c */ /* 0x040fe20003fc4070 */
[----:B------:R-:W-:Y:S01]  /*5930*/  @!P1 IMAD.IADD R227, R227, 0x1, -R84 ;  /* 0x00000001e3e39824 */ /* 0x000fe200078e0a54 */
[----:B------:R-:W-:-:S11]  /*5940*/  ISETP.GT.U32.AND P1, PT, R84, R239, PT ;  /* 0x000000ef5400720c */ /* 0x000fd60003f24070 */
[--C-:B------:R-:W-:Y:S02]  /*5950*/  @!P6 IMAD.IADD R233, R233, 0x1, -R84.reuse ;  /* 0x00000001e9e9e824 */ /* 0x100fe400078e0a54 */
[----:B------:R-:W-:-:S03]  /*5960*/  @!P1 IMAD.IADD R239, R239, 0x1, -R84 ;  /* 0x00000001efef9824 */ /* 0x000fc600078e0a54 */
[----:B------:R-:W-:Y:S01]  /*5970*/  ISETP.GT.U32.AND P1, PT, R84, R233, PT ;  /* 0x000000e95400720c */ /* 0x000fe20003f24070 */
[----:B------:R-:W-:Y:S02]  /*5980*/  @!P2 IMAD.MOV R82, RZ, RZ, -R82 ;  /* 0x000000ffff52a224 */ /* 0x000fe400078e0a52 */
[----:B------:R-:W-:Y:S02]  /*5990*/  @!P5 IMAD.MOV R80, RZ, RZ, -R80 ;  /* 0x000000ffff50d224 */ /* 0x000fe400078e0a50 */
[----:B------:R-:W-:-:S08]  /*59a0*/  @!P3 IMAD.MOV R78, RZ, RZ, -R78 ;  /* 0x000000ffff4eb224 */ /* 0x000fd000078e0a4e */
[----:B------:R-:W-:Y:S01]  /*59b0*/  @!P1 IMAD.IADD R233, R233, 0x1, -R84 ;  /* 0x00000001e9e99824 */ /* 0x000fe200078e0a54 */
[----:B----4-:R-:W-:Y:S02]  /*59c0*/  ISETP.GE.AND P5, PT, R91, RZ, PT ;  /* 0x000000ff5b00720c */ /* 0x010fe40003fa6270 */
[----:B------:R-:W4:Y:S11]  /*59d0*/  LDL R91, [R1+0x448] ;  /* 0x00044800015b7983 */ /* 0x000f360000100800 */
[----:B------:R-:W-:Y:S01]  /*59e0*/  @!P5 IMAD.MOV R74, RZ, RZ, -R74 ;  /* 0x000000ffff4ad224 */ /* 0x000fe200078e0a4a */
[----:B------:R-:W-:-:S02]  /*59f0*/  ISETP.GE.AND P2, PT, R90, RZ, PT ;  /* 0x000000ff5a00720c */ /* 0x000fc40003f46270 */
[----:B------:R-:W4:Y:S01]  /*5a00*/  LDL R90, [R1+0x44c] ;  /* 0x00044c00015a7983 */ /* 0x000f220000100800 */
[----:B------:R-:W-:-:S03]  /*5a10*/  ISETP.GE.AND P4, PT, R88, RZ, PT ;  /* 0x000000ff5800720c */ /* 0x000fc60003f86270 */
[----:B------:R-:W4:Y:S07]  /*5a20*/  LDL R88, [R1+0x450] ;  /* 0x0004500001587983 */ /* 0x000f2e0000100800 */
[----:B------:R-:W-:-:S03]  /*5a30*/  @!P2 IMAD.MOV R75, RZ, RZ, -R75 ;  /* 0x000000ffff4ba224 */ /* 0x000fc600078e0a4b */
[----:B------:R-:W-:Y:S01]  /*5a40*/  @!P4 IMAD.MOV R76, RZ, RZ, -R76 ;  /* 0x000000ffff4cc224 */ /* 0x000fe200078e0a4c */
[----:B------:R-:W-:Y:S02]  /*5a50*/  ISETP.GE.AND P1, PT, R199, RZ, PT ;  /* 0x000000ffc700720c */ /* 0x000fe40003f26270 */
[----:B------:R-:W-:Y:S01]  /*5a60*/  ISETP.GT.U32.AND P6, PT, R84, R227, PT ;  /* 0x000000e35400720c */ /* 0x000fe20003fc4070 */
[----:B------:R-:W4:Y:S01]  /*5a70*/  LDL R199, [R1+0x428] ;  /* 0x0004280001c77983 */ /* 0x000f220000100800 */
[----:B------:R-:W-:-:S03]  /*5a80*/  ISETP.GE.AND P3, PT, R95, RZ, PT ;  /* 0x000000ff5f00720c */ /* 0x000fc60003f66270 */
[----:B------:R-:W4:Y:S06]  /*5a90*/  LDL R95, [R1+0x440] ;  /* 0x00044000015f7983 */ /* 0x000f2c0000100800 */
[----:B------:R-:W-:Y:S01]  /*5aa0*/  @!P1 IMAD.MOV R79, RZ, RZ, -R79 ;  /* 0x000000ffff4f9224 */ /* 0x000fe200078e0a4f */
[----:B------:R-:W-:Y:S02]  /*5ab0*/  ISETP.GE.AND P1, PT, R92, RZ, PT ;  /* 0x000000ff5c00720c */ /* 0x000fe40003f26270 */
[----:B------:R-:W4:Y:S01]  /*5ac0*/  LDL R92, [R1+0x444] ;  /* 0x00044400015c7983 */ /* 0x000f220000100800 */
[----:B---3--:R-:W-:-:S03]  /*5ad0*/  ISETP.GE.AND P4, PT, R251, RZ, PT ;  /* 0x000000fffb00720c */ /* 0x008fc60003f86270 */
[----:B------:R-:W3:Y:S01]  /*5ae0*/  LDL R251, [R1+0x43c] ;  /* 0x00043c0001fb7983 */ /* 0x000ee20000100800 */
[----:B--2---:R-:W-:-:S03]  /*5af0*/  ISETP.GE.AND P2, PT, R200, RZ, PT ;  /* 0x000000ffc800720c */ /* 0x004fc60003f46270 */
[----:B------:R-:W2:Y:S01]  /*5b00*/  LDL R200, [R1+0x438] ;  /* 0x0004380001c87983 */ /* 0x000ea20000100800 */
[----:B------:R-:W-:-:S03]  /*5b10*/  ISETP.GE.AND P5, PT, R197, RZ, PT ;  /* 0x000000ffc500720c */ /* 0x000fc60003fa6270 */
[----:B------:R-:W2:Y:S01]  /*5b20*/  LDL R197, [R1+0x434] ;  /* 0x0004340001c57983 */ /* 0x000ea20000100800 */
[----:B------:R-:W-:Y:S02]  /*5b30*/  @!P1 IMAD.MOV R72, RZ, RZ, -R72 ;  /* 0x000000ffff489224 */ /* 0x000fe400078e0a48 */
[----:B------:R-:W-:Y:S02]  /*5b40*/  @!P3 IMAD.MOV R71, RZ, RZ, -R71 ;  /* 0x000000ffff47b224 */ /* 0x000fe400078e0a47 */
[----:B------:R-:W-:Y:S02]  /*5b50*/  @!P6 IMAD.IADD R227, R227, 0x1, -R84 ;  /* 0x00000001e3e3e824 */ /* 0x000fe400078e0a54 */
[----:B------:R-:W2:Y:S01]  /*5b60*/  LDL R84, [R1+0x430] ;  /* 0x0004300001547983 */ /* 0x000ea20000100800 */
[----:B------:R-:W-:Y:S02]  /*5b70*/  @!P4 IMAD.MOV R70, RZ, RZ, -R70 ;  /* 0x000000ffff46c224 */ /* 0x000fe400078e0a46 */
[----:B------:R-:W-:-:S02]  /*5b80*/  @!P5 IMAD.MOV R67, RZ, RZ, -R67 ;  /* 0x000000ffff43d224 */ /* 0x000fc400078e0a43 */
[----:B------:R-:W-:Y:S01]  /*5b90*/  @!P2 IMAD.MOV R68, RZ, RZ, -R68 ;  /* 0x000000ffff44a224 */ /* 0x000fe200078e0a44 */
        /* <DEDUP_REMOVED lines=10> */
[----:B------:R-:W4:Y:S01]  /*5c40*/  LDL R95, [R1+0x414] ;  /* 0x00041400015f7983 */ /* 0x000f220000100800 */
[----:B------:R-:W-:-:S03]  /*5c50*/  ISETP.GE.AND P2, PT, R92, RZ, PT ;  /* 0x000000ff5c00720c */ /* 0x000fc60003f46270 */
[----:B------:R-:W4:Y:S01]  /*5c60*/  LDL R92, [R1+0x418] ;  /* 0x00041800015c7983 */ /* 0x000f220000100800 */
[----:B---3--:R-:W-:-:S03]  /*5c70*/  ISETP.GE.AND P1, PT, R251, RZ, PT ;  /* 0x000000fffb00720c */ /* 0x008fc60003f26270 */
[----:B------:R-:W3:Y:S01]  /*5c80*/  LDL.LU R251, [R1+0x810] ;  /* 0x0008100001fb7983 */ /* 0x000ee20000300800 */
[----:B--2---:R-:W-:-:S03]  /*5c90*/  ISETP.GE.AND P3, PT, R200, RZ, PT ;  /* 0x000000ffc800720c */ /* 0x004fc60003f66270 */
[----:B------:R-:W2:Y:S01]  /*5ca0*/  LDL.LU R200, [R1+0x80c] ;  /* 0x00080c0001c87983 */ /* 0x000ea20000300800 */
[----:B------:R-:W-:-:S03]  /*5cb0*/  ISETP.GE.AND P4, PT, R197, RZ, PT ;  /* 0x000000ffc500720c */ /* 0x000fc60003f86270 */
[----:B------:R-:W3:Y:S02]  /*5cc0*/  LDL.LU R197, [R1+0x808] ;  /* 0x0008080001c57983 */ /* 0x000ee40000300800 */
[----:B------:R-:W-:Y:S01]  /*5cd0*/  @!P1 IMAD.MOV R59, RZ, RZ, -R59 ;  /* 0x000000ffff3b9224 */ /* 0x000fe200078e0a3b */
[----:B------:R-:W-:Y:S01]  /*5ce0*/  ISETP.GE.AND P1, PT, R199, RZ, PT ;  /* 0x000000ffc700720c */ /* 0x000fe20003f26270 */
[----:B------:R-:W-:Y:S01]  /*5cf0*/  @!P2 IMAD.MOV R62, RZ, RZ, -R62 ;  /* 0x000000ffff3ea224 */ /* 0x000fe200078e0a3e */
[----:B------:R-:W-:Y:S01]  /*5d00*/  ISETP.GE.AND P2, PT, R84, RZ, PT ;  /* 0x000000ff5400720c */ /* 0x000fe20003f46270 */
[----:B------:R-:W-:-:S04]  /*5d10*/  @!P3 IMAD.MOV R58, RZ, RZ, -R58 ;  /* 0x000000ffff3ab224 */ /* 0x000fc800078e0a3a */
[----:B------:R-:W-:-:S06]  /*5d20*/  @!P4 IMAD.MOV R56, RZ, RZ, -R56 ;  /* 0x000000ffff38c224 */ /* 0x000fcc00078e0a38 */
[----:B------:R-:W-:Y:S02]  /*5d30*/  @!P1 IMAD.MOV R52, RZ, RZ, -R52 ;  /* 0x000000ffff349224 */ /* 0x000fe400078e0a34 */
[----:B------:R-:W-:Y:S02]  /*5d40*/  @!P2 IMAD.MOV R55, RZ, RZ, -R55 ;  /* 0x000000ffff37a224 */ /* 0x000fe400078e0a37 */
[----:B------:R-:W-:Y:S01]  /*5d50*/  @!P5 IMAD.MOV R60, RZ, RZ, -R60 ;  /* 0x000000ffff3cd224 */ /* 0x000fe200078e0a3c */
[----:B------:R-:W-:-:S13]  /*5d60*/  ISETP.GE.AND P5, PT, R3, RZ, PT ;  /* 0x000000ff0300720c */ /* 0x000fda0003fa6270 */
[----:B------:R-:W-:Y:S01]  /*5d70*/  @!P5 IMAD.MOV R54, RZ, RZ, -R54 ;  /* 0x000000ffff36d224 */ /* 0x000fe200078e0a36 */
[----:B----4-:R-:W-:-:S13]  /*5d80*/  ISETP.GE.AND P2, PT, R91, RZ, PT ;  /* 0x000000ff5b00720c */ /* 0x010fda0003f46270 */
[----:B------:R-:W-:Y:S01]  /*5d90*/  @!P2 IMAD.MOV R48, RZ, RZ, -R48 ;  /* 0x000000ffff30a224 */ /* 0x000fe200078e0a30 */
[----:B------:R-:W-:Y:S02]  /*5da0*/  ISETP.GE.AND P4, PT, R90, RZ, PT ;  /* 0x000000ff5a00720c */ /* 0x000fe40003f86270 */
[----:B------:R-:W-:-:S11]  /*5db0*/  ISETP.GE.AND P3, PT, R88, RZ, PT ;  /* 0x000000ff5800720c */ /* 0x000fd60003f66270 */
[----:B------:R-:W-:Y:S02]  /*5dc0*/  @!P4 IMAD.MOV R50, RZ, RZ, -R50 ;  /* 0x000000ffff32c224 */ /* 0x000fe400078e0a32 */
[----:B------:R-:W-:Y:S01]  /*5dd0*/  @!P3 IMAD.MOV R51, RZ, RZ, -R51 ;  /* 0x000000ffff33b224 */ /* 0x000fe200078e0a33 */
[----:B------:R-:W-:-:S13]  /*5de0*/  ISETP.GE.AND P1, PT, R95, RZ, PT ;  /* 0x000000ff5f00720c */ /* 0x000fda0003f26270 */
[----:B------:R-:W-:Y:S01]  /*5df0*/  @!P1 IMAD.MOV R46, RZ, RZ, -R46 ;  /* 0x000000ffff2e9224 */ /* 0x000fe200078e0a2e */
[----:B--2---:R-:W-:Y:S02]  /*5e00*/  ISETP.GE.AND P4, PT, R200, RZ, PT ;  /* 0x000000ffc800720c */ /* 0x004fe40003f86270 */
[----:B------:R-:W-:Y:S02]  /*5e10*/  ISETP.GE.AND P1, PT, R249, RZ, PT ;  /* 0x000000fff900720c */ /* 0x000fe40003f26270 */
[----:B---3--:R-:W-:Y:S02]  /*5e20*/  ISETP.GE.AND P3, PT, R197, RZ, PT ;  /* 0x000000ffc500720c */ /* 0x008fe40003f66270 */
[----:B------:R-:W-:Y:S01]  /*5e30*/  ISETP.GE.AND P2, PT, R251, RZ, PT ;  /* 0x000000fffb00720c */ /* 0x000fe20003f46270 */
[----:B------:R-:W2:Y:S01]  /*5e40*/  LDL.LU R197, [R1+0x804] ;  /* 0x0008040001c57983 */ /* 0x000ea20000300800 */
[----:B------:R-:W-:-:S03]  /*5e50*/  ISETP.GE.AND P5, PT, R92, RZ, PT ;  /* 0x000000ff5c00720c */ /* 0x000fc60003fa6270 */
[----:B------:R-:W3:Y:S02]  /*5e60*/  LDL.LU R200, [R1+0x800] ;  /* 0x0008000001c87983 */ /* 0x000ee40000300800 */
[----:B------:R-:W-:Y:S01]  /*5e70*/  @!P4 IMAD.MOV R43, RZ, RZ, -R43 ;  /* 0x000000ffff2bc224 */ /* 0x000fe200078e0a2b */
[----:B------:R-:W-:Y:S01]  /*5e80*/  ISETP.GE.AND P4, PT, R247, RZ, PT ;  /* 0x000000fff700720c */ /* 0x000fe20003f86270 */
[----:B------:R-:W-:Y:S02]  /*5e90*/  @!P1 IMAD.MOV R39, RZ, RZ, -R39 ;  /* 0x000000ffff279224 */ /* 0x000fe400078e0a27 */
[----:B------:R-:W-:Y:S01]  /*5ea0*/  @!P3 IMAD.MOV R44, RZ, RZ, -R44 ;  /* 0x000000ffff2cb224 */ /* 0x000fe200078e0a2c */
[----:B------:R-:W-:Y:S02]  /*5eb0*/  ISETP.GE.AND P3, PT, R248, RZ, PT ;  /* 0x000000fff800720c */ /* 0x000fe40003f66270 */
[----:B------:R-:W-:Y:S01]  /*5ec0*/  ISETP.GE.AND P1, PT, R244, RZ, PT ;  /* 0x000000fff400720c */ /* 0x000fe20003f26270 */
[----:B------:R-:W-:Y:S01]  /*5ed0*/  @!P2 IMAD.MOV R42, RZ, RZ, -R42 ;  /* 0x000000ffff2aa224 */ /* 0x000fe200078e0a2a */
[----:B------:R-:W-:-:S05]  /*5ee0*/  ISETP.GE.AND P2, PT, R246, RZ, PT ;  /* 0x000000fff600720c */ /* 0x000fca0003f46270 */
[----:B------:R-:W-:Y:S01]  /*5ef0*/  @!P4 IMAD.MOV R36, RZ, RZ, -R36 ;  /* 0x000000ffff24c224 */ /* 0x000fe200078e0a24 */
[----:B------:R-:W-:-:S03]  /*5f00*/  ISETP.GE.AND P4, PT, R242, RZ, PT ;  /* 0x000000fff200720c */ /* 0x000fc60003f86270 */
[----:B------:R-:W-:Y:S01]  /*5f10*/  @!P3 IMAD.MOV R38, RZ, RZ, -R38 ;  /* 0x000000ffff26b224 */ /* 0x000fe200078e0a26 */
[----:B------:R-:W-:Y:S01]  /*5f20*/  ISETP.GE.AND P3, PT, R243, RZ, PT ;  /* 0x000000fff300720c */ /* 0x000fe20003f66270 */
[----:B------:R-:W-:Y:S01]  /*5f30*/  @!P1 IMAD.MOV R32, RZ, RZ, -R32 ;  /* 0x000000ffff209224 */ /* 0x000fe200078e0a20 */
[----:B------:R-:W-:Y:S01]  /*5f40*/  ISETP.GE.AND P1, PT, R236, RZ, PT ;  /* 0x000000ffec00720c */ /* 0x000fe20003f26270 */
[----:B------:R-:W-:Y:S01]  /*5f50*/  @!P2 IMAD.MOV R35, RZ, RZ, -R35 ;  /* 0x000000ffff23a224 */ /* 0x000fe200078e0a23 */
[----:B------:R-:W-:-:S05]  /*5f60*/  ISETP.GE.AND P2, PT, R240, RZ, PT ;  /* 0x000000fff000720c */ /* 0x000fca0003f46270 */
[----:B------:R-:W-:Y:S01]  /*5f70*/  @!P4 IMAD.MOV R30, RZ, RZ, -R30 ;  /* 0x000000ffff1ec224 */ /* 0x000fe200078e0a1e */
[----:B------:R-:W-:Y:S01]  /*5f80*/  ISETP.GE.AND P4, PT, R232, RZ, PT ;  /* 0x000000ffe800720c */ /* 0x000fe20003f86270 */
[----:B------:R-:W-:Y:S02]  /*5f90*/  @!P5 IMAD.MOV R47, RZ, RZ, -R47 ;  /* 0x000000ffff2fd224 */ /* 0x000fe400078e0a2f */
[----:B------:R-:W-:Y:S01]  /*5fa0*/  @!P3 IMAD.MOV R31, RZ, RZ, -R31 ;  /* 0x000000ffff1fb224 */ /* 0x000fe200078e0a1f */
[----:B------:R-:W-:Y:S01]  /*5fb0*/  ISETP.GE.AND P3, PT, R234, RZ, PT ;  /* 0x000000ffea00720c */ /* 0x000fe20003f66270 */
[----:B------:R-:W-:Y:S01]  /*5fc0*/  @!P1 IMAD.MOV R26, RZ, RZ, -R26 ;  /* 0x000000ffff1a9224 */ /* 0x000fe200078e0a1a */
[----:B------:R-:W-:Y:S02]  /*5fd0*/  ISETP.GE.AND P1, PT, R226, RZ, PT ;  /* 0x000000ffe200720c */ /* 0x000fe40003f26270 */
[----:B------:R-:W-:Y:S01]  /*5fe0*/  ISETP.GE.AND P5, PT, R250, RZ, PT ;  /* 0x000000fffa00720c */ /* 0x000fe20003fa6270 */
[----:B------:R-:W-:Y:S01]  /*5ff0*/  @!P2 IMAD.MOV R28, RZ, RZ, -R28 ;  /* 0x000000ffff1ca224 */ /* 0x000fe200078e0a1c */
[----:B------:R-:W-:-:S03]  /*6000*/  ISETP.GE.AND P2, PT, R230, RZ, PT ;  /* 0x000000ffe600720c */ /* 0x000fc60003f46270 */
[----:B------:R-:W-:Y:S01]  /*6010*/  @!P4 IMAD.MOV R23, RZ, RZ, -R23 ;  /* 0x000000ffff17c224 */ /* 0x000fe200078e0a17 */
[----:B------:R-:W-:-:S03]  /*6020*/  ISETP.GE.AND P4, PT, R222, RZ, PT ;  /* 0x000000ffde00720c */ /* 0x000fc60003f86270 */
[----:B------:R-:W-:Y:S01]  /*6030*/  @!P3 IMAD.MOV R24, RZ, RZ, -R24 ;  /* 0x000000ffff18b224 */ /* 0x000fe200078e0a18 */
[----:B------:R-:W-:Y:S01]  /*6040*/  ISETP.GE.AND P3, PT, R224, RZ, PT ;  /* 0x000000ffe000720c */ /* 0x000fe20003f66270 */
[----:B------:R-:W-:Y:S01]  /*6050*/  @!P1 IMAD.MOV R19, RZ, RZ, -R19 ;  /* 0x000000ffff139224 */ /* 0x000fe200078e0a13 */
[----:B------:R-:W-:Y:S01]  /*6060*/  ISETP.GE.AND P1, PT, R216, RZ, PT ;  /* 0x000000ffd800720c */ /* 0x000fe20003f26270 */
[----:B------:R-:W-:Y:S01]  /*6070*/  @!P5 IMAD.MOV R40, RZ, RZ, -R40 ;  /* 0x000000ffff28d224 */ /* 0x000fe200078e0a28 */
        /* <DEDUP_REMOVED lines=132> */
[----:B------:R-:W-:Y:S02]  /*68c0*/  IABS R84, c[0x0][0x17c] ;  /* 0x00005f0000547a13 */ /* 0x000fe40000000000 */
[----:B------:R-:W-:Y:S01]  /*68d0*/  ISETP.GE.AND P2, PT, R112, RZ, PT ;  /* 0x000000ff7000720c */ /* 0x000fe20003f46270 */
[----:B------:R-:W-:Y:S01]  /*68e0*/  @!P4 IMAD.MOV R221, RZ, RZ, -R221 ;  /* 0x000000ffffddc224 */ /* 0x000fe200078e0add */
[----:B------:R-:W-:-:S03]  /*68f0*/  ISETP.GE.AND P4, PT, R107, RZ, PT ;  /* 0x000000ff6b00720c */ /* 0x000fc60003f86270 */
[----:B------:R-:W-:Y:S01]  /*6900*/  @!P3 IMAD.MOV R219, RZ, RZ, -R219 ;  /* 0x000000ffffdbb224 */ /* 0x000fe200078e0adb */
[----:B------:R-:W-:Y:S01]  /*6910*/  ISETP.GE.AND P3, PT, R108, RZ, PT ;  /* 0x000000ff6c00720c */ /* 0x000fe20003f66270 */
[----:B------:R-:W-:Y:S01]  /*6920*/  @!P1 IMAD.MOV R227, RZ, RZ, -R227 ;  /* 0x000000ffffe39224 */ /* 0x000fe200078e0ae3 */
[----:B------:R-:W-:Y:S01]  /*6930*/  ISETP.GT.U32.AND P1, PT, R84, R239, PT ;  /* 0x000000ef5400720c */ /* 0x000fe20003f24070 */
[----:B------:R-:W-:Y:S01]  /*6940*/  @!P5 IMAD.MOV R173, RZ, RZ, -R173 ;  /* 0x000000ffffadd224 */ /* 0x000fe200078e0aad */
[----:B------:R-:W-:-:S03]  /*6950*/  ISETP.GE.AND P5, PT, R126, RZ, PT ;  /* 0x000000ff7e00720c */ /* 0x000fc60003fa6270 */
[----:B------:R-:W-:Y:S01]  /*6960*/  @!P2 IMAD.MOV R223, RZ, RZ, -R223 ;  /* 0x000000ffffdfa224 */ /* 0x000fe200078e0adf */
[C---:B------:R-:W-:Y:S01]  /*6970*/  ISETP.GT.U32.AND P2, PT, R84.reuse, R235, PT ;  /* 0x000000eb5400720c */ /* 0x040fe20003f44070 */
[----:B------:R-:W-:Y:S01]  /*6980*/  @!P4 IMAD.MOV R231, RZ, RZ, -R231 ;  /* 0x000000ffffe7c224 */ /* 0x000fe200078e0ae7 */
[C---:B------:R-:W-:Y:S01]  /*6990*/  ISETP.GT.U32.AND P4, PT, R84.reuse, R2, PT ;  /* 0x000000025400720c */ /* 0x040fe20003f84070 */
[----:B------:R-:W4:Y:S02]  /*69a0*/  S2R R199, SR_TID.X ;  /* 0x0000000000c77919 */ /* 0x000f240000002100 */
[----:B------:R-:W-:Y:S01]  /*69b0*/  @!P3 IMAD.MOV R229, RZ, RZ, -R229 ;  /* 0x000000ffffe5b224 */ /* 0x000fe200078e0ae5 */
[----:B------:R-:W-:Y:S01]  /*69c0*/  ISETP.GT.U32.AND P3, PT, R84, R241, PT ;  /* 0x000000f15400720c */ /* 0x000fe20003f64070 */
[----:B------:R-:W-:Y:S01]  /*69d0*/  @!P1 IMAD.IADD R239, R239, 0x1, -R84 ;  /* 0x00000001efef9824 */ /* 0x000fe200078e0a54 */
[----:B------:R-:W-:Y:S01]  /*69e0*/  ISETP.GE.AND P1, PT, R106, RZ, PT ;  /* 0x000000ff6a00720c */ /* 0x000fe20003f26270 */
[----:B------:R-:W-:Y:S01]  /*69f0*/  @!P5 IMAD.MOV R193, RZ, RZ, -R193 ;  /* 0x000000ffffc1d224 */ /* 0x000fe200078e0ac1 */
[----:B------:R-:W-:-:S02]  /*6a00*/  ISETP.GE.AND P5, PT, R118, RZ, PT ;  /* 0x000000ff7600720c */ /* 0x000fc40003fa6270 */
[----:B------:R-:W-:Y:S01]  /*6a10*/  ISETP.GT.U32.AND P6, PT, R84, R237, PT ;  /* 0x000000ed5400720c */ /* 0x000fe20003fc4070 */
[--C-:B------:R-:W-:Y:S02]  /*6a20*/  @!P2 IMAD.IADD R235, R235, 0x1, -R84.reuse ;  /* 0x00000001ebeba824 */ /* 0x100fe400078e0a54 */
[----:B------:R-:W-:-:S04]  /*6a30*/  @!P4 IMAD.IADD R2, R2, 0x1, -R84 ;  /* 0x000000010202c824 */ /* 0x000fc800078e0a54 */
[--C-:B------:R-:W-:Y:S01]  /*6a40*/  @!P3 IMAD.IADD R241, R241, 0x1, -R84.reuse ;  /* 0x00000001f1f1b824 */ /* 0x100fe200078e0a54 */
[----:B------:R-:W-:Y:S01]  /*6a50*/  ISETP.GE.AND P3, PT, R103, RZ, PT ;  /* 0x000000ff6700720c */ /* 0x000fe20003f66270 */
[----:B------:R-:W-:Y:S01]  /*6a60*/  @!P1 IMAD.MOV R235, RZ, RZ, -R235 ;  /* 0x000000ffffeb9224 */ /* 0x000fe200078e0aeb */
[----:B------:R-:W-:Y:S01]  /*6a70*/  ISETP.GT.U32.AND P1, PT, R84, R2, PT ;  /* 0x000000025400720c */ /* 0x000fe20003f24070 */
[----:B------:R-:W-:Y:S01]  /*6a80*/  @!P5 IMAD.MOV R215, RZ, RZ, -R215 ;  /* 0x000000ffffd7d224 */ /* 0x000fe200078e0ad7 */
[----:B------:R-:W-:Y:S01]  /*6a90*/  ISETP.GE.AND P5, PT, R111, RZ, PT ;  /* 0x000000ff6f00720c */ /* 0x000fe20003fa6270 */
[----:B------:R-:W-:Y:S01]  /*6aa0*/  IMAD.MOV.U32 R3, RZ, RZ, c[0x0][0x188] ;  /* 0x00006200ff037624 */ /* 0x000fe200078e00ff */
[----:B------:R-:W-:Y:S01]  /*6ab0*/  ISETP.GE.AND P4, PT, R94, RZ, PT ;  /* 0x000000ff5e00720c */ /* 0x000fe20003f86270 */
[----:B------:R-:W-:Y:S01]  /*6ac0*/  @!P6 IMAD.IADD R237, R237, 0x1, -R84 ;  /* 0x00000001edede824 */ /* 0x000fe200078e0a54 */
[----:B------:R-:W-:Y:S01]  /*6ad0*/  ISETP.GE.AND P6, PT, R102, RZ, PT ;  /* 0x000000ff6600720c */ /* 0x000fe20003fc6270 */
[----:B-1----:R-:W-:Y:S01]  /*6ae0*/  IMAD R116, R3, 0x2, R120 ;  /* 0x0000000203747824 */ /* 0x002fe200078e0278 */
[----:B----4-:R-:W-:-:S02]  /*6af0*/  SHF.R.U32.HI R199, RZ, 0x6, R199 ;  /* 0x00000006ffc77819 */ /* 0x010fc400000116c7 */
[----:B------:R-:W-:Y:S01]  /*6b00*/  ISETP.GE.AND P2, PT, R96, c[0x0][0x180], PT ;  /* 0x0000600060007a0c */ /* 0x000fe20003f46270 */
[----:B------:R-:W-:Y:S02]  /*6b10*/  IMAD R102, R3, 0x2, R116 ;  /* 0x0000000203667824 */ /* 0x000fe400078e0274 */
[----:B------:R-:W-:Y:S01]  /*6b20*/  @!P3 IMAD.MOV R237, RZ, RZ, -R237 ;  /* 0x000000ffffedb224 */ /* 0x000fe200078e0aed */
[----:B------:R-:W-:Y:S01]  /*6b30*/  ISETP.GE.AND P3, PT, R99, RZ, PT ;  /* 0x000000ff6300720c */ /* 0x000fe20003f66270 */
[----:B------:R-:W-:Y:S01]  /*6b40*/  @!P1 IMAD.IADD R2, R2, 0x1, -R84 ;  /* 0x0000000102029824 */ /* 0x000fe200078e0a54 */
[----:B------:R-:W-:Y:S01]  /*6b50*/  SGXT.U32 R199, R199, 0x1 ;  /* 0x00000001c7c7781a */ /* 0x000fe20000000000 */
[----:B------:R-:W-:Y:S01]  /*6b60*/  @!P5 IMAD.MOV R225, RZ, RZ, -R225 ;  /* 0x000000ffffe1d224 */ /* 0x000fe200078e0ae1 */
[----:B------:R-:W-:Y:S01]  /*6b70*/  ISETP.NE.AND P1, PT, RZ, c[0x0][0x178], PT ;  /* 0x00005e00ff007a0c */ /* 0x000fe20003f25270 */
[----:B------:R-:W-:Y:S01]  /*6b80*/  IMAD R94, R3, 0x2, R102 ;  /* 0x00000002035e7824 */ /* 0x000fe200078e0266 */
[----:B------:R-:W-:-:S02]  /*6b90*/  ISETP.NE.U32.AND P5, PT, R87, RZ, PT ;  /* 0x000000ff5700720c */ /* 0x000fc40003fa5070 */
[----:B------:R-:W-:Y:S02]  /*6ba0*/  SEL R87, R86, RZ, !P2 ;  /* 0x000000ff56577207 */ /* 0x000fe40005000000 */
[----:B------:R-:W-:Y:S01]  /*6bb0*/  ISETP.GE.AND P2, PT, R100, RZ, PT ;  /* 0x000000ff6400720c */ /* 0x000fe20003f46270 */
[----:B------:R-:W-:Y:S01]  /*6bc0*/  IMAD R100, R3, 0x2, R94 ;  /* 0x0000000203647824 */ /* 0x000fe200078e025e */
[----:B------:R-:W-:Y:S01]  /*6bd0*/  LOP3.LUT R108, R199, 0x4, RZ, 0xfc, !PT ;  /* 0x00000004c76c7812 */ /* 0x000fe200078efcff */
[----:B------:R-:W-:Y:S01]  /*6be0*/  @!P6 IMAD.MOV R233, RZ, RZ, -R233 ;  /* 0x000000ffffe9e224 */ /* 0x000fe200078e0ae9 */
[----:B------:R-:W-:Y:S01]  /*6bf0*/  ISETP.NE.U32.AND P6, PT, R87, RZ, PT ;  /* 0x000000ff5700720c */ /* 0x000fe20003fc5070 */
[----:B------:R-:W-:Y:S01]  /*6c00*/  @!P4 IMAD.MOV R239, RZ, RZ, -R239 ;  /* 0x000000ffffefc224 */ /* 0x000fe200078e0aef */
[----:B------:R-:W-:Y:S01]  /*6c10*/  ISETP.GE.AND P4, PT, R108, c[0x0][0x180], PT ;  /* 0x000060006c007a0c */ /* 0x000fe20003f86270 */
[C---:B------:R-:W-:Y:S02]  /*6c20*/  IMAD R87, R3.reuse, 0x2, R100 ;  /* 0x0000000203577824 */ /* 0x040fe400078e0264 */
[----:B------:R-:W-:Y:S01]  /*6c30*/  @!P3 IMAD.MOV R0, RZ, RZ, -R0 ;  /* 0x000000ffff00b224 */ /* 0x000fe200078e0a00 */
[----:B------:R-:W-:Y:S01]  /*6c40*/  SEL R88, R86, RZ, !P4 ;  /* 0x000000ff56587207 */ /* 0x000fe20006000000 */
[----:B------:R-:W-:Y:S01]  /*6c50*/  IMAD R99, R3, 0x2, R87 ;  /* 0x0000000203637824 */ /* 0x000fe200078e0257 */
[----:B------:R-:W-:-:S02]  /*6c60*/  ISETP.GE.AND P4, PT, R98, RZ, PT ;  /* 0x000000ff6200720c */ /* 0x000fc40003f86270 */
[----:B------:R-:W-:Y:S01]  /*6c70*/  @!P1 LOP3.LUT R0, RZ, c[0x0][0x178], RZ, 0x33, !PT ;  /* 0x00005e00ff009a12 */ /* 0x000fe200078e33ff */
[----:B------:R-:W-:Y:S01]  /*6c80*/  @!P2 IMAD.MOV R241, RZ, RZ, -R241 ;  /* 0x000000fffff1a224 */ /* 0x000fe200078e0af1 */
[----:B------:R-:W-:Y:S01]  /*6c90*/  ISETP.NE.U32.AND P2, PT, R88, RZ, PT ;  /* 0x000000ff5800720c */ /* 0x000fe20003f45070 */
[C---:B------:R-:W-:Y:S02]  /*6ca0*/  IMAD R92, R3.reuse, 0x2, R99 ;  /* 0x00000002035c7824 */ /* 0x040fe400078e0263 */
[----:B------:R-:W-:Y:S02]  /*6cb0*/  IMAD R88, R0, c[0x0][0x184], RZ ;  /* 0x0000610000587a24 */ /* 0x000fe400078e02ff */
[C---:B------:R-:W-:Y:S02]  /*6cc0*/  IMAD R98, R3.reuse, 0x2, R92 ;  /* 0x0000000203627824 */ /* 0x040fe400078e025c */
[----:B------:R-:W-:Y:S01]  /*6cd0*/  IMAD.SHL.U32 R84, R88, 0x4, RZ ;  /* 0x0000000458547824 */ /* 0x000fe200078e00ff */
[----:B------:R-:W-:Y:S01]  /*6ce0*/  STL [R1+0x32c], R116 ;  /* 0x00032c7401007387 */ /* 0x000fe20000100800 */
[----:B------:R-:W-:Y:S01]  /*6cf0*/  IMAD R91, R3, 0x2, R98 ;  /* 0x00000002035b7824 */ /* 0x000fe200078e0262 */
[----:B------:R-:W-:Y:S01]  /*6d00*/  ISETP.NE.AND P3, PT, RZ, c[0x0][0x17c], PT ;  /* 0x00005f00ff007a0c */ /* 0x000fe20003f65270 */
[----:B------:R-:W-:Y:S01]  /*6d10*/  @!P4 IMAD.MOV R2, RZ, RZ, -R2 ;  /* 0x000000ffff02c224 */ /* 0x000fe200078e0a02 */
[----:B------:R-:W-:Y:S01]  /*6d20*/  LOP3.LUT R247, RZ, c[0x0][0x17c], RZ, 0x33, !PT ;  /* 0x00005f00fff77a12 */ /* 0x000fe200078e33ff */
[----:B------:R-:W-:Y:S01]  /*6d30*/  STL [R1+0x344], R88 ;  /* 0x0003445801007387 */ /* 0x000fe20000100800 */
[----:B------:R-:W-:-:S03]  /*6d40*/  IMAD R112, R96, c[0x0][0x18c], RZ ;  /* 0x0000630060707a24 */ /* 0x000fc600078e02ff */
[----:B------:R1:W-:Y:S01]  /*6d50*/  STL [R1+0x3c0], R84 ;  /* 0x0003c05401007387 */ /* 0x0003e20000100800 */
[----:B------:R-:W-:Y:S01]  /*6d60*/  IMAD R96, R3, 0x2, R91 ;  /* 0x0000000203607824 */ /* 0x000fe200078e025b */
[C---:B------:R-:W-:Y:S02]  /*6d70*/  SEL R83, R247.reuse, R83, !P3 ;  /* 0x00000053f7537207 */ /* 0x040fe40005800000 */
[C---:B------:R-:W-:Y:S02]  /*6d80*/  SEL R252, R247.reuse, R252, !P3 ;  /* 0x000000fcf7fc7207 */ /* 0x040fe40005800000 */
[C---:B------:R-:W-:Y:S02]  /*6d90*/  SEL R82, R247.reuse, R82, !P3 ;  /* 0x00000052f7527207 */ /* 0x040fe40005800000 */
[----:B------:R-:W-:Y:S02]  /*6da0*/  SEL R80, R247, R80, !P3 ;  /* 0x00000050f7507207 */ /* 0x000fe40005800000 */
[----:B-1----:R-:W-:-:S02]  /*6db0*/  IADD3 R84, P1, R84, c[0x0][0x160], RZ ;  /* 0x0000580054547a10 */ /* 0x002fc40007f3e0ff */
[C---:B------:R-:W-:Y:S02]  /*6dc0*/  SEL R79, R247.reuse, R79, !P3 ;  /* 0x0000004ff74f7207 */ /* 0x040fe40005800000 */
[C---:B------:R-:W-:Y:S02]  /*6dd0*/  SEL R78, R247.reuse, R78, !P3 ;  /* 0x0000004ef74e7207 */ /* 0x040fe40005800000 */
[C---:B------:R-:W-:Y:S02]  /*6de0*/  SEL R76, R247.reuse, R76, !P3 ;  /* 0x0000004cf74c7207 */ /* 0x040fe40005800000 */
[C---:B------:R-:W-:Y:S02]  /*6df0*/  SEL R75, R247.reuse, R75, !P3 ;  /* 0x0000004bf74b7207 */ /* 0x040fe40005800000 */
[C---:B------:R-:W-:Y:S02]  /*6e00*/  SEL R74, R247.reuse, R74, !P3 ;  /* 0x0000004af74a7207 */ /* 0x040fe40005800000 */
[----:B------:R-:W-:-:S02]  /*6e10*/  SEL R72, R247, R72, !P3 ;  /* 0x00000048f7487207 */ /* 0x000fc40005800000 */
        /* <DEDUP_REMOVED lines=117> */
[----:B------:R-:W-:Y:S01]  /*7570*/  SEL R247, R247, R2, !P3 ;  /* 0x00000002f7f77207 */ /* 0x000fe20005800000 */
[----:B------:R-:W-:Y:S01]  /*7580*/  IMAD R90, R3, 0x2, R96 ;  /* 0x00000002035a7824 */ /* 0x000fe200078e0260 */
[----:B------:R-:W-:Y:S02]  /*7590*/  LEA.HI.X.SX32 R2, R88, c[0x0][0x164], 0x2, P1 ;  /* 0x0000590058027a11 */ /* 0x000fe400008f16ff */
[----:B------:R-:W-:-:S02]  /*75a0*/  LEA R194, P1, R102, R84, 0x2 ;  /* 0x0000005466c27211 */ /* 0x000fc400078210ff */
[----:B------:R-:W-:Y:S01]  /*75b0*/  LEA R142, P3, R94, R84, 0x2 ;  /* 0x000000545e8e7211 */ /* 0x000fe200078610ff */
[----:B------:R-:W-:Y:S01]  /*75c0*/  IMAD R95, R3, 0x2, R90 ;  /* 0x00000002035f7824 */ /* 0x000fe200078e025a */
[-C--:B------:R-:W-:Y:S02]  /*75d0*/  LEA.HI.X.SX32 R195, R102, R2.reuse, 0x2, P1 ;  /* 0x0000000266c37211 */ /* 0x080fe400008f16ff */
[----:B------:R-:W-:Y:S02]  /*75e0*/  LEA.HI.X.SX32 R143, R94, R2, 0x2, P3 ;  /* 0x000000025e8f7211 */ /* 0x000fe400018f16ff */
[CC--:B------:R-:W-:Y:S02]  /*75f0*/  LEA R190, P1, R100.reuse, R84.reuse, 0x2 ;  /* 0x0000005464be7211 */ /* 0x0c0fe400078210ff */
[----:B------:R-:W-:Y:S01]  /*7600*/  LEA R130, P3, R87, R84, 0x2 ;  /* 0x0000005457827211 */ /* 0x000fe200078610ff */
[----:B------:R-:W-:Y:S01]  /*7610*/  IMAD R88, R3, 0x2, R95 ;  /* 0x0000000203587824 */ /* 0x000fe200078e025f */
[----:B------:R-:W-:-:S02]  /*7620*/  LEA.HI.X.SX32 R191, R100, R2, 0x2, P1 ;  /* 0x0000000264bf7211 */ /* 0x000fc400008f16ff */
[----:B------:R-:W-:Y:S02]  /*7630*/  LEA.HI.X.SX32 R131, R87, R2, 0x2, P3 ;  /* 0x0000000257837211 */ /* 0x000fe400018f16ff */
[-C--:B------:R-:W-:Y:S02]  /*7640*/  LEA R186, P1, R99, R84.reuse, 0x2 ;  /* 0x0000005463ba7211 */ /* 0x080fe400078210ff */
[C---:B------:R-:W-:Y:S01]  /*7650*/  LEA R126, P3, R92.reuse, R84, 0x2 ;  /* 0x000000545c7e7211 */ /* 0x040fe200078610ff */
[----:B------:R-:W-:Y:S01]  /*7660*/  IMAD R94, R3, 0x2, R88 ;  /* 0x00000002035e7824 */ /* 0x000fe200078e0258 */
[-C--:B------:R-:W-:Y:S02]  /*7670*/  LEA.HI.X.SX32 R187, R99, R2.reuse, 0x2, P1 ;  /* 0x0000000263bb7211 */ /* 0x080fe400008f16ff */
[----:B------:R-:W-:Y:S01]  /*7680*/  LEA.HI.X.SX32 R127, R92, R2, 0x2, P3 ;  /* 0x000000025c7f7211 */ /* 0x000fe200018f16ff */
[----:B------:R-:W-:Y:S01]  /*7690*/  IMAD R87, R3, 0x2, R94 ;  /* 0x0000000203577824 */ /* 0x000fe200078e025e */
[----:B------:R-:W-:-:S02]  /*76a0*/  LEA R182, P1, R98, R84, 0x2 ;  /* 0x0000005462b67211 */ /* 0x000fc400078210ff */
[----:B------:R-:W-:Y:S01]  /*76b0*/  LEA R122, P3, R91, R84, 0x2 ;  /* 0x000000545b7a7211 */ /* 0x000fe200078610ff */
[----:B------:R-:W-:Y:S01]  /*76c0*/  IMAD R92, R3, 0x2, R87 ;  /* 0x00000002035c7824 */ /* 0x000fe200078e0257 */
[-C--:B------:R-:W-:Y:S02]  /*76d0*/  LEA.HI.X.SX32 R183, R98, R2.reuse, 0x2, P1 ;  /* 0x0000000262b77211 */ /* 0x080fe400008f16ff */
[----:B------:R-:W-:Y:S02]  /*76e0*/  LEA.HI.X.SX32 R123, R91, R2, 0x2, P3 ;  /* 0x000000025b7b7211 */ /* 0x000fe400018f16ff */
[-C--:B------:R-:W-:Y:S02]  /*76f0*/  LEA R178, P1, R96, R84.reuse, 0x2 ;  /* 0x0000005460b27211 */ /* 0x080fe400078210ff */
        /* <DEDUP_REMOVED lines=8> */
[----:B------:R-:W-:Y:S02]  /*7780*/  LEA.HI.X.SX32 R115, R88, R2, 0x2, P3 ;  /* 0x0000000258737211 */ /* 0x000fe400018f16ff */
[----:B------:R-:W-:-:S02]  /*7790*/  LEA R170, P1, R94, R84, 0x2 ;  /* 0x000000545eaa7211 */ /* 0x000fc400078210ff */
[----:B------:R-:W-:Y:S01]  /*77a0*/  LEA R110, P3, R87, R84, 0x2 ;  /* 0x00000054576e7211 */ /* 0x000fe200078610ff */
[----:B------:R-:W-:Y:S02]  /*77b0*/  IMAD.SHL.U32 R154, R151, 0x4, RZ ;  /* 0x00000004979a7824 */ /* 0x000fe400078e00ff */
[----:B------:R-:W-:Y:S01]  /*77c0*/  IMAD R88, R3, 0x2, R90 ;  /* 0x0000000203587824 */ /* 0x000fe200078e025a */
[-C--:B------:R-:W-:Y:S01]  /*77d0*/  LEA.HI.X.SX32 R171, R94, R2.reuse, 0x2, P1 ;  /* 0x000000025eab7211 */ /* 0x080fe200008f16ff */
[----:B------:R-:W-:Y:S01]  /*77e0*/  IMAD.SHL.U32 R160, R156, 0x4, RZ ;  /* 0x000000049ca07824 */ /* 0x000fe200078e00ff */
[----:B------:R-:W-:Y:S01]  /*77f0*/  LEA.HI.X.SX32 R111, R87, R2, 0x2, P3 ;  /* 0x00000002576f7211 */ /* 0x000fe200018f16ff */
[----:B------:R-:W-:Y:S01]  /*7800*/  IMAD.SHL.U32 R150, R147, 0x4, RZ ;  /* 0x0000000493967824 */ /* 0x000fe200078e00ff */
[-C--:B------:R-:W-:Y:S01]  /*7810*/  LEA R166, P1, R92, R84.reuse, 0x2 ;  /* 0x000000545ca67211 */ /* 0x080fe200078210ff */
[----:B------:R-:W-:Y:S01]  /*7820*/  IMAD.SHL.U32 R152, R148, 0x4, RZ ;  /* 0x0000000494987824 */ /* 0x000fe200078e00ff */
[----:B------:R-:W-:Y:S01]  /*7830*/  LEA R106, P3, R91, R84, 0x2 ;  /* 0x000000545b6a7211 */ /* 0x000fe200078610ff */
[----:B------:R-:W-:Y:S01]  /*7840*/  IMAD R87, R3, 0x2, R88 ;  /* 0x0000000203577824 */ /* 0x000fe200078e0258 */
[----:B------:R1:W-:Y:S01]  /*7850*/  STL [R1+0x3a0], R154 ;  /* 0x0003a09a01007387 */ /* 0x0003e20000100800 */
[----:B------:R-:W-:-:S02]  /*7860*/  LEA.HI.X.SX32 R167, R92, R2, 0x2, P1 ;  /* 0x000000025ca77211 */ /* 0x000fc400008f16ff */
[----:B------:R-:W-:Y:S01]  /*7870*/  LEA.HI.X.SX32 R107, R91, R2, 0x2, P3 ;  /* 0x000000025b6b7211 */ /* 0x000fe200018f16ff */
[----:B------:R-:W-:Y:S01]  /*7880*/  STL [R1+0x39c], R160 ;  /* 0x00039ca001007387 */ /* 0x000fe20000100800 */
[-C--:B------:R-:W-:Y:S01]  /*7890*/  LEA R162, P1, R90, R84.reuse, 0x2 ;  /* 0x000000545aa27211 */ /* 0x080fe200078210ff */
[----:B------:R-:W-:Y:S01]  /*78a0*/  IMAD R3, R3, 0x2, R87 ;  /* 0x0000000203037824 */ /* 0x000fe200078e0257 */
[----:B------:R-:W-:Y:S01]  /*78b0*/  LEA R138, P3, R88, R84, 0x2 ;  /* 0x00000054588a7211 */ /* 0x000fe200078610ff */
[----:B------:R4:W-:Y:S04]  /*78c0*/  STL [R1+0x398], R150 ;  /* 0x0003989601007387 */ /* 0x0009e80000100800 */
[----:B------:R-:W-:Y:S01]  /*78d0*/  STL [R1+0x394], R152 ;  /* 0x0003949801007387 */ /* 0x000fe20000100800 */
[----:B------:R-:W-:-:S03]  /*78e0*/  LEA.HI.X.SX32 R163, R90, R2, 0x2, P1 ;  /* 0x000000025aa37211 */ /* 0x000fc600008f16ff */
[----:B------:R-:W-:Y:S01]  /*78f0*/  STL.64 [R1+0x80], R194 ;  /* 0x000080c201007387 */ /* 0x000fe20000100a00 */
[----:B------:R-:W-:-:S03]  /*7900*/  LEA.HI.X.SX32 R139, R88, R2, 0x2, P3 ;  /* 0x00000002588b7211 */ /* 0x000fc600018f16ff */
[----:B------:R-:W-:Y:S01]  /*7910*/  STL.64 [R1+0x78], R142 ;  /* 0x0000788e01007387 */ /* 0x000fe20000100a00 */
[----:B------:R-:W-:Y:S01]  /*7920*/  IMAD.SHL.U32 R155, R164, 0x4, RZ ;  /* 0x00000004a49b7824 */ /* 0x000fe200078e00ff */
[-C--:B------:R-:W-:Y:S02]  /*7930*/  LEA R158, P1, R87, R84.reuse, 0x2 ;  /* 0x00000054579e7211 */ /* 0x080fe400078210ff */
[----:B------:R-:W-:Y:S01]  /*7940*/  STL.64 [R1+0x70], R190 ;  /* 0x000070be01007387 */ /* 0x000fe20000100a00 */
[----:B------:R-:W-:-:S03]  /*7950*/  LEA R134, P3, R3, R84, 0x2 ;  /* 0x0000005403867211 */ /* 0x000fc600078610ff */
[----:B------:R-:W-:Y:S04]  /*7960*/  STL.64 [R1+0x68], R130 ;  /* 0x0000688201007387 */ /* 0x000fe80000100a00 */
[----:B------:R-:W-:Y:S01]  /*7970*/  STL.64 [R1+0x60], R186 ;  /* 0x000060ba01007387 */ /* 0x000fe20000100a00 */
[----:B------:R-:W-:-:S03]  /*7980*/  LEA.HI.X.SX32 R159, R87, R2, 0x2, P1 ;  /* 0x00000002579f7211 */ /* 0x000fc600008f16ff */
[----:B------:R-:W-:Y:S01]  /*7990*/  STL.64 [R1+0x58], R126 ;  /* 0x0000587e01007387 */ /* 0x000fe20000100a00 */
[----:B------:R-:W-:-:S03]  /*79a0*/  LEA.HI.X.SX32 R135, R3, R2, 0x2, P3 ;  /* 0x0000000203877211 */ /* 0x000fc600018f16ff */
[----:B------:R-:W-:Y:S01]  /*79b0*/  STL.64 [R1+0x50], R182 ;  /* 0x000050b601007387 */ /* 0x000fe20000100a00 */
[----:B------:R-:W-:-:S03]  /*79c0*/  IADD3 R248, P1, R155, R84, RZ ;  /* 0x000000549bf87210 */ /* 0x000fc60007f3e0ff */
[----:B------:R-:W-:Y:S01]  /*79d0*/  STL.64 [R1+0x48], R122 ;  /* 0x0000487a01007387 */ /* 0x000fe20000100a00 */
[----:B-1----:R-:W-:-:S03]  /*79e0*/  IADD3 R154, P3, R154, R84, RZ ;  /* 0x000000549a9a7210 */ /* 0x002fc60007f7e0ff */
[----:B------:R-:W-:Y:S04]  /*79f0*/  STL.64 [R1+0x40], R178 ;  /* 0x000040b201007387 */ /* 0x000fe80000100a00 */
[----:B------:R-:W-:Y:S01]  /*7a00*/  STL.64 [R1+0x38], R118 ;  /* 0x0000387601007387 */ /* 0x000fe20000100a00 */
[----:B------:R-:W-:-:S03]  /*7a10*/  IMAD.SHL.U32 R146, R144, 0x4, RZ ;  /* 0x0000000490927824 */ /* 0x000fc600078e00ff */
[----:B------:R-:W-:Y:S01]  /*7a20*/  STL.64 [R1+0x30], R174 ;  /* 0x000030ae01007387 */ /* 0x000fe20000100a00 */
[----:B------:R-:W-:-:S03]  /*7a30*/  LEA.HI.X.SX32 R249, R164, R2, 0x2, P1 ;  /* 0x00000002a4f97211 */ /* 0x000fc600008f16ff */
[----:B------:R-:W-:Y:S01]  /*7a40*/  STL.64 [R1+0x28], R114 ;  /* 0x0000287201007387 */ /* 0x000fe20000100a00 */
[----:B------:R-:W-:-:S03]  /*7a50*/  LEA.HI.X.SX32 R155, R151, R2, 0x2, P3 ;  /* 0x00000002979b7211 */ /* 0x000fc600018f16ff */
[----:B------:R-:W-:Y:S01]  /*7a60*/  STL.64 [R1+0x20], R170 ;  /* 0x000020aa01007387 */ /* 0x000fe20000100a00 */
[-C--:B------:R-:W-:Y:S02]  /*7a70*/  IADD3 R244, P1, R160, R84.reuse, RZ ;  /* 0x00000054a0f47210 */ /* 0x080fe40007f3e0ff */
[----:B----4-:R-:W-:Y:S01]  /*7a80*/  IADD3 R150, P3, R150, R84, RZ ;  /* 0x0000005496967210 */ /* 0x010fe20007f7e0ff */
[----:B------:R-:W-:Y:S01]  /*7a90*/  STL.64 [R1+0x128], R110 ;  /* 0x0001286e01007387 */ /* 0x000fe20000100a00 */
[----:B------:R-:W-:-:S03]  /*7aa0*/  IMAD.SHL.U32 R88, R140, 0x4, RZ ;  /* 0x000000048c587824 */ /* 0x000fc600078e00ff */
[----:B------:R-:W-:Y:S01]  /*7ab0*/  STL.64 [R1+0x18], R166 ;  /* 0x000018a601007387 */ /* 0x000fe20000100a00 */
[----:B------:R-:W-:-:S03]  /*7ac0*/  LEA.HI.X.SX32 R245, R156, R2, 0x2, P1 ;  /* 0x000000029cf57211 */ /* 0x000fc600008f16ff */
[----:B------:R-:W-:Y:S01]  /*7ad0*/  STL.64 [R1+0x120], R106 ;  /* 0x0001206a01007387 */ /* 0x000fe20000100a00 */
[----:B------:R-:W-:-:S03]  /*7ae0*/  LEA.HI.X.SX32 R151, R147, R2, 0x2, P3 ;  /* 0x0000000293977211 */ /* 0x000fc600018f16ff */
[----:B------:R-:W-:Y:S01]  /*7af0*/  STL.64 [R1+0x10], R162 ;  /* 0x000010a201007387 */ /* 0x000fe20000100a00 */
[----:B------:R-:W-:Y:S01]  /*7b00*/  IMAD.SHL.U32 R3, R136, 0x4, RZ ;  /* 0x0000000488037824 */ /* 0x000fe200078e00ff */
[----:B------:R-:W-:Y:S02]  /*7b10*/  IADD3 R242, P1, R152, R84, RZ ;  /* 0x0000005498f27210 */ /* 0x000fe40007f3e0ff */
[----:B------:R-:W-:Y:S04]  /*7b20*/  STL.64 [R1+0x118], R138 ;  /* 0x0001188a01007387 */ /* 0x000fe80000100a00 */
[----:B------:R1:W-:Y:S01]  /*7b30*/  STL [R1+0x390], R146 ;  /* 0x0003909201007387 */ /* 0x0003e20000100800 */
[----:B------:R-:W-:-:S03]  /*7b40*/  IMAD.SHL.U32 R87, R132, 0x4, RZ ;  /* 0x0000000484577824 */ /* 0x000fc600078e00ff */
[----:B------:R-:W-:Y:S01]  /*7b50*/  STL.64 [R1+0x8], R158 ;  /* 0x0000089e01007387 */ /* 0x000fe20000100a00 */
[----:B------:R-:W-:-:S03]  /*7b60*/  LEA.HI.X.SX32 R243, R148, R2, 0x2, P1 ;  /* 0x0000000294f37211 */ /* 0x000fc600008f16ff */
[----:B------:R-:W-:Y:S01]  /*7b70*/  STL.64 [R1+0x110], R134 ;  /* 0x0001108601007387 */ /* 0x000fe20000100a00 */
[----:B-1----:R-:W-:-:S03]  /*7b80*/  IADD3 R146, P3, R146, R84, RZ ;  /* 0x0000005492927210 */ /* 0x002fc60007f7e0ff */
[----:B------:R-:W-:Y:S01]  /*7b90*/  STL [R1+0x38c], R88 ;  /* 0x00038c5801007387 */ /* 0x000fe20000100800 */
[----:B------:R-:W-:-:S03]  /*7ba0*/  LEA.HI.X.SX32 R147, R144, R2, 0x2, P3 ;  /* 0x0000000290937211 */ /* 0x000fc600018f16ff */
[----:B------:R-:W-:Y:S01]  /*7bb0*/  STL.64 [R1+0xe0], R248 ;  /* 0x0000e0f801007387 */ /* 0x000fe20000100a00 */
[----:B------:R-:W-:-:S03]  /*7bc0*/  IADD3 R98, P3, R3, R84, RZ ;  /* 0x0000005403627210 */ /* 0x000fc60007f7e0ff */
[----:B------:R-:W-:Y:S01]  /*7bd0*/  STL.64 [R1+0xd8], R154 ;  /* 0x0000d89a01007387 */ /* 0x000fe20000100a00 */
[----:B------:R-:W-:-:S03]  /*7be0*/  IADD3 R208, P1, R88, R84, RZ ;  /* 0x0000005458d07210 */ /* 0x000fc60007f3e0ff */
[----:B------:R1:W-:Y:S04]  /*7bf0*/  STL [R1+0x388], R3 ;  /* 0x0003880301007387 */ /* 0x0003e80000100800 */
[----:B------:R-:W-:Y:S01]  /*7c00*/  STL.64 [R1+0xd0], R244 ;  /* 0x0000d0f401007387 */ /* 0x000fe20000100a00 */
[----:B------:R-:W-:-:S03]  /*7c10*/  LEA.HI.X.SX32 R99, R136, R2, 0x2, P3 ;  /* 0x0000000288637211 */ /* 0x000fc600018f16ff */
[----:B------:R-:W-:Y:S01]  /*7c20*/  STL.64 [R1+0xc8], R150 ;  /* 0x0000c89601007387 */ /* 0x000fe20000100a00 */
[----:B-1----:R-:W-:-:S03]  /*7c30*/  IMAD.SHL.U32 R3, R128, 0x4, RZ ;  /* 0x0000000480037824 */ /* 0x002fc600078e00ff */
[----:B------:R1:W-:Y:S01]  /*7c40*/  STL [R1+0x384], R87 ;  /* 0x0003845701007387 */ /* 0x0003e20000100800 */
[----:B------:R-:W-:-:S03]  /*7c50*/  LEA.HI.X.SX32 R209, R140, R2, 0x2, P1 ;  /* 0x000000028cd17211 */ /* 0x000fc600008f16ff */
[----:B------:R-:W-:Y:S01]  /*7c60*/  STL.64 [R1+0xc0], R242 ;  /* 0x0000c0f201007387 */ /* 0x000fe20000100a00 */
[----:B------:R-:W-:-:S03]  /*7c70*/  IADD3 R94, P3, R3, R84, RZ ;  /* 0x00000054035e7210 */ /* 0x000fc60007f7e0ff */
[----:B------:R-:W-:Y:S01]  /*7c80*/  STL.64 [R1+0xb8], R146 ;  /* 0x0000b89201007387 */ /* 0x000fe20000100a00 */
[----:B------:R-:W-:-:S03]  /*7c90*/  IADD3 R204, P1, R87, R84, RZ ;  /* 0x0000005457cc7210 */ /* 0x000fc60007f3e0ff */
[----:B------:R4:W-:Y:S01]  /*7ca0*/  STL [R1+0x380], R3 ;  /* 0x0003800301007387 */ /* 0x0009e20000100800 */
[----:B------:R-:W-:Y:S01]  /*7cb0*/  LOP3.LUT R103, R199, 0x8, RZ, 0xfc, !PT ;  /* 0x00000008c7677812 */ /* 0x000fe200078efcff */
[----:B------:R-:W-:Y:S01]  /*7cc0*/  IMAD.SHL.U32 R0, R112, 0x4, RZ ;  /* 0x0000000470007824 */ /* 0x000fe200078e00ff */
[----:B------:R-:W-:Y:S01]  /*7cd0*/  LEA.HI.X.SX32 R205, R132, R2, 0x2, P1 ;  /* 0x0000000284cd7211 */ /* 0x000fe200008f16ff */
[----:B-1----:R-:W-:Y:S01]  /*7ce0*/  IMAD.SHL.U32 R87, R116, 0x4, RZ ;  /* 0x0000000474577824 */ /* 0x002fe200078e00ff */
[----:B------:R-:W-:Y:S01]  /*7cf0*/  ISETP.GE.AND P1, PT, R103, c[0x0][0x180], PT ;  /* 0x0000600067007a0c */ /* 0x000fe20003f26270 */
[----:B------:R-:W-:Y:S01]  /*7d00*/  IMAD R252, R252, c[0x0][0x190], RZ ;  /* 0x00006400fcfc7a24 */ /* 0x000fe200078e02ff */
[----:B------:R-:W-:Y:S01]  /*7d10*/  LOP3.LUT R124, R199, 0xc, RZ, 0xfc, !PT ;  /* 0x0000000cc77c7812 */ /* 0x000fe200078efcff */
[----:B---3--:R1:W-:Y:S01]  /*7d20*/  LDGSTS.E [R200+0x20000], [R248.64], P5 ;  /* 0x20000000f8c87fae */ /* 0x0083e2000a92184c */
[----:B----4-:R-:W-:-:S03]  /*7d30*/  IMAD.SHL.U32 R3, R120, 0x4, RZ ;  /* 0x0000000478037824 */ /* 0x010fc600078e00ff */
[----:B------:R-:W-:Y:S02]  /*7d40*/  STL.64 [R1+0xb0], R208 ;  /* 0x0000b0d001007387 */ /* 0x000fe40000100a00 */
[----:B------:R-:W-:Y:S02]  /*7d50*/  IADD3 R202, P4, R3, R84, RZ ;  /* 0x0000005403ca7210 */ /* 0x000fe40007f9e0ff */
[----:B------:R-:W-:Y:S01]  /*7d60*/  STL.64 [R1+0xa8], R98 ;  /* 0x0000a86201007387 */ /* 0x000fe20000100a00 */
[-C--:B------:R-:W-:Y:S02]  /*7d70*/  LEA.HI.X.SX32 R95, R128, R2.reuse, 0x2, P3 ;  /* 0x00000002805f7211 */ /* 0x080fe400018f16ff */
[----:B------:R-:W-:Y:S01]  /*7d80*/  LEA.HI.X.SX32 R203, R120, R2, 0x2, P4 ;  /* 0x0000000278cb7211 */ /* 0x000fe200020f16ff */
[----:B------:R3:W-:Y:S01]  /*7d90*/  STL [R1+0x37c], R3 ;  /* 0x00037c0301007387 */ /* 0x0007e20000100800 */
[----:B------:R-:W-:Y:S02]  /*7da0*/  IADD3 R246, P4, R0, c[0x0][0x168], RZ ;  /* 0x00005a0000f67a10 */ /* 0x000fe40007f9e0ff */
[----:B------:R-:W-:Y:S01]  /*7db0*/  ISETP.GE.AND P3, PT, R124, c[0x0][0x180], PT ;  /* 0x000060007c007a0c */ /* 0x000fe20003f66270 */
[----:B------:R-:W-:Y:S01]  /*7dc0*/  STL.64 [R1+0xa0], R204 ;  /* 0x0000a0cc01007387 */ /* 0x000fe20000100a00 */
[----:B------:R-:W-:-:S03]  /*7dd0*/  LEA.HI.X.SX32 R196, R112, c[0x0][0x16c], 0x2, P4 ;  /* 0x00005b0070c47a11 */ /* 0x000fc600020f16ff */
[----:B------:R4:W-:Y:S01]  /*7de0*/  LDGSTS.E [R200+0x20400], [R244.64], P2 ;  /* 0x20400000f4c87fae */ /* 0x0009e2000912184c */
[----:B---3--:R-:W-:Y:S02]  /*7df0*/  SEL R3, R86, RZ, !P1 ;  /* 0x000000ff56037207 */ /* 0x008fe40004800000 */
[----:B------:R-:W-:Y:S01]  /*7e00*/  IADD3 R90, P1, R87, R84, RZ ;  /* 0x00000054575a7210 */ /* 0x000fe20007f3e0ff */
[----:B------:R-:W-:Y:S03]  /*7e10*/  STL.64 [R1+0x98], R94 ;  /* 0x0000985e01007387 */ /* 0x000fe60000100a00 */
[----:B------:R-:W-:Y:S01]  /*7e20*/  LEA.HI.X.SX32 R91, R116, R2, 0x2, P1 ;  /* 0x00000002745b7211 */ /* 0x000fe200008f16ff */
[----:B------:R3:W-:Y:S01]  /*7e30*/  STL [R1+0x378], R87 ;  /* 0x0003785701007387 */ /* 0x0007e20000100800 */
[----:B------:R-:W-:Y:S02]  /*7e40*/  LEA R2, P4, R252, R246, 0x2 ;  /* 0x000000f6fc027211 */ /* 0x000fe400078810ff */
[----:B------:R-:W-:Y:S01]  /*7e50*/  SEL R84, R86, RZ, !P3 ;  /* 0x000000ff56547207 */ /* 0x000fe20005800000 */
[----:B------:R1:W-:Y:S01]  /*7e60*/  STL [R1+0x6f8], R0 ;  /* 0x0006f80001007387 */ /* 0x0003e20000100800 */
[----:B------:R-:W-:-:S02]  /*7e70*/  ISETP.NE.U32.AND P1, PT, R3, RZ, PT ;  /* 0x000000ff0300720c */ /* 0x000fc40003f25070 */
[----:B------:R-:W-:Y:S02]  /*7e80*/  LEA.HI.X.SX32 R3, R252, R196, 0x2, P4 ;  /* 0x000000c4fc037211 */ /* 0x000fe400020f16ff */
[C---:B---3--:R-:W-:Y:S02]  /*7e90*/  LOP3.LUT R87, R199.reuse, 0x10, RZ, 0xfc, !PT ;  /* 0x00000010c7577812 */ /* 0x048fe400078efcff */
[----:B------:R-:W-:Y:S02]  /*7ea0*/  ISETP.NE.U32.AND P3, PT, R84, RZ, PT ;  /* 0x000000ff5400720c */ /* 0x000fe40003f65070 */
[----:B-1----:R-:W-:Y:S02]  /*7eb0*/  LOP3.LUT R0, R199, 0x14, RZ, 0xfc, !PT ;  /* 0x00000014c7007812 */ /* 0x002fe400078efcff */
[----:B------:R-:W-:Y:S02]  /*7ec0*/  ISETP.GE.AND P4, PT, R87, c[0x0][0x180], PT ;  /* 0x0000600057007a0c */ /* 0x000fe40003f86270 */
[----:B------:R-:W-:Y:S01]  /*7ed0*/  LOP3.LUT R84, R199, 0x18, RZ, 0xfc, !PT ;  /* 0x00000018c7547812 */ /* 0x000fe200078efcff */
[----:B------:R-:W-:Y:S01]  /*7ee0*/  STL.64 [R1+0x90], R202 ;  /* 0x000090ca01007387 */ /* 0x000fe20000100a00 */
[----:B------:R-:W-:-:S02]  /*7ef0*/  ISETP.GE.AND P5, PT, R0, c[0x0][0x180], PT ;  /* 0x0000600000007a0c */ /* 0x000fc40003fa6270 */
[----:B------:R-:W-:Y:S01]  /*7f00*/  SEL R87, R86, RZ, !P4 ;  /* 0x000000ff56577207 */ /* 0x000fe20006000000 */
[----:B------:R1:W-:Y:S01]  /*7f10*/  LDGSTS.E [R200+0x20800], [R242.64], P1 ;  /* 0x20800000f2c87fae */ /* 0x0003e2000892184c */
[----:B------:R-:W-:Y:S02]  /*7f20*/  ISETP.GE.AND P4, PT, R84, c[0x0][0x180], PT ;  /* 0x0000600054007a0c */ /* 0x000fe40003f86270 */
[C---:B------:R-:W-:Y:S01]  /*7f30*/  SEL R84, R86.reuse, RZ, !P5 ;  /* 0x000000ff56547207 */ /* 0x040fe20006800000 */
[----:B------:R-:W-:Y:S01]  /*7f40*/  STL.64 [R1+0x88], R90 ;  /* 0x0000885a01007387 */ /* 0x000fe20000100a00 */
[----:B------:R-:W-:Y:S02]  /*7f50*/  ISETP.NE.U32.AND P5, PT, R87, RZ, PT ;  /* 0x000000ff5700720c */ /* 0x000fe40003fa5070 */
[----:B------:R-:W-:Y:S01]  /*7f60*/  LOP3.LUT R0, R199, 0x1c, RZ, 0xfc, !PT ;  /* 0x0000001cc7007812 */ /* 0x000fe200078efcff */
[----:B------:R3:W-:Y:S01]  /*7f70*/  STL.64 [R1+0x778], R2 ;  /* 0x0007780201007387 */ /* 0x0007e20000100a00 */
[----:B------:R-:W-:-:S02]  /*7f80*/  SEL R87, R86, RZ, !P4 ;  /* 0x000000ff56577207 */ /* 0x000fc40006000000 */
[----:B------:R-:W-:Y:S01]  /*7f90*/  ISETP.GE.AND P2, PT, R0, c[0x0][0x180], PT ;  /* 0x0000600000007a0c */ /* 0x000fe20003f46270 */
[----:B------:R1:W-:Y:S01]  /*7fa0*/  LDGSTS.E [R200+0x20c00], [R208.64], P3 ;  /* 0x20c00000d0c87fae */ /* 0x0003e2000992184c */
[C---:B------:R-:W-:Y:S02]  /*7fb0*/  LOP3.LUT R0, R199.reuse, 0x24, RZ, 0xfc, !PT ;  /* 0x00000024c7007812 */ /* 0x040fe400078efcff */
[----:B------:R-:W-:Y:S02]  /*7fc0*/  ISETP.NE.U32.AND P4, PT, R84, RZ, PT ;  /* 0x000000ff5400720c */ /* 0x000fe40003f85070 */
[----:B---3--:R-:W-:Y:S01]  /*7fd0*/  LOP3.LUT R3, R199, 0x20, RZ, 0xfc, !PT ;  /* 0x00000020c7037812 */ /* 0x008fe200078efcff */
[----:B------:R3:W-:Y:S01]  /*7fe0*/  LDGSTS.E [R200+0x21000], [R204.64], P5 ;  /* 0x21000000ccc87fae */ /* 0x0007e2000a92184c */
[----:B------:R-:W-:Y:S02]  /*7ff0*/  SEL R84, R86, RZ, !P2 ;  /* 0x000000ff56547207 */ /* 0x000fe40005000000 */
[----:B------:R-:W-:-:S02]  /*8000*/  ISETP.GE.AND P3, PT, R3, c[0x0][0x180], PT ;  /* 0x0000600003007a0c */ /* 0x000fc40003f66270 */
[----:B------:R-:W-:Y:S02]  /*8010*/  ISETP.NE.U32.AND P1, PT, R87, RZ, PT ;  /* 0x000000ff5700720c */ /* 0x000fe40003f25070 */
[----:B------:R-:W-:-:S03]  /*8020*/  ISETP.GE.AND P5, PT, R0, c[0x0][0x180], PT ;  /* 0x0000600000007a0c */ /* 0x000fc60003fa6270 */
[----:B------:R1:W-:Y:S01]  /*8030*/  LDGSTS.E [R200+0x21400], [R202.64], P4 ;  /* 0x21400000cac87fae */ /* 0x0003e2000a12184c */
[----:B------:R-:W-:Y:S02]  /*8040*/  SEL R87, R86, RZ, !P3 ;  /* 0x000000ff56577207 */ /* 0x000fe40005800000 */
[----:B------:R-:W-:Y:S02]  /*8050*/  ISETP.NE.U32.AND P2, PT, R84, RZ, PT ;  /* 0x000000ff5400720c */ /* 0x000fe40003f45070 */
[----:B------:R-:W-:Y:S02]  /*8060*/  SEL R84, R86, RZ, !P5 ;  /* 0x000000ff56547207 */ /* 0x000fe40006800000 */
[----:B------:R-:W-:Y:S02]  /*8070*/  ISETP.NE.U32.AND P5, PT, R87, RZ, PT ;  /* 0x000000ff5700720c */ /* 0x000fe40003fa5070 */
[C---:B------:R-:W-:Y:S01]  /*8080*/  LOP3.LUT R2, R199.reuse, 0x28, RZ, 0xfc, !PT ;  /* 0x00000028c7027812 */ /* 0x040fe200078efcff */
[----:B------:R1:W-:Y:S01]  /*8090*/  LDGSTS.E [R200+0x21800], [R194.64], P1 ;  /* 0x21800000c2c87fae */ /* 0x0003e2000892184c */
[----:B------:R-:W-:-:S02]  /*80a0*/  LOP3.LUT R0, R199, 0x2c, RZ, 0xfc, !PT ;  /* 0x0000002cc7007812 */ /* 0x000fc400078efcff */
[----:B------:R-:W-:Y:S02]  /*80b0*/  ISETP.GE.AND P3, PT, R2, c[0x0][0x180], PT ;  /* 0x0000600002007a0c */ /* 0x000fe40003f66270 */
[C---:B------:R-:W-:Y:S01]  /*80c0*/  LOP3.LUT R3, R199.reuse, 0x30, RZ, 0xfc, !PT ;  /* 0x00000030c7037812 */ /* 0x040fe200078efcff */
[----:B------:R1:W-:Y:S01]  /*80d0*/  LDGSTS.E [R200+0x21c00], [R190.64], P2 ;  /* 0x21c00000bec87fae */ /* 0x0003e2000912184c */
[----:B------:R-:W-:Y:S02]  /*80e0*/  ISETP.GE.AND P4, PT, R0, c[0x0][0x180], PT ;  /* 0x0000600000007a0c */ /* 0x000fe40003f86270 */
[----:B------:R-:W-:Y:S01]  /*80f0*/  SEL R87, R86, RZ, !P3 ;  /* 0x000000ff56577207 */ /* 0x000fe20005800000 */
[----:B------:R1:W-:Y:S01]  /*8100*/  LDGSTS.E [R200+0x22000], [R186.64], P5 ;  /* 0x22000000bac87fae */ /* 0x0003e2000a92184c */
[----:B------:R-:W-:Y:S02]  /*8110*/  LOP3.LUT R0, R199, 0x34, RZ, 0xfc, !PT ;  /* 0x00000034c7007812 */ /* 0x000fe400078efcff */
[----:B------:R-:W-:-:S02]  /*8120*/  ISETP.NE.U32.AND P3, PT, R84, RZ, PT ;  /* 0x000000ff5400720c */ /* 0x000fc40003f65070 */
[----:B------:R-:W-:Y:S02]  /*8130*/  ISETP.GE.AND P2, PT, R3, c[0x0][0x180], PT ;  /* 0x0000600003007a0c */ /* 0x000fe40003f46270 */
[----:B------:R-:W-:Y:S02]  /*8140*/  SEL R84, R86, RZ, !P4 ;  /* 0x000000ff56547207 */ /* 0x000fe40006000000 */
[----:B------:R-:W-:Y:S02]  /*8150*/  ISETP.NE.U32.AND P1, PT, R87, RZ, PT ;  /* 0x000000ff5700720c */ /* 0x000fe40003f25070 */
[----:B------:R-:W-:Y:S02]  /*8160*/  ISETP.GE.AND P5, PT, R0, c[0x0][0x180], PT ;  /* 0x0000600000007a0c */ /* 0x000fe40003fa6270 */
[----:B------:R-:W-:Y:S02]  /*8170*/  SEL R87, R86, RZ, !P2 ;  /* 0x000000ff56577207 */ /* 0x000fe40005000000 */
[----:B------:R-:W-:Y:S01]  /*8180*/  ISETP.NE.U32.AND P4, PT, R84, RZ, PT ;  /* 0x000000ff5400720c */ /* 0x000fe20003f85070 */
[----:B------:R1:W-:Y:S01]  /*8190*/  LDGSTS.E [R200+0x22400], [R182.64], P3 ;  /* 0x22400000b6c87fae */ /* 0x0003e2000992184c */
[----:B------:R-:W-:-:S02]  /*81a0*/  SEL R84, R86, RZ, !P5 ;  /* 0x000000ff56547207 */ /* 0x000fc40006800000 */
[----:B------:R-:W-:Y:S02]  /*81b0*/  ISETP.NE.U32.AND P5, PT, R87, RZ, PT ;  /* 0x000000ff5700720c */ /* 0x000fe40003fa5070 */
[C---:B------:R-:W-:Y:S01]  /*81c0*/  LOP3.LUT R2, R199.reuse, 0x38, RZ, 0xfc, !PT ;  /* 0x00000038c7027812 */ /* 0x040fe200078efcff */
[----:B------:R1:W-:Y:S01]  /*81d0*/  LDGSTS.E [R200+0x22800], [R178.64], P1 ;  /* 0x22800000b2c87fae */ /* 0x0003e2000892184c */
[C---:B------:R-:W-:Y:S02]  /*81e0*/  LOP3.LUT R0, R199.reuse, 0x3c, RZ, 0xfc, !PT ;  /* 0x0000003cc7007812 */ /* 0x040fe400078efcff */
[----:B------:R-:W-:Y:S02]  /*81f0*/  ISETP.GE.AND P2, PT, R2, c[0x0][0x180], PT ;  /* 0x0000600002007a0c */ /* 0x000fe40003f46270 */
[----:B------:R-:W-:Y:S01]  /*8200*/  LOP3.LUT R3, R199, 0x2, RZ, 0xfc, !PT ;  /* 0x00000002c7037812 */ /* 0x000fe200078efcff */
[----:B------:R1:W-:Y:S01]  /*8210*/  LDGSTS.E [R200+0x22c00], [R174.64], P4 ;  /* 0x22c00000aec87fae */ /* 0x0003e2000a12184c */
[----:B------:R-:W-:-:S02]  /*8220*/  ISETP.GE.AND P3, PT, R0, c[0x0][0x180], PT ;  /* 0x0000600000007a0c */ /* 0x000fc40003f66270 */
[----:B------:R-:W-:Y:S01]  /*8230*/  SEL R87, R86, RZ, !P2 ;  /* 0x000000ff56577207 */ /* 0x000fe20005000000 */
[----:B------:R1:W-:Y:S01]  /*8240*/  LDGSTS.E [R200+0x23000], [R170.64], P5 ;  /* 0x23000000aac87fae */ /* 0x0003e2000a92184c */
[----:B------:R-:W-:Y:S02]  /*8250*/  LOP3.LUT R0, R199, 0x6, RZ, 0xfc, !PT ;  /* 0x00000006c7007812 */ /* 0x000fe400078efcff */
[----:B------:R-:W-:Y:S02]  /*8260*/  ISETP.NE.U32.AND P2, PT, R84, RZ, PT ;  /* 0x000000ff5400720c */ /* 0x000fe40003f45070 */
[----:B------:R-:W-:Y:S02]  /*8270*/  ISETP.GE.AND P4, PT, R3, c[0x0][0x180], PT ;  /* 0x0000600003007a0c */ /* 0x000fe40003f86270 */
[----:B------:R-:W-:Y:S02]  /*8280*/  SEL R84, R86, RZ, !P3 ;  /* 0x000000ff56547207 */ /* 0x000fe40005800000 */
[----:B------:R-:W-:-:S02]  /*8290*/  ISETP.NE.U32.AND P1, PT, R87, RZ, PT ;  /* 0x000000ff5700720c */ /* 0x000fc40003f25070 */
[----:B------:R-:W-:Y:S02]  /*82a0*/  ISETP.GE.AND P5, PT, R0, c[0x0][0x180], PT ;  /* 0x0000600000007a0c */ /* 0x000fe40003fa6270 */
[----:B------:R-:W-:Y:S02]  /*82b0*/  SEL R87, R86, RZ, !P4 ;  /* 0x000000ff56577207 */ /* 0x000fe40006000000 */
[----:B------:R-:W-:Y:S01]  /*82c0*/  ISETP.NE.U32.AND P3, PT, R84, RZ, PT ;  /* 0x000000ff5400720c */ /* 0x000fe20003f65070 */
[----:B------:R1:W-:Y:S01]  /*82d0*/  LDGSTS.E [R200+0x23400], [R166.64], P2 ;  /* 0x23400000a6c87fae */ /* 0x0003e2000912184c */
[----:B------:R-:W-:Y:S02]  /*82e0*/  SEL R84, R86, RZ, !P5 ;  /* 0x000000ff56547207 */ /* 0x000fe40006800000 */
[----:B------:R-:W-:Y:S02]  /*82f0*/  LOP3.LUT R2, R199, 0xa, RZ, 0xfc, !PT ;  /* 0x0000000ac7027812 */ /* 0x000fe400078efcff */
[----:B------:R-:W-:Y:S01]  /*8300*/  ISETP.NE.U32.AND P5, PT, R87, RZ, PT ;  /* 0x000000ff5700720c */ /* 0x000fe20003fa5070 */
[----:B------:R1:W-:Y:S01]  /*8310*/  STL [R1+0x710], R252 ;  /* 0x000710fc01007387 */ /* 0x0003e20000100800 */
[----:B------:R-:W-:-:S02]  /*8320*/  LOP3.LUT R0, R199, 0xe, RZ, 0xfc, !PT ;  /* 0x0000000ec7007812 */ /* 0x000fc400078efcff */
[----:B------:R-:W-:Y:S01]  /*8330*/  ISETP.GE.AND P4, PT, R2, c[0x0][0x180], PT ;  /* 0x0000600002007a0c */ /* 0x000fe20003f86270 */
[----:B------:R2:W-:Y:S01]  /*8340*/  LDGSTS.E [R200+0x23800], [R162.64], P1 ;  /* 0x23800000a2c87fae */ /* 0x0005e2000892184c */
[----:B------:R-:W-:Y:S02]  /*8350*/  ISETP.GE.AND P2, PT, R0, c[0x0][0x180], PT ;  /* 0x0000600000007a0c */ /* 0x000fe40003f46270 */
[----:B------:R-:W-:Y:S01]  /*8360*/  SEL R87, R86, RZ, !P4 ;  /* 0x000000ff56577207 */ /* 0x000fe20006000000 */
[----:B------:R2:W-:Y:S01]  /*8370*/  LDGSTS.E [R200+0x23c00], [R158.64], P3 ;  /* 0x23c000009ec87fae */ /* 0x0005e2000992184c */
[----:B------:R-:W-:Y:S02]  /*8380*/  LOP3.LUT R3, R199, 0x12, RZ, 0xfc, !PT ;  /* 0x00000012c7037812 */ /* 0x000fe400078efcff */
[----:B-1----:R-:W-:Y:S02]  /*8390*/  LOP3.LUT R252, R200, 0x40, RZ, 0x3c, !PT ;  /* 0x00000040c8fc7812 */ /* 0x002fe400078e3cff */
[----:B------:R-:W-:-:S02]  /*83a0*/  ISETP.NE.U32.AND P4, PT, R84, RZ, PT ;  /* 0x000000ff5400720c */ /* 0x000fc40003f85070 */
[----:B------:R-:W-:Y:S01]  /*83b0*/  SEL R84, R86, RZ, !P2 ;  /* 0x000000ff56547207 */ /* 0x000fe20005000000 */
[----:B------:R1:W-:Y:S01]  /*83c0*/  LDGSTS.E [R252+0x20200], [R154.64], P5 ;  /* 0x202000009afc7fae */ /* 0x0003e2000a92184c */
[----:B------:R-:W-:Y:S02]  /*83d0*/  LOP3.LUT R0, R199, 0x16, RZ, 0xfc, !PT ;  /* 0x00000016c7007812 */ /* 0x000fe400078efcff */
[----:B------:R-:W-:Y:S02]  /*83e0*/  ISETP.GE.AND P3, PT, R3, c[0x0][0x180], PT ;  /* 0x0000600003007a0c */ /* 0x000fe40003f66270 */
[----:B------:R-:W-:Y:S02]  /*83f0*/  ISETP.NE.U32.AND P2, PT, R87, RZ, PT ;  /* 0x000000ff5700720c */ /* 0x000fe40003f45070 */
[----:B------:R-:W-:Y:S02]  /*8400*/  LOP3.LUT R2, R199, 0x1a, RZ, 0xfc, !PT ;  /* 0x0000001ac7027812 */ /* 0x000fe400078efcff */
[----:B------:R-:W-:Y:S01]  /*8410*/  ISETP.NE.U32.AND P1, PT, R84, RZ, PT ;  /* 0x000000ff5400720c */ /* 0x000fe20003f25070 */
[----:B------:R1:W-:Y:S01]  /*8420*/  LDGSTS.E [R252+0x20600], [R150.64], P4 ;  /* 0x2060000096fc7fae */ /* 0x0003e2000a12184c */
[----:B------:R-:W-:-:S02]  /*8430*/  ISETP.GE.AND P5, PT, R0, c[0x0][0x180], PT ;  /* 0x0000600000007a0c */ /* 0x000fc40003fa6270 */
[----:B------:R-:W-:Y:S02]  /*8440*/  SEL R87, R86, RZ, !P3 ;  /* 0x000000ff56577207 */ /* 0x000fe40005800000 */
[----:B------:R-:W-:Y:S02]  /*8450*/  ISETP.GE.AND P3, PT, R2, c[0x0][0x180], PT ;  /* 0x0000600002007a0c */ /* 0x000fe40003f66270 */
[C---:B------:R-:W-:Y:S01]  /*8460*/  SEL R84, R86.reuse, RZ, !P5 ;  /* 0x000000ff56547207 */ /* 0x040fe20006800000 */
[----:B------:R1:W-:Y:S01]  /*8470*/  LDGSTS.E [R252+0x20a00], [R146.64], P2 ;  /* 0x20a0000092fc7fae */ /* 0x0003e2000912184c */
[----:B------:R-:W-:Y:S02]  /*8480*/  ISETP.NE.U32.AND P5, PT, R87, RZ, PT ;  /* 0x000000ff5700720c */ /* 0x000fe40003fa5070 */
[----:B------:R-:W-:Y:S01]  /*8490*/  SEL R87, R86, RZ, !P3 ;  /* 0x000000ff56577207 */ /* 0x000fe20005800000 */
[----:B------:R1:W-:Y:S01]  /*84a0*/  LDGSTS.E [R252+0x20e00], [R98.64], P1 ;  /* 0x20e0000062fc7fae */ /* 0x0003e2000892184c */
[----:B------:R-:W-:-:S02]  /*84b0*/  LOP3.LUT R0, R199, 0x1e, RZ, 0xfc, !PT ;  /* 0x0000001ec7007812 */ /* 0x000fc400078efcff */
[----:B------:R-:W-:Y:S02]  /*84c0*/  ISETP.NE.U32.AND P3, PT, R84, RZ, PT ;  /* 0x000000ff5400720c */ /* 0x000fe40003f65070 */
[----:B------:R-:W-:Y:S02]  /*84d0*/  LOP3.LUT R3, R199, 0x22, RZ, 0xfc, !PT ;  /* 0x00000022c7037812 */ /* 0x000fe400078efcff */
[----:B------:R-:W-:Y:S02]  /*84e0*/  ISETP.GE.AND P4, PT, R0, c[0x0][0x180], PT ;  /* 0x0000600000007a0c */ /* 0x000fe40003f86270 */
[----:B------:R-:W-:Y:S01]  /*84f0*/  ISETP.GE.AND P1, PT, R3, c[0x0][0x180], PT ;  /* 0x0000600003007a0c */ /* 0x000fe20003f26270 */
[----:B------:R-:W-:Y:S01]  /*8500*/  IMAD R83, R83, c[0x0][0x190], RZ ;  /* 0x0000640053537a24 */ /* 0x000fe200078e02ff */
[----:B------:R-:W-:Y:S01]  /*8510*/  SEL R84, R86, RZ, !P4 ;  /* 0x000000ff56547207 */ /* 0x000fe20006000000 */
[----:B------:R-:W-:Y:S01]  /*8520*/  IMAD R82, R82, c[0x0][0x190], RZ ;  /* 0x0000640052527a24 */ /* 0x000fe200078e02ff */
[----:B------:R-:W-:Y:S01]  /*8530*/  ISETP.NE.U32.AND P2, PT, R87, RZ, PT ;  /* 0x000000ff5700720c */ /* 0x000fe20003f45070 */
[----:B------:R-:W-:Y:S01]  /*8540*/  IMAD R80, R80, c[0x0][0x190], RZ ;  /* 0x0000640050507a24 */ /* 0x000fe200078e02ff */
[----:B------:R-:W-:Y:S01]  /*8550*/  LOP3.LUT R0, R199, 0x26, RZ, 0xfc, !PT ;  /* 0x00000026c7007812 */ /* 0x000fe200078efcff */
[----:B------:R-:W-:Y:S01]  /*8560*/  IMAD R79, R79, c[0x0][0x190], RZ ;  /* 0x000064004f4f7a24 */ /* 0x000fe200078e02ff */
[----:B------:R-:W-:Y:S01]  /*8570*/  SEL R87, R86, RZ, !P1 ;  /* 0x000000ff56577207 */ /* 0x000fe20004800000 */
[----:B------:R1:W-:Y:S01]  /*8580*/  LDGSTS.E [R252+0x21200], [R94.64], P5 ;  /* 0x212000005efc7fae */ /* 0x0003e2000a92184c */
[----:B------:R-:W-:Y:S01]  /*8590*/  ISETP.NE.U32.AND P4, PT, R84, RZ, PT ;  /* 0x000000ff5400720c */ /* 0x000fe20003f85070 */
[----:B------:R-:W-:Y:S01]  /*85a0*/  IMAD R78, R78, c[0x0][0x190], RZ ;  /* 0x000064004e4e7a24 */ /* 0x000fe200078e02ff */
[C---:B------:R-:W-:Y:S01]  /*85b0*/  LOP3.LUT R2, R199.reuse, 0x2a, RZ, 0xfc, !PT ;  /* 0x0000002ac7027812 */ /* 0x040fe200078efcff */
[----:B------:R-:W-:Y:S01]  /*85c0*/  STL.64 [R1+0x680], R198 ;  /* 0x000680c601007387 */ /* 0x000fe20000100a00 */
[----:B------:R-:W-:Y:S01]  /*85d0*/  ISETP.GE.AND P5, PT, R0, c[0x0][0x180], PT ;  /* 0x0000600000007a0c */ /* 0x000fe20003fa6270 */
[----:B------:R-:W-:Y:S01]  /*85e0*/  IMAD R76, R76, c[0x0][0x190], RZ ;  /* 0x000064004c4c7a24 */ /* 0x000fe200078e02ff */
[----:B------:R-:W-:Y:S01]  /*85f0*/  LOP3.LUT R0, R199, 0x2e, RZ, 0xfc, !PT ;  /* 0x0000002ec7007812 */ /* 0x000fe200078efcff */
[----:B------:R1:W-:Y:S01]  /*8600*/  LDGSTS.E [R252+0x21600], [R90.64], P3 ;  /* 0x216000005afc7fae */ /* 0x0003e2000992184c */
[----:B------:R-:W-:Y:S01]  /*8610*/  ISETP.NE.U32.AND P3, PT, R87, RZ, PT ;  /* 0x000000ff5700720c */ /* 0x000fe20003f65070 */
[----:B------:R-:W-:-:S02]  /*8620*/  IMAD R75, R75, c[0x0][0x190], RZ ;  /* 0x000064004b4b7a24 */ /* 0x000fc400078e02ff */
[----:B------:R-:W-:Y:S01]  /*8630*/  STL [R1+0x328], R83 ;  /* 0x0003285301007387 */ /* 0x000fe20000100800 */
[----:B------:R-:W-:Y:S01]  /*8640*/  IMAD R74, R74, c[0x0][0x190], RZ ;  /* 0x000064004a4a7a24 */ /* 0x000fe200078e02ff */
[----:B------:R-:W-:Y:S02]  /*8650*/  ISETP.GE.AND P1, PT, R2, c[0x0][0x180], PT ;  /* 0x0000600002007a0c */ /* 0x000fe40003f26270 */
[----:B------:R-:W-:Y:S01]  /*8660*/  STL [R1+0x324], R82 ;  /* 0x0003245201007387 */ /* 0x000fe20000100800 */
[----:B------:R-:W-:Y:S01]  /*8670*/  IMAD R72, R72, c[0x0][0x190], RZ ;  /* 0x0000640048487a24 */ /* 0x000fe200078e02ff */
[----:B------:R-:W-:Y:S02]  /*8680*/  SEL R84, R86, RZ, !P5 ;  /* 0x000000ff56547207 */ /* 0x000fe40006800000 */
[----:B------:R-:W-:Y:S01]  /*8690*/  STL [R1+0x320], R80 ;  /* 0x0003205001007387 */ /* 0x000fe20000100800 */
[----:B------:R-:W-:Y:S01]  /*86a0*/  IMAD R71, R71, c[0x0][0x190], RZ ;  /* 0x0000640047477a24 */ /* 0x000fe200078e02ff */
[----:B------:R-:W-:-:S02]  /*86b0*/  ISETP.GE.AND P5, PT, R0, c[0x0][0x180], PT ;  /* 0x0000600000007a0c */ /* 0x000fc40003fa6270 */
[----:B------:R-:W-:Y:S01]  /*86c0*/  STL [R1+0x31c], R79 ;  /* 0x00031c4f01007387 */ /* 0x000fe20000100800 */
[----:B------:R-:W-:-:S03]  /*86d0*/  IMAD R70, R70, c[0x0][0x190], RZ ;  /* 0x0000640046467a24 */ /* 0x000fc600078e02ff */
[----:B------:R-:W-:Y:S01]  /*86e0*/  STL [R1+0x318], R78 ;  /* 0x0003184e01007387 */ /* 0x000fe20000100800 */
[----:B------:R-:W-:Y:S01]  /*86f0*/  IMAD R68, R68, c[0x0][0x190], RZ ;  /* 0x0000640044447a24 */ /* 0x000fe200078e02ff */
[----:B------:R-:W-:Y:S02]  /*8700*/  SEL R87, R86, RZ, !P1 ;  /* 0x000000ff56577207 */ /* 0x000fe40004800000 */
[----:B------:R-:W-:Y:S01]  /*8710*/  STL [R1+0x314], R76 ;  /* 0x0003144c01007387 */ /* 0x000fe20000100800 */
[----:B------:R-:W-:Y:S01]  /*8720*/  IMAD R67, R67, c[0x0][0x190], RZ ;  /* 0x0000640043437a24 */ /* 0x000fe200078e02ff */
[----:B------:R-:W-:Y:S02]  /*8730*/  ISETP.NE.U32.AND P1, PT, R84, RZ, PT ;  /* 0x000000ff5400720c */ /* 0x000fe40003f25070 */
[----:B------:R-:W-:Y:S01]  /*8740*/  STL [R1+0x310], R75 ;  /* 0x0003104b01007387 */ /* 0x000fe20000100800 */
[----:B------:R-:W-:Y:S01]  /*8750*/  IMAD R66, R66, c[0x0][0x190], RZ ;  /* 0x0000640042427a24 */ /* 0x000fe200078e02ff */
[----:B------:R-:W-:-:S02]  /*8760*/  SEL R84, R86, RZ, !P5 ;  /* 0x000000ff56547207 */ /* 0x000fc40006800000 */
[----:B------:R-:W-:Y:S01]  /*8770*/  STL [R1+0x30c], R74 ;  /* 0x00030c4a01007387 */ /* 0x000fe20000100800 */
[----:B------:R-:W-:Y:S01]  /*8780*/  LOP3.LUT R3, R199, 0x32, RZ, 0xfc, !PT ;  /* 0x00000032c7037812 */ /* 0x000fe200078efcff */
[----:B------:R-:W-:Y:S02]  /*8790*/  IMAD R64, R64, c[0x0][0x190], RZ ;  /* 0x0000640040407a24 */ /* 0x000fe400078e02ff */
[----:B------:R-:W-:Y:S01]  /*87a0*/  STL [R1+0x308], R72 ;  /* 0x0003084801007387 */ /* 0x000fe20000100800 */
[----:B------:R-:W-:Y:S01]  /*87b0*/  IMAD R63, R63, c[0x0][0x190], RZ ;  /* 0x000064003f3f7a24 */ /* 0x000fe200078e02ff */
[----:B------:R-:W-:Y:S02]  /*87c0*/  LOP3.LUT R2, R199, 0x36, RZ, 0xfc, !PT ;  /* 0x00000036c7027812 */ /* 0x000fe400078efcff */
[----:B------:R-:W-:Y:S01]  /*87d0*/  STL [R1+0x304], R71 ;  /* 0x0003044701007387 */ /* 0x000fe20000100800 */
[----:B------:R-:W-:-:S03]  /*87e0*/  IMAD R62, R62, c[0x0][0x190], RZ ;  /* 0x000064003e3e7a24 */ /* 0x000fc600078e02ff */
[----:B------:R-:W-:Y:S01]  /*87f0*/  STL [R1+0x300], R70 ;  /* 0x0003004601007387 */ /* 0x000fe20000100800 */
[----:B------:R-:W-:Y:S01]  /*8800*/  IMAD R60, R60, c[0x0][0x190], RZ ;  /* 0x000064003c3c7a24 */ /* 0x000fe200078e02ff */
[----:B------:R-:W-:Y:S02]  /*8810*/  ISETP.NE.U32.AND P5, PT, R84, RZ, PT ;  /* 0x000000ff5400720c */ /* 0x000fe40003fa5070 */
[----:B------:R1:W-:Y:S01]  /*8820*/  LDGSTS.E [R252+0x21a00], [R142.64], P2 ;  /* 0x21a000008efc7fae */ /* 0x0003e2000912184c */
[----:B------:R-:W-:Y:S01]  /*8830*/  ISETP.NE.U32.AND P2, PT, R87, RZ, PT ;  /* 0x000000ff5700720c */ /* 0x000fe20003f45070 */
[----:B------:R-:W-:Y:S02]  /*8840*/  IMAD R59, R59, c[0x0][0x190], RZ ;  /* 0x000064003b3b7a24 */ /* 0x000fe400078e02ff */
[----:B------:R-:W-:Y:S01]  /*8850*/  STL [R1+0x2fc], R68 ;  /* 0x0002fc4401007387 */ /* 0x000fe20000100800 */
[----:B------:R-:W-:-:S03]  /*8860*/  IMAD R58, R58, c[0x0][0x190], RZ ;  /* 0x000064003a3a7a24 */ /* 0x000fc600078e02ff */
[----:B------:R1:W-:Y:S01]  /*8870*/  LDGSTS.E [R252+0x21e00], [R130.64], P4 ;  /* 0x21e0000082fc7fae */ /* 0x0003e2000a12184c */
[----:B------:R-:W-:-:S03]  /*8880*/  ISETP.GE.AND P4, PT, R3, c[0x0][0x180], PT ;  /* 0x0000600003007a0c */ /* 0x000fc60003f86270 */
[----:B------:R-:W-:Y:S01]  /*8890*/  STL [R1+0x2f8], R67 ;  /* 0x0002f84301007387 */ /* 0x000fe20000100800 */
[----:B------:R-:W-:-:S03]  /*88a0*/  IMAD R56, R56, c[0x0][0x190], RZ ;  /* 0x0000640038387a24 */ /* 0x000fc600078e02ff */
[----:B------:R-:W-:Y:S01]  /*88b0*/  STL [R1+0x2f4], R66 ;  /* 0x0002f44201007387 */ /* 0x000fe20000100800 */
[----:B------:R-:W-:-:S03]  /*88c0*/  IMAD R55, R55, c[0x0][0x190], RZ ;  /* 0x0000640037377a24 */ /* 0x000fc600078e02ff */
[----:B------:R1:W-:Y:S01]  /*88d0*/  LDGSTS.E [R252+0x22200], [R126.64], P3 ;  /* 0x222000007efc7fae */ /* 0x0003e2000992184c */
[----:B------:R-:W-:-:S03]  /*88e0*/  ISETP.GE.AND P3, PT, R2, c[0x0][0x180], PT ;  /* 0x0000600002007a0c */ /* 0x000fc60003f66270 */
[----:B------:R-:W-:Y:S01]  /*88f0*/  STL [R1+0x2f0], R64 ;  /* 0x0002f04001007387 */ /* 0x000fe20000100800 */
[----:B------:R-:W-:Y:S01]  /*8900*/  SEL R87, R86, RZ, !P4 ;  /* 0x000000ff56577207 */ /* 0x000fe20006000000 */
[----:B------:R-:W-:Y:S02]  /*8910*/  IMAD R54, R54, c[0x0][0x190], RZ ;  /* 0x0000640036367a24 */ /* 0x000fe400078e02ff */
[----:B------:R-:W-:Y:S01]  /*8920*/  STL [R1+0x2ec], R63 ;  /* 0x0002ec3f01007387 */ /* 0x000fe20000100800 */
[----:B------:R-:W-:Y:S01]  /*8930*/  LOP3.LUT R0, R199, 0x3a, RZ, 0xfc, !PT ;  /* 0x0000003ac7007812 */ /* 0x000fe200078efcff */
[----:B------:R-:W-:Y:S02]  /*8940*/  IMAD R52, R52, c[0x0][0x190], RZ ;  /* 0x0000640034347a24 */ /* 0x000fe400078e02ff */
[----:B------:R-:W-:Y:S01]  /*8950*/  STL [R1+0x2e8], R62 ;  /* 0x0002e83e01007387 */ /* 0x000fe20000100800 */
[----:B------:R-:W-:Y:S01]  /*8960*/  SEL R84, R86, RZ, !P3 ;  /* 0x000000ff56547207 */ /* 0x000fe20005800000 */
[----:B------:R-:W-:-:S02]  /*8970*/  IMAD R51, R51, c[0x0][0x190], RZ ;  /* 0x0000640033337a24 */ /* 0x000fc400078e02ff */
[----:B------:R-:W-:Y:S01]  /*8980*/  STL [R1+0x2e4], R60 ;  /* 0x0002e43c01007387 */ /* 0x000fe20000100800 */
[----:B------:R-:W-:-:S03]  /*8990*/  IMAD R50, R50, c[0x0][0x190], RZ ;  /* 0x0000640032327a24 */ /* 0x000fc600078e02ff */
[----:B------:R-:W-:Y:S01]  /*89a0*/  STL [R1+0x2e0], R59 ;  /* 0x0002e03b01007387 */ /* 0x000fe20000100800 */
[----:B------:R-:W-:Y:S01]  /*89b0*/  ISETP.NE.U32.AND P3, PT, R87, RZ, PT ;  /* 0x000000ff5700720c */ /* 0x000fe20003f65070 */
[----:B------:R-:W-:Y:S02]  /*89c0*/  IMAD R48, R48, c[0x0][0x190], RZ ;  /* 0x0000640030307a24 */ /* 0x000fe400078e02ff */
[----:B------:R-:W-:Y:S01]  /*89d0*/  STL [R1+0x2dc], R58 ;  /* 0x0002dc3a01007387 */ /* 0x000fe20000100800 */
[----:B------:R-:W-:Y:S01]  /*89e0*/  ISETP.GE.AND P4, PT, R0, c[0x0][0x180], PT ;  /* 0x0000600000007a0c */ /* 0x000fe20003f86270 */
[----:B------:R-:W-:Y:S02]  /*89f0*/  IMAD R47, R47, c[0x0][0x190], RZ ;  /* 0x000064002f2f7a24 */ /* 0x000fe400078e02ff */
[----:B------:R-:W-:Y:S01]  /*8a00*/  STL [R1+0x2d8], R56 ;  /* 0x0002d83801007387 */ /* 0x000fe20000100800 */
[----:B------:R-:W-:Y:S01]  /*8a10*/  LOP3.LUT R0, R199, 0x3e, RZ, 0xfc, !PT ;  /* 0x0000003ec7007812 */ /* 0x000fe200078efcff */
[----:B------:R-:W-:-:S02]  /*8a20*/  IMAD R132, R46, c[0x0][0x190], RZ ;  /* 0x000064002e847a24 */ /* 0x000fc400078e02ff */
[----:B------:R-:W-:Y:S01]  /*8a30*/  STL [R1+0x2d4], R55 ;  /* 0x0002d43701007387 */ /* 0x000fe20000100800 */
[----:B-1----:R-:W-:-:S03]  /*8a40*/  IMAD R131, R44, c[0x0][0x190], RZ ;  /* 0x000064002c837a24 */ /* 0x002fc600078e02ff */
[----:B------:R1:W-:Y:S01]  /*8a50*/  LDGSTS.E [R252+0x22600], [R122.64], P1 ;  /* 0x226000007afc7fae */ /* 0x0003e2000892184c */
[----:B------:R-:W-:-:S03]  /*8a60*/  ISETP.NE.U32.AND P1, PT, R84, RZ, PT ;  /* 0x000000ff5400720c */ /* 0x000fc60003f25070 */
[----:B------:R-:W-:Y:S01]  /*8a70*/  STL [R1+0x2d0], R54 ;  /* 0x0002d03601007387 */ /* 0x000fe20000100800 */
[----:B------:R-:W-:-:S03]  /*8a80*/  IMAD R130, R43, c[0x0][0x190], RZ ;  /* 0x000064002b827a24 */ /* 0x000fc600078e02ff */
[----:B------:R-:W-:Y:S01]  /*8a90*/  STL [R1+0x2cc], R52 ;  /* 0x0002cc3401007387 */ /* 0x000fe20000100800 */
[----:B------:R-:W-:Y:S01]  /*8aa0*/  UIADD3 UR8, UR4, -0x40, URZ ;  /* 0xffffffc004087890 */ /* 0x000fe2000fffe03f */
[----:B------:R-:W-:Y:S02]  /*8ab0*/  IMAD R128, R42, c[0x0][0x190], RZ ;  /* 0x000064002a807a24 */ /* 0x000fe400078e02ff */
[----:B------:R-:W-:Y:S01]  /*8ac0*/  STL [R1+0x2c8], R51 ;  /* 0x0002c83301007387 */ /* 0x000fe20000100800 */
[----:B------:R-:W-:-:S03]  /*8ad0*/  IMAD R127, R40, c[0x0][0x190], RZ ;  /* 0x00006400287f7a24 */ /* 0x000fc600078e02ff */
[----:B------:R1:W-:Y:S04]  /*8ae0*/  LDGSTS.E [R252+0x22a00], [R118.64], P2 ;  /* 0x22a0000076fc7fae */ /* 0x0003e8000912184c */
[----:B------:R-:W-:Y:S01]  /*8af0*/  STL [R1+0x2c4], R50 ;  /* 0x0002c43201007387 */ /* 0x000fe20000100800 */
[----:B------:R-:W-:-:S03]  /*8b00*/  IMAD R126, R38, c[0x0][0x190], RZ ;  /* 0x00006400267e7a24 */ /* 0x000fc600078e02ff */
[----:B------:R1:W-:Y:S01]  /*8b10*/  LDGSTS.E [R252+0x22e00], [R114.64], P5 ;  /* 0x22e0000072fc7fae */ /* 0x0003e2000a92184c */
[----:B------:R-:W-:Y:S01]  /*8b20*/  ISETP.GE.AND P5, PT, R0, c[0x0][0x180], PT ;  /* 0x0000600000007a0c */ /* 0x000fe20003fa6270 */
[----:B------:R-:W-:Y:S02]  /*8b30*/  IMAD R0, R39, c[0x0][0x190], RZ ;  /* 0x0000640027007a24 */ /* 0x000fe400078e02ff */
[----:B------:R-:W-:Y:S01]  /*8b40*/  STL [R1+0x2c0], R48 ;  /* 0x0002c03001007387 */ /* 0x000fe20000100800 */
[----:B------:R-:W-:-:S03]  /*8b50*/  SEL R87, R86, RZ, !P4 ;  /* 0x000000ff56577207 */ /* 0x000fc60006000000 */
[----:B------:R-:W-:Y:S01]  /*8b60*/  STL [R1+0x2bc], R47 ;  /* 0x0002bc2f01007387 */ /* 0x000fe20000100800 */
[----:B------:R-:W-:-:S03]  /*8b70*/  IMAD R124, R36, c[0x0][0x190], RZ ;  /* 0x00006400247c7a24 */ /* 0x000fc600078e02ff */
[----:B------:R-:W-:Y:S01]  /*8b80*/  STL [R1+0x2b8], R132 ;  /* 0x0002b88401007387 */ /* 0x000fe20000100800 */
[----:B-1----:R-:W-:-:S03]  /*8b90*/  IMAD R123, R35, c[0x0][0x190], RZ ;  /* 0x00006400237b7a24 */ /* 0x002fc600078e02ff */
[----:B------:R-:W-:Y:S01]  /*8ba0*/  STL [R1+0x2b4], R131 ;  /* 0x0002b48301007387 */ /* 0x000fe20000100800 */
[----:B------:R-:W-:Y:S01]  /*8bb0*/  ISETP.GE.AND P2, PT, R199, UR8, PT ;  /* 0x00000008c7007c0c */ /* 0x000fe2000bf46270 */
[----:B------:R-:W-:Y:S02]  /*8bc0*/  IMAD R122, R34, c[0x0][0x190], RZ ;  /* 0x00006400227a7a24 */ /* 0x000fe400078e02ff */
[----:B------:R-:W-:Y:S01]  /*8bd0*/  STL [R1+0x2b0], R130 ;  /* 0x0002b08201007387 */ /* 0x000fe20000100800 */
[----:B------:R-:W-:-:S03]  /*8be0*/  IMAD R119, R32, c[0x0][0x190], RZ ;  /* 0x0000640020777a24 */ /* 0x000fc600078e02ff */
[----:B------:R-:W-:Y:S01]  /*8bf0*/  STL [R1+0x2ac], R128 ;  /* 0x0002ac8001007387 */ /* 0x000fe20000100800 */
[----:B------:R-:W-:Y:S01]  /*8c00*/  ISETP.NE.U32.AND P4, PT, R87, RZ, PT ;  /* 0x000000ff5700720c */ /* 0x000fe20003f85070 */
[----:B------:R-:W-:Y:S02]  /*8c10*/  IMAD R118, R31, c[0x0][0x190], RZ ;  /* 0x000064001f767a24 */ /* 0x000fe400078e02ff */
[----:B------:R-:W-:Y:S01]  /*8c20*/  STL [R1+0x2a8], R127 ;  /* 0x0002a87f01007387 */ /* 0x000fe20000100800 */
[----:B------:R-:W-:-:S03]  /*8c30*/  IMAD R115, R30, c[0x0][0x190], RZ ;  /* 0x000064001e737a24 */ /* 0x000fc600078e02ff */
[----:B------:R-:W-:Y:S01]  /*8c40*/  STL [R1+0x2a4], R0 ;  /* 0x0002a40001007387 */ /* 0x000fe20000100800 */
[----:B------:R-:W-:-:S03]  /*8c50*/  SEL R86, R86, RZ, !P5 ;  /* 0x000000ff56567207 */ /* 0x000fc60006800000 */
[----:B------:R1:W-:Y:S01]  /*8c60*/  LDGSTS.E [R252+0x23200], [R110.64], P3 ;  /* 0x232000006efc7fae */ /* 0x0003e2000992184c */
[----:B------:R-:W-:-:S03]  /*8c70*/  ISETP.GE.AND P3, PT, R108, UR8, PT ;  /* 0x000000086c007c0c */ /* 0x000fc6000bf66270 */
[----:B------:R-:W-:Y:S01]  /*8c80*/  STL [R1+0x2a0], R126 ;  /* 0x0002a07e01007387 */ /* 0x000fe20000100800 */
[----:B------:R-:W-:-:S03]  /*8c90*/  SEL R87, RZ, 0x4, P2 ;  /* 0x00000004ff577807 */ /* 0x000fc60001000000 */
[----:B------:R-:W-:Y:S01]  /*8ca0*/  STL [R1+0x29c], R124 ;  /* 0x00029c7c01007387 */ /* 0x000fe20000100800 */
[----:B------:R-:W-:Y:S02]  /*8cb0*/  ISETP.GT.AND P5, PT, R104, 0x7f, PT ;  /* 0x0000007f6800780c */ /* 0x000fe40003fa4270 */
[----:B------:R-:W-:Y:S01]  /*8cc0*/  ISETP.GE.AND P2, PT, R103, UR8, PT ;  /* 0x0000000867007c0c */ /* 0x000fe2000bf46270 */
[----:B------:R2:W-:Y:S01]  /*8cd0*/  LDGSTS.E [R252+0x23600], [R106.64], P1 ;  /* 0x236000006afc7fae */ /* 0x0005e2000892184c */
[----:B-1----:R-:W-:-:S03]  /*8ce0*/  IMAD R111, R28, c[0x0][0x190], RZ ;  /* 0x000064001c6f7a24 */ /* 0x002fc600078e02ff */
[----:B------:R-:W-:Y:S01]  /*8cf0*/  STL [R1+0x298], R123 ;  /* 0x0002987b01007387 */ /* 0x000fe20000100800 */
[----:B------:R-:W-:Y:S01]  /*8d00*/  IMAD R103, R26, c[0x0][0x190], RZ ;  /* 0x000064001a677a24 */ /* 0x000fe200078e02ff */
[----:B------:R-:W-:Y:S02]  /*8d10*/  SEL R84, RZ, 0x4, P3 ;  /* 0x00000004ff547807 */ /* 0x000fe40001800000 */
[----:B------:R-:W-:Y:S01]  /*8d20*/  STL [R1+0x294], R122 ;  /* 0x0002947a01007387 */ /* 0x000fe20000100800 */
[----:B------:R-:W-:Y:S02]  /*8d30*/  IMAD R99, R24, c[0x0][0x190], RZ ;  /* 0x0000640018637a24 */ /* 0x000fe400078e02ff */
[----:B--2---:R-:W-:Y:S01]  /*8d40*/  IMAD R107, R27, c[0x0][0x190], RZ ;  /* 0x000064001b6b7a24 */ /* 0x004fe200078e02ff */
[----:B------:R-:W-:Y:S01]  /*8d50*/  STL [R1+0x290], R119 ;  /* 0x0002907701007387 */ /* 0x000fe20000100800 */
[----:B------:R-:W-:Y:S01]  /*8d60*/  ISETP.NE.U32.AND P3, PT, R86, RZ, PT ;  /* 0x000000ff5600720c */ /* 0x000fe20003f65070 */
[----:B------:R-:W-:-:S02]  /*8d70*/  IMAD R95, R23, c[0x0][0x190], RZ ;  /* 0x00006400175f7a24 */ /* 0x000fc400078e02ff */
[----:B------:R-:W-:Y:S01]  /*8d80*/  STL [R1+0x28c], R118 ;  /* 0x00028c7601007387 */ /* 0x000fe20000100800 */
[----:B------:R-:W-:Y:S01]  /*8d90*/  SEL R86, R87, RZ, P5 ;  /* 0x000000ff57567207 */ /* 0x000fe20002800000 */
[----:B------:R-:W-:Y:S02]  /*8da0*/  IMAD R91, R22, c[0x0][0x190], RZ ;  /* 0x00006400165b7a24 */ /* 0x000fe400078e02ff */
[----:B------:R-:W-:Y:S01]  /*8db0*/  STL [R1+0x288], R115 ;  /* 0x0002887301007387 */ /* 0x000fe20000100800 */
[----:B------:R-:W-:-:S03]  /*8dc0*/  IMAD R87, R20, c[0x0][0x190], RZ ;  /* 0x0000640014577a24 */ /* 0x000fc600078e02ff */
        /* <DEDUP_REMOVED lines=14> */
[----:B------:R1:W-:Y:S01]  /*8eb0*/  LDGSTS.E [R252+0x23a00], [R138.64], P4 ;  /* 0x23a000008afc7fae */ /* 0x0003e2000a12184c */
[C---:B------:R-:W-:Y:S01]  /*8ec0*/  LEA R2, P4, R83.reuse, R246, 0x2 ;  /* 0x000000f653027211 */ /* 0x040fe200078810ff */
[----:B------:R-:W-:Y:S02]  /*8ed0*/  IMAD R102, R10, c[0x0][0x190], RZ ;  /* 0x000064000a667a24 */ /* 0x000fe400078e02ff */
[----:B------:R-:W-:Y:S01]  /*8ee0*/  STL [R1+0x268], R88 ;  /* 0x0002685801007387 */ /* 0x000fe20000100800 */
[----:B------:R-:W-:-:S03]  /*8ef0*/  LEA.HI.X.SX32 R3, R83, R196, 0x2, P4 ;  /* 0x000000c453037211 */ /* 0x000fc600020f16ff */
[----:B------:R-:W-:Y:S04]  /*8f00*/  STL [R1+0x264], R90 ;  /* 0x0002645a01007387 */ /* 0x000fe80000100800 */
[----:B------:R-:W-:Y:S04]  /*8f10*/  STL [R1+0x260], R92 ;  /* 0x0002605c01007387 */ /* 0x000fe80000100800 */
[----:B------:R-:W-:Y:S04]  /*8f20*/  STL [R1+0x25c], R94 ;  /* 0x00025c5e01007387 */ /* 0x000fe80000100800 */
[----:B------:R-:W-:Y:S04]  /*8f30*/  STL [R1+0x258], R96 ;  /* 0x0002586001007387 */ /* 0x000fe80000100800 */
[----:B------:R-:W-:Y:S04]  /*8f40*/  STL [R1+0x254], R98 ;  /* 0x0002546201007387 */ /* 0x000fe80000100800 */
[----:B------:R-:W-:Y:S04]  /*8f50*/  STL [R1+0x250], R100 ;  /* 0x0002506401007387 */ /* 0x000fe80000100800 */
[----:B------:R-:W-:Y:S04]  /*8f60*/  STL [R1+0x24c], R102 ;  /* 0x00024c6601007387 */ /* 0x000fe80000100800 */
[----:B------:R2:W-:Y:S01]  /*8f70*/  LDGSTS.E [R252+0x23e00], [R134.64], P3 ;  /* 0x23e0000086fc7fae */ /* 0x0005e2000992184c */
[----:B------:R-:W-:-:S03]  /*8f80*/  LEA R10, P3, R82, R246, 0x2 ;  /* 0x000000f6520a7211 */ /* 0x000fc600078610ff */
[----:B------:R-:W-:Y:S01]  /*8f90*/  STL [R1+0x748], R252 ;  /* 0x000748fc01007387 */ /* 0x000fe20000100800 */
[----:B------:R-:W-:-:S03]  /*8fa0*/  IMAD R104, R8, c[0x0][0x190], RZ ;  /* 0x0000640008687a24 */ /* 0x000fc600078e02ff */
[----:B------:R1:W-:Y:S01]  /*8fb0*/  STL.64 [R1+0x108], R2 ;  /* 0x0001080201007387 */ /* 0x0003e20000100a00 */
[----:B------:R-:W-:-:S03]  /*8fc0*/  LEA.HI.X.SX32 R11, R82, R196, 0x2, P3 ;  /* 0x000000c4520b7211 */ /* 0x000fc600018f16ff */
[----:B------:R-:W-:Y:S01]  /*8fd0*/  STL [R1+0x248], R104 ;  /* 0x0002486801007387 */ /* 0x000fe20000100800 */
[----:B------:R-:W-:Y:S02]  /*8fe0*/  IMAD R106, R7, c[0x0][0x190], RZ ;  /* 0x00006400076a7a24 */ /* 0x000fe400078e02ff */
[----:B------:R-:W-:Y:S02]  /*8ff0*/  IMAD R110, R4, c[0x0][0x190], RZ ;  /* 0x00006400046e7a24 */ /* 0x000fe400078e02ff */
[----:B------:R-:W-:Y:S02]  /*9000*/  IMAD R108, R6, c[0x0][0x190], RZ ;  /* 0x00006400066c7a24 */ /* 0x000fe400078e02ff */
[----:B------:R-:W-:Y:S01]  /*9010*/  IMAD R112, R5, c[0x0][0x190], RZ ;  /* 0x0000640005707a24 */ /* 0x000fe200078e02ff */
[C---:B-1----:R-:W-:Y:S01]  /*9020*/  LEA R2, P4, R80.reuse, R246, 0x2 ;  /* 0x000000f650027211 */ /* 0x042fe200078810ff */
[----:B------:R-:W-:Y:S02]  /*9030*/  IMAD R114, R9, c[0x0][0x190], RZ ;  /* 0x0000640009727a24 */ /* 0x000fe400078e02ff */
[----:B------:R-:W-:Y:S01]  /*9040*/  IMAD R116, R13, c[0x0][0x190], RZ ;  /* 0x000064000d747a24 */ /* 0x000fe200078e02ff */
[----:B------:R-:W-:Y:S01]  /*9050*/  LEA.HI.X.SX32 R3, R80, R196, 0x2, P4 ;  /* 0x000000c450037211 */ /* 0x000fe200020f16ff */
[----:B------:R1:W-:Y:S04]  /*9060*/  STL.64 [R1+0x100], R10 ;  /* 0x0001000a01007387 */ /* 0x0003e80000100a00 */
[----:B------:R2:W-:Y:S01]  /*9070*/  STL.64 [R1+0xf8], R2 ;  /* 0x0000f80201007387 */ /* 0x0005e20000100a00 */
[----:B------:R-:W-:Y:S01]  /*9080*/  IMAD R120, R21, c[0x0][0x190], RZ ;  /* 0x0000640015787a24 */ /* 0x000fe200078e02ff */
[----:B------:R-:W-:-:S02]  /*9090*/  SEL R84, R84, RZ, P5 ;  /* 0x000000ff54547207 */ /* 0x000fc40002800000 */
[----:B------:R-:W-:Y:S01]  /*90a0*/  SEL R212, RZ, 0x4, P2 ;  /* 0x00000004ffd47807 */ /* 0x000fe20001000000 */
[----:B------:R-:W-:Y:S01]  /*90b0*/  USHF.L.U32 UR5, UR6, 0x6, URZ ;  /* 0x0000000606057899 */ /* 0x000fe2000800063f */
[----:B------:R-:W-:Y:S01]  /*90c0*/  ISETP.NE.U32.AND P1, PT, R86, RZ, PT ;  /* 0x000000ff5600720c */ /* 0x000fe20003f25070 */
[----:B------:R-:W0:Y:S01]  /*90d0*/  LDGDEPBAR ;  /* 0x00000000000079af */ /* 0x000e220000000000 */
[CC--:B-1----:R-:W-:Y:S02]  /*90e0*/  LEA R10, P3, R79.reuse, R246.reuse, 0x2 ;  /* 0x000000f64f0a7211 */ /* 0x0c2fe400078610ff */
[----:B--2---:R-:W-:Y:S02]  /*90f0*/  LEA R2, P4, R78, R246, 0x2 ;  /* 0x000000f64e027211 */ /* 0x004fe400078810ff */
[----:B------:R-:W-:Y:S02]  /*9100*/  LEA.HI.X.SX32 R11, R79, R196, 0x2, P3 ;  /* 0x000000c44f0b7211 */ /* 0x000fe400018f16ff */
[----:B------:R-:W-:-:S02]  /*9110*/  LEA R198, P3, R76, R246, 0x2 ;  /* 0x000000f64cc67211 */ /* 0x000fc400078610ff */
[----:B------:R-:W-:Y:S02]  /*9120*/  LEA.HI.X.SX32 R3, R78, R196, 0x2, P4 ;  /* 0x000000c44e037211 */ /* 0x000fe400020f16ff */
[C---:B------:R-:W-:Y:S02]  /*9130*/  LEA R250, P4, R75.reuse, R246, 0x2 ;  /* 0x000000f64bfa7211 */ /* 0x040fe400078810ff */
[----:B------:R-:W-:Y:S02]  /*9140*/  LEA.HI.X.SX32 R199, R76, R196, 0x2, P3 ;  /* 0x000000c44cc77211 */ /* 0x000fe400018f16ff */
[----:B------:R-:W-:Y:S02]  /*9150*/  LEA R248, P3, R74, R246, 0x2 ;  /* 0x000000f64af87211 */ /* 0x000fe400078610ff */
[----:B------:R-:W-:Y:S02]  /*9160*/  LEA.HI.X.SX32 R251, R75, R196, 0x2, P4 ;  /* 0x000000c44bfb7211 */ /* 0x000fe400020f16ff */
[----:B------:R-:W-:Y:S01]  /*9170*/  LEA R4, P4, R72, R246, 0x2 ;  /* 0x000000f648047211 */ /* 0x000fe200078810ff */
[----:B------:R-:W-:Y:S01]  /*9180*/  STL [R1+0x244], R106 ;  /* 0x0002446a01007387 */ /* 0x000fe20000100800 */
[----:B------:R-:W-:-:S02]  /*9190*/  LEA.HI.X.SX32 R249, R74, R196, 0x2, P3 ;  /* 0x000000c44af97211 */ /* 0x000fc400018f16ff */
[C---:B------:R-:W-:Y:S01]  /*91a0*/  LEA R6, P3, R71.reuse, R246, 0x2 ;  /* 0x000000f647067211 */ /* 0x040fe200078610ff */
[----:B------:R1:W-:Y:S01]  /*91b0*/  STL.64 [R1+0xf0], R10 ;  /* 0x0000f00a01007387 */ /* 0x0003e20000100a00 */
[----:B------:R-:W-:Y:S02]  /*91c0*/  LEA.HI.X.SX32 R5, R72, R196, 0x2, P4 ;  /* 0x000000c448057211 */ /* 0x000fe400020f16ff */
[----:B------:R-:W-:Y:S01]  /*91d0*/  LEA R8, P4, R70, R246, 0x2 ;  /* 0x000000f646087211 */ /* 0x000fe200078810ff */
[----:B------:R-:W-:Y:S01]  /*91e0*/  STL [R1+0x240], R108 ;  /* 0x0002406c01007387 */ /* 0x000fe20000100800 */
[----:B------:R-:W-:-:S03]  /*91f0*/  LEA.HI.X.SX32 R7, R71, R196, 0x2, P3 ;  /* 0x000000c447077211 */ /* 0x000fc600018f16ff */
[----:B------:R-:W-:Y:S01]  /*9200*/  STL.64 [R1+0x780], R198 ;  /* 0x000780c601007387 */ /* 0x000fe20000100a00 */
[----:B------:R-:W-:-:S03]  /*9210*/  LEA.HI.X.SX32 R9, R70, R196, 0x2, P4 ;  /* 0x000000c446097211 */ /* 0x000fc600020f16ff */
[----:B------:R-:W-:Y:S01]  /*9220*/  STL.64 [R1+0xe8], R2 ;  /* 0x0000e80201007387 */ /* 0x000fe20000100a00 */
[CC--:B-1----:R-:W-:Y:S02]  /*9230*/  LEA R10, P3, R68.reuse, R246.reuse, 0x2 ;  /* 0x000000f6440a7211 */ /* 0x0c2fe400078610ff */
[----:B------:R-:W-:Y:S01]  /*9240*/  LEA R12, P4, R67, R246, 0x2 ;  /* 0x000000f6430c7211 */ /* 0x000fe200078810ff */
[----:B------:R-:W-:Y:S01]  /*9250*/  STL.64 [R1+0x788], R2 ;  /* 0x0007880201007387 */ /* 0x000fe20000100a00 */
[----:B------:R-:W-:-:S03]  /*9260*/  LEA.HI.X.SX32 R11, R68, R196, 0x2, P3 ;  /* 0x000000c4440b7211 */ /* 0x000fc600018f16ff */
[----:B------:R-:W-:Y:S01]  /*9270*/  STL.64 [R1+0x790], R250 ;  /* 0x000790fa01007387 */ /* 0x000fe20000100a00 */
[----:B------:R-:W-:-:S03]  /*9280*/  LEA.HI.X.SX32 R13, R67, R196, 0x2, P4 ;  /* 0x000000c4430d7211 */ /* 0x000fc600020f16ff */
[----:B------:R-:W-:Y:S04]  /*9290*/  STL [R1+0x23c], R110 ;  /* 0x00023c6e01007387 */ /* 0x000fe80000100800 */
[----:B------:R-:W-:Y:S01]  /*92a0*/  STL.64 [R1+0x798], R248 ;  /* 0x000798f801007387 */ /* 0x000fe20000100a00 */
[----:B------:R-:W-:-:S03]  /*92b0*/  LEA R14, P3, R66, R246, 0x2 ;  /* 0x000000f6420e7211 */ /* 0x000fc600078610ff */
[----:B------:R-:W-:Y:S01]  /*92c0*/  STL.64 [R1+0x7a0], R4 ;  /* 0x0007a00401007387 */ /* 0x000fe20000100a00 */
[----:B------:R-:W-:-:S03]  /*92d0*/  LEA R16, P4, R64, R246, 0x2 ;  /* 0x000000f640107211 */ /* 0x000fc600078810ff */
[----:B------:R-:W-:Y:S04]  /*92e0*/  STL [R1+0x238], R112 ;  /* 0x0002387001007387 */ /* 0x000fe80000100800 */
[----:B------:R-:W-:Y:S04]  /*92f0*/  STL.64 [R1+0x7a8], R6 ;  /* 0x0007a80601007387 */ /* 0x000fe80000100a00 */
[----:B------:R-:W-:Y:S01]  /*9300*/  STL.64 [R1+0x7b0], R8 ;  /* 0x0007b00801007387 */ /* 0x000fe20000100a00 */
[----:B------:R-:W-:-:S03]  /*9310*/  LEA.HI.X.SX32 R15, R66, R196, 0x2, P3 ;  /* 0x000000c4420f7211 */ /* 0x000fc600018f16ff */
[----:B------:R-:W-:Y:S01]  /*9320*/  STL [R1+0x234], R114 ;  /* 0x0002347201007387 */ /* 0x000fe20000100800 */
[----:B------:R-:W-:-:S03]  /*9330*/  LEA R18, P3, R63, R246, 0x2 ;  /* 0x000000f63f127211 */ /* 0x000fc600078610ff */
[----:B------:R-:W-:Y:S04]  /*9340*/  STL.64 [R1+0x7b8], R10 ;  /* 0x0007b80a01007387 */ /* 0x000fe80000100a00 */
[----:B------:R1:W-:Y:S01]  /*9350*/  STL.64 [R1+0x7c0], R12 ;  /* 0x0007c00c01007387 */ /* 0x0003e20000100a00 */
[----:B------:R-:W-:Y:S02]  /*9360*/  LEA.HI.X.SX32 R19, R63, R196, 0x2, P3 ;  /* 0x000000c43f137211 */ /* 0x000fe400018f16ff */
[----:B------:R-:W-:Y:S01]  /*9370*/  LEA R22, P3, R60, R246, 0x2 ;  /* 0x000000f63c167211 */ /* 0x000fe200078610ff */
[----:B------:R-:W-:Y:S01]  /*9380*/  STL [R1+0x230], R116 ;  /* 0x0002307401007387 */ /* 0x000fe20000100800 */
[----:B-1----:R-:W-:Y:S01]  /*9390*/  IMAD R13, R17, c[0x0][0x190], RZ ;  /* 0x00006400110d7a24 */ /* 0x002fe200078e02ff */
[----:B------:R-:W-:-:S02]  /*93a0*/  LEA.HI.X.SX32 R17, R64, R196, 0x2, P4 ;  /* 0x000000c440117211 */ /* 0x000fc400020f16ff */
[C---:B------:R-:W-:Y:S01]  /*93b0*/  LEA R20, P4, R62.reuse, R246, 0x2 ;  /* 0x000000f63e147211 */ /* 0x040fe200078810ff */
[----:B------:R-:W-:Y:S03]  /*93c0*/  STL.64 [R1+0x7c8], R14 ;  /* 0x0007c80e01007387 */ /* 0x000fe60000100a00 */
[----:B------:R-:W-:Y:S02]  /*93d0*/  LEA.HI.X.SX32 R21, R62, R196, 0x2, P4 ;  /* 0x000000c43e157211 */ /* 0x000fe400020f16ff */
[----:B------:R-:W-:Y:S01]  /*93e0*/  LEA R24, P4, R59, R246, 0x2 ;  /* 0x000000f63b187211 */ /* 0x000fe200078810ff */
[----:B------:R-:W-:Y:S01]  /*93f0*/  STL.64 [R1+0x7d0], R16 ;  /* 0x0007d01001007387 */ /* 0x000fe20000100a00 */
[-C--:B------:R-:W-:Y:S01]  /*9400*/  LEA.HI.X.SX32 R23, R60, R196.reuse, 0x2, P3 ;  /* 0x000000c43c177211 */ /* 0x080fe200018f16ff */
[----:B------:R-:W-:Y:S01]  /*9410*/  IMAD R2, R25, c[0x0][0x190], RZ ;  /* 0x0000640019027a24 */ /* 0x000fe200078e02ff */
[----:B------:R-:W-:Y:S01]  /*9420*/  LEA.HI.X.SX32 R25, R59, R196, 0x2, P4 ;  /* 0x000000c43b197211 */ /* 0x000fe200020f16ff */
[----:B------:R-:W-:Y:S01]  /*9430*/  STL [R1+0x22c], R13 ;  /* 0x00022c0d01007387 */ /* 0x000fe20000100800 */
[----:B------:R-:W-:-:S03]  /*9440*/  LEA R26, P3, R58, R246, 0x2 ;  /* 0x000000f63a1a7211 */ /* 0x000fc600078610ff */
[----:B------:R-:W-:Y:S01]  /*9450*/  STL.64 [R1+0x7d8], R18 ;  /* 0x0007d81201007387 */ /* 0x000fe20000100a00 */
[----:B------:R-:W-:-:S03]  /*9460*/  LEA R28, P4, R56, R246, 0x2 ;  /* 0x000000f6381c7211 */ /* 0x000fc600078810ff */
[----:B------:R-:W-:Y:S01]  /*9470*/  STL.64 [R1+0x7e0], R20 ;  /* 0x0007e01401007387 */ /* 0x000fe20000100a00 */
[----:B------:R-:W-:-:S03]  /*9480*/  LEA.HI.X.SX32 R27, R58, R196, 0x2, P3 ;  /* 0x000000c43a1b7211 */ /* 0x000fc600018f16ff */
[----:B------:R-:W-:Y:S01]  /*9490*/  STL [R1+0x228], R120 ;  /* 0x0002287801007387 */ /* 0x000fe20000100800 */
[----:B------:R-:W-:-:S03]  /*94a0*/  LEA R30, P3, R55, R246, 0x2 ;  /* 0x000000f6371e7211 */ /* 0x000fc600078610ff */
[----:B------:R-:W-:Y:S04]  /*94b0*/  STL.64 [R1+0x7e8], R22 ;  /* 0x0007e81601007387 */ /* 0x000fe80000100a00 */
[----:B------:R1:W-:Y:S01]  /*94c0*/  STL.64 [R1+0x7f0], R24 ;  /* 0x0007f01801007387 */ /* 0x0003e20000100a00 */
[----:B------:R-:W-:Y:S01]  /*94d0*/  LEA.HI.X.SX32 R31, R55, R196, 0x2, P3 ;  /* 0x000000c4371f7211 */ /* 0x000fe200018f16ff */
[----:B------:R-:W-:Y:S01]  /*94e0*/  IMAD R12, R33, c[0x0][0x190], RZ ;  /* 0x00006400210c7a24 */ /* 0x000fe200078e02ff */
[----:B------:R-:W-:Y:S01]  /*94f0*/  LEA R34, P3, R52, R246, 0x2 ;  /* 0x000000f634227211 */ /* 0x000fe200078610ff */
[----:B-1----:R-:W-:Y:S01]  /*9500*/  IMAD R24, R29, c[0x0][0x190], RZ ;  /* 0x000064001d187a24 */ /* 0x002fe200078e02ff */
[----:B------:R-:W-:Y:S02]  /*9510*/  LEA.HI.X.SX32 R29, R56, R196, 0x2, P4 ;  /* 0x000000c4381d7211 */ /* 0x000fe400020f16ff */
[----:B------:R-:W-:-:S04]  /*9520*/  LEA R32, P4, R54, R246, 0x2 ;  /* 0x000000f636207211 */ /* 0x000fc800078810ff */
[----:B------:R-:W-:Y:S02]  /*9530*/  LEA.HI.X.SX32 R33, R54, R196, 0x2, P4 ;  /* 0x000000c436217211 */ /* 0x000fe400020f16ff */
[----:B------:R-:W-:Y:S01]  /*9540*/  LEA R36, P4, R51, R246, 0x2 ;  /* 0x000000f633247211 */ /* 0x000fe200078810ff */
[----:B------:R-:W-:Y:S01]  /*9550*/  IMAD R23, R37, c[0x0][0x190], RZ ;  /* 0x0000640025177a24 */ /* 0x000fe200078e02ff */
[----:B------:R-:W-:Y:S02]  /*9560*/  LEA.HI.X.SX32 R35, R52, R196, 0x2, P3 ;  /* 0x000000c434237211 */ /* 0x000fe400018f16ff */
[----:B------:R-:W-:Y:S02]  /*9570*/  LEA R38, P3, R50, R246, 0x2 ;  /* 0x000000f632267211 */ /* 0x000fe400078610ff */
[----:B------:R-:W-:Y:S02]  /*9580*/  LEA.HI.X.SX32 R37, R51, R196, 0x2, P4 ;  /* 0x000000c433257211 */ /* 0x000fe400020f16ff */
[----:B------:R-:W-:Y:S01]  /*9590*/  LEA R40, P4, R48, R246, 0x2 ;  /* 0x000000f630287211 */ /* 0x000fe200078810ff */
[----:B------:R-:W-:Y:S01]  /*95a0*/  IMAD R6, R41, c[0x0][0x190], RZ ;  /* 0x0000640029067a24 */ /* 0x000fe200078e02ff */
[----:B------:R-:W-:-:S02]  /*95b0*/  LEA.HI.X.SX32 R39, R50, R196, 0x2, P3 ;  /* 0x000000c432277211 */ /* 0x000fc400018f16ff */
[----:B------:R-:W-:Y:S02]  /*95c0*/  LEA R42, P3, R47, R246, 0x2 ;  /* 0x000000f62f2a7211 */ /* 0x000fe400078610ff */
[----:B------:R-:W-:Y:S02]  /*95d0*/  LEA.HI.X.SX32 R41, R48, R196, 0x2, P4 ;  /* 0x000000c430297211 */ /* 0x000fe400020f16ff */
[C---:B------:R-:W-:Y:S01]  /*95e0*/  LEA R44, P4, R132.reuse, R246, 0x2 ;  /* 0x000000f6842c7211 */ /* 0x040fe200078810ff */
[----:B------:R-:W-:Y:S01]  /*95f0*/  IMAD R22, R45, c[0x0][0x190], RZ ;  /* 0x000064002d167a24 */ /* 0x000fe200078e02ff */
[----:B------:R-:W-:Y:S02]  /*9600*/  LEA.HI.X.SX32 R43, R47, R196, 0x2, P3 ;  /* 0x000000c42f2b7211 */ /* 0x000fe400018f16ff */
[----:B------:R-:W-:Y:S02]  /*9610*/  LEA R46, P3, R131, R246, 0x2 ;  /* 0x000000f6832e7211 */ /* 0x000fe400078610ff */
[----:B------:R-:W-:-:S02]  /*9620*/  LEA.HI.X.SX32 R45, R132, R196, 0x2, P4 ;  /* 0x000000c4842d7211 */ /* 0x000fc400020f16ff */
        /* <DEDUP_REMOVED lines=10> */
[----:B------:R-:W-:Y:S02]  /*96d0*/  LEA R56, P4, R126, R246, 0x2 ;  /* 0x000000f67e387211 */ /* 0x000fe400078810ff */
[----:B------:R-:W-:Y:S01]  /*96e0*/  LEA.HI.X.SX32 R55, R0, R196, 0x2, P3 ;  /* 0x000000c400377211 */ /* 0x000fe200018f16ff */
[----:B------:R-:W-:Y:S01]  /*96f0*/  IMAD R0, R57, c[0x0][0x190], RZ ;  /* 0x0000640039007a24 */ /* 0x000fe200078e02ff */
[----:B------:R-:W-:Y:S02]  /*9700*/  LEA R58, P3, R124, R246, 0x2 ;  /* 0x000000f67c3a7211 */ /* 0x000fe400078610ff */
[----:B------:R-:W-:-:S02]  /*9710*/  LEA.HI.X.SX32 R57, R126, R196, 0x2, P4 ;  /* 0x000000c47e397211 */ /* 0x000fc400020f16ff */
[----:B------:R-:W-:Y:S01]  /*9720*/  LEA R60, P4, R123, R246, 0x2 ;  /* 0x000000f67b3c7211 */ /* 0x000fe200078810ff */
[----:B------:R-:W-:Y:S01]  /*9730*/  IMAD R20, R61, c[0x0][0x190], RZ ;  /* 0x000064003d147a24 */ /* 0x000fe200078e02ff */
[----:B------:R-:W-:Y:S02]  /*9740*/  LEA.HI.X.SX32 R59, R124, R196, 0x2, P3 ;  /* 0x000000c47c3b7211 */ /* 0x000fe400018f16ff */
[C---:B------:R-:W-:Y:S02]  /*9750*/  LEA R62, P3, R122.reuse, R246, 0x2 ;  /* 0x000000f67a3e7211 */ /* 0x040fe400078610ff */
[----:B------:R-:W-:Y:S02]  /*9760*/  LEA.HI.X.SX32 R61, R123, R196, 0x2, P4 ;  /* 0x000000c47b3d7211 */ /* 0x000fe400020f16ff */
[----:B------:R-:W-:Y:S01]  /*9770*/  LEA R64, P4, R119, R246, 0x2 ;  /* 0x000000f677407211 */ /* 0x000fe200078810ff */
[----:B------:R-:W-:Y:S01]  /*9780*/  IMAD R10, R65, c[0x0][0x190], RZ ;  /* 0x00006400410a7a24 */ /* 0x000fe200078e02ff */
[----:B------:R-:W-:-:S02]  /*9790*/  LEA.HI.X.SX32 R63, R122, R196, 0x2, P3 ;  /* 0x000000c47a3f7211 */ /* 0x000fc400018f16ff */
[C---:B------:R-:W-:Y:S02]  /*97a0*/  LEA R66, P3, R118.reuse, R246, 0x2 ;  /* 0x000000f676427211 */ /* 0x040fe400078610ff */
[----:B------:R-:W-:Y:S02]  /*97b0*/  LEA.HI.X.SX32 R65, R119, R196, 0x2, P4 ;  /* 0x000000c477417211 */ /* 0x000fe400020f16ff */
[----:B------:R-:W-:Y:S01]  /*97c0*/  LEA R68, P4, R115, R246, 0x2 ;  /* 0x000000f673447211 */ /* 0x000fe200078810ff */
        /* <DEDUP_REMOVED lines=14> */
[----:B------:R-:W-:Y:S01]  /*98b0*/  LEA R80, P4, R91, R246, 0x2 ;  /* 0x000000f65b507211 */ /* 0x000fe200078810ff */
[----:B------:R-:W-:Y:S01]  /*98c0*/  IMAD R9, R81, c[0x0][0x190], RZ ;  /* 0x0000640051097a24 */ /* 0x000fe200078e02ff */
[----:B------:R-:W-:Y:S02]  /*98d0*/  LEA.HI.X.SX32 R79, R95, R196, 0x2, P3 ;  /* 0x000000c45f4f7211 */ /* 0x000fe400018f16ff */
[----:B------:R-:W-:Y:S02]  /*98e0*/  LEA R82, P3, R87, R246, 0x2 ;  /* 0x000000f657527211 */ /* 0x000fe400078610ff */
[----:B------:R-:W-:-:S02]  /*98f0*/  ISETP.NE.U32.AND P2, PT, R84, RZ, PT ;  /* 0x000000ff5400720c */ /* 0x000fc40003f45070 */
        /* <DEDUP_REMOVED lines=39> */
[C---:B------:R-:W-:Y:S02]  /*9b70*/  LEA R114, P3, R13.reuse, R246, 0x2 ;  /* 0x000000f60d727211 */ /* 0x040fe400078610ff */
[----:B------:R-:W-:Y:S02]  /*9b80*/  LEA.HI.X.SX32 R113, R116, R196, 0x2, P4 ;  /* 0x000000c474717211 */ /* 0x000fe400020f16ff */
[----:B------:R-:W-:Y:S02]  /*9b90*/  LEA R116, P4, R120, R246, 0x2 ;  /* 0x000000f678747211 */ /* 0x000fe400078810ff */
[----:B------:R-:W-:Y:S01]  /*9ba0*/  LEA.HI.X.SX32 R115, R13, R196, 0x2, P3 ;  /* 0x000000c40d737211 */ /* 0x000fe200018f16ff */
[----:B------:R-:W-:Y:S01]  /*9bb0*/  IMAD R13, R117, c[0x0][0x190], RZ ;  /* 0x00006400750d7a24 */ /* 0x000fe200078e02ff */
[----:B------:R-:W-:Y:S02]  /*9bc0*/  LEA R118, P3, R2, R246, 0x2 ;  /* 0x000000f602767211 */ /* 0x000fe400078610ff */
[----:B------:R-:W-:-:S02]  /*9bd0*/  LEA.HI.X.SX32 R117, R120, R196, 0x2, P4 ;  /* 0x000000c478757211 */ /* 0x000fc400020f16ff */
[----:B------:R-:W-:Y:S01]  /*9be0*/  LEA R120, P4, R24, R246, 0x2 ;  /* 0x000000f618787211 */ /* 0x000fe200078810ff */
[----:B------:R1:W-:Y:S01]  /*9bf0*/  STL [R1+0x224], R2 ;  /* 0x0002240201007387 */ /* 0x0003e20000100800 */
[----:B------:R-:W-:Y:S02]  /*9c00*/  LEA.HI.X.SX32 R119, R2, R196, 0x2, P3 ;  /* 0x000000c402777211 */ /* 0x000fe400018f16ff */
[----:B------:R-:W-:Y:S01]  /*9c10*/  LEA R122, P3, R12, R246, 0x2 ;  /* 0x000000f60c7a7211 */ /* 0x000fe200078610ff */
[----:B------:R-:W-:Y:S01]  /*9c20*/  STL.64 [R1+0x7f8], R26 ;  /* 0x0007f81a01007387 */ /* 0x000fe20000100a00 */
[----:B-1----:R-:W-:Y:S01]  /*9c30*/  IMAD R2, R121, c[0x0][0x190], RZ ;  /* 0x0000640079027a24 */ /* 0x002fe200078e02ff */
[----:B------:R-:W-:Y:S02]  /*9c40*/  LEA.HI.X.SX32 R121, R24, R196, 0x2, P4 ;  /* 0x000000c418797211 */ /* 0x000fe400020f16ff */
[----:B------:R-:W-:Y:S01]  /*9c50*/  STL [R1+0x220], R24 ;  /* 0x0002201801007387 */ /* 0x000fe20000100800 */
[----:B------:R-:W-:-:S02]  /*9c60*/  LEA R124, P4, R23, R246, 0x2 ;  /* 0x000000f6177c7211 */ /* 0x000fc400078810ff */
[----:B------:R-:W-:Y:S01]  /*9c70*/  LEA.HI.X.SX32 R123, R12, R196, 0x2, P3 ;  /* 0x000000c40c7b7211 */ /* 0x000fe200018f16ff */
[----:B------:R1:W-:Y:S01]  /*9c80*/  STL [R1+0x21c], R12 ;  /* 0x00021c0c01007387 */ /* 0x0003e20000100800 */
[----:B------:R-:W-:-:S03]  /*9c90*/  LEA R126, P3, R6, R246, 0x2 ;  /* 0x000000f6067e7211 */ /* 0x000fc600078610ff */
[----:B------:R-:W-:Y:S01]  /*9ca0*/  STL [R1+0x218], R23 ;  /* 0x0002181701007387 */ /* 0x000fe20000100800 */
[-C--:B------:R-:W-:Y:S01]  /*9cb0*/  LEA.HI.X.SX32 R127, R6, R196.reuse, 0x2, P3 ;  /* 0x000000c4067f7211 */ /* 0x080fe200018f16ff */
[----:B-1----:R-:W-:Y:S01]  /*9cc0*/  IMAD R12, R125, c[0x0][0x190], RZ ;  /* 0x000064007d0c7a24 */ /* 0x002fe200078e02ff */
[----:B------:R-:W-:Y:S02]  /*9cd0*/  LEA.HI.X.SX32 R125, R23, R196, 0x2, P4 ;  /* 0x000000c4177d7211 */ /* 0x000fe400020f16ff */
[-C--:B------:R-:W-:Y:S01]  /*9ce0*/  LEA R128, P4, R22, R246.reuse, 0x2 ;  /* 0x000000f616807211 */ /* 0x080fe200078810ff */
        /* <DEDUP_REMOVED lines=120> */
[----:B---3--:R-:W-:Y:S02]  /*a470*/  LEA R204, P3, R3, R246, 0x2 ;  /* 0x000000f603cc7211 */ /* 0x008fe400078610ff */
[----:B------:R-:W-:Y:S01]  /*a480*/  LEA.HI.X.SX32 R203, R5, R196, 0x2, P4 ;  /* 0x000000c405cb7211 */ /* 0x000fe200020f16ff */
[----:B------:R-:W-:Y:S01]  /*a490*/  STL [R1+0x188], R5 ;  /* 0x0001880501007387 */ /* 0x000fe20000100800 */
[----:B------:R-:W-:-:S02]  /*a4a0*/  LEA R206, P4, R4, R246, 0x2 ;  /* 0x000000f604ce7211 */ /* 0x000fc400078810ff */
[----:B------:R-:W-:Y:S01]  /*a4b0*/  LEA.HI.X.SX32 R205, R3, R196, 0x2, P3 ;  /* 0x000000c403cd7211 */ /* 0x000fe200018f16ff */
[----:B------:R2:W-:Y:S01]  /*a4c0*/  STL [R1+0x184], R3 ;  /* 0x0001840301007387 */ /* 0x0005e20000100800 */
[----:B-1----:R-:W-:Y:S01]  /*a4d0*/  IMAD R0, R201, c[0x0][0x190], RZ ;  /* 0x00006400c9007a24 */ /* 0x002fe200078e02ff */
[----:B------:R-:W-:Y:S02]  /*a4e0*/  LEA R208, P3, R2, R246, 0x2 ;  /* 0x000000f602d07211 */ /* 0x000fe400078610ff */
[----:B------:R-:W-:Y:S01]  /*a4f0*/  STL [R1+0x180], R4 ;  /* 0x0001800401007387 */ /* 0x000fe20000100800 */
[----:B------:R-:W-:Y:S01]  /*a500*/  SEL R212, R212, RZ, P5 ;  /* 0x000000ffd4d47207 */ /* 0x000fe20002800000 */
[----:B--2---:R-:W-:Y:S01]  /*a510*/  IMAD R3, R207, c[0x0][0x190], RZ ;  /* 0x00006400cf037a24 */ /* 0x004fe200078e02ff */
[----:B------:R-:W-:Y:S02]  /*a520*/  LEA.HI.X.SX32 R207, R4, R196, 0x2, P4 ;  /* 0x000000c404cf7211 */ /* 0x000fe400020f16ff */
[----:B------:R-:W-:Y:S01]  /*a530*/  LEA R210, P4, R0, R246, 0x2 ;  /* 0x000000f600d27211 */ /* 0x000fe200078810ff */
[----:B------:R1:W-:Y:S01]  /*a540*/  STL [R1+0x17c], R2 ;  /* 0x00017c0201007387 */ /* 0x0003e20000100800 */
[----:B------:R-:W-:-:S02]  /*a550*/  LEA.HI.X.SX32 R209, R2, R196, 0x2, P3 ;  /* 0x000000c402d17211 */ /* 0x000fc400018f16ff */
[----:B------:R-:W-:Y:S01]  /*a560*/  ISETP.NE.U32.AND P3, PT, R212, RZ, PT ;  /* 0x000000ffd400720c */ /* 0x000fe20003f65070 */
[----:B------:R2:W-:Y:S01]  /*a570*/  STL [R1+0x178], R0 ;  /* 0x0001780001007387 */ /* 0x0005e20000100800 */
[----:B-1----:R-:W-:Y:S01]  /*a580*/  IMAD R2, R211, c[0x0][0x190], RZ ;  /* 0x00006400d3027a24 */ /* 0x002fe200078e02ff */
[----:B------:R-:W-:Y:S02]  /*a590*/  LEA.HI.X.SX32 R211, R0, R196, 0x2, P4 ;  /* 0x000000c400d37211 */ /* 0x000fe400020f16ff */
[----:B------:R-:W-:Y:S01]  /*a5a0*/  LEA R212, P4, R3, R246, 0x2 ;  /* 0x000000f603d47211 */ /* 0x000fe200078810ff */
[----:B--2---:R-:W-:-:S03]  /*a5b0*/  IMAD R0, R213, c[0x0][0x190], RZ ;  /* 0x00006400d5007a24 */ /* 0x004fc600078e02ff */
[----:B------:R-:W-:Y:S02]  /*a5c0*/  LEA.HI.X.SX32 R213, R3, R196, 0x2, P4 ;  /* 0x000000c403d57211 */ /* 0x000fe400020f16ff */
[C---:B------:R-:W-:Y:S01]  /*a5d0*/  LEA R214, P4, R2.reuse, R246, 0x2 ;  /* 0x000000f602d67211 */ /* 0x040fe200078810ff */
[----:B------:R1:W-:Y:S04]  /*a5e0*/  STL [R1+0x174], R3 ;  /* 0x0001740301007387 */ /* 0x0003e80000100800 */
[----:B------:R2:W-:Y:S01]  /*a5f0*/  STL [R1+0x170], R2 ;  /* 0x0001700201007387 */ /* 0x0005e20000100800 */
[----:B-1----:R-:W-:Y:S01]  /*a600*/  IMAD R3, R215, c[0x0][0x190], RZ ;  /* 0x00006400d7037a24 */ /* 0x002fe200078e02ff */
[----:B------:R-:W-:Y:S02]  /*a610*/  LEA.HI.X.SX32 R215, R2, R196, 0x2, P4 ;  /* 0x000000c402d77211 */ /* 0x000fe400020f16ff */
[----:B------:R-:W-:Y:S01]  /*a620*/  LEA R216, P4, R0, R246, 0x2 ;  /* 0x000000f600d87211 */ /* 0x000fe200078810ff */
[----:B--2---:R-:W-:-:S03]  /*a630*/  IMAD R2, R217, c[0x0][0x190], RZ ;  /* 0x00006400d9027a24 */ /* 0x004fc600078e02ff */
[----:B------:R-:W-:Y:S02]  /*a640*/  LEA.HI.X.SX32 R217, R0, R196, 0x2, P4 ;  /* 0x000000c400d97211 */ /* 0x000fe400020f16ff */
[----:B------:R-:W-:Y:S01]  /*a650*/  LEA R218, P4, R3, R246, 0x2 ;  /* 0x000000f603da7211 */ /* 0x000fe200078810ff */
[----:B------:R1:W-:Y:S04]  /*a660*/  STL [R1+0x16c], R0 ;  /* 0x00016c0001007387 */ /* 0x0003e80000100800 */
        /* <DEDUP_REMOVED lines=40> */
[----:B------:R-:W2:Y:S01]  /*a8f0*/  LDL.LU.64 R6, [R1+0xe0] ;  /* 0x0000e00001067983 */ /* 0x000ea20000300a00 */
[----:B-1----:R-:W-:Y:S01]  /*a900*/  IMAD R3, R239, c[0x0][0x190], RZ ;  /* 0x00006400ef037a24 */ /* 0x002fe200078e02ff */
[----:B------:R-:W-:Y:S02]  /*a910*/  LEA.HI.X.SX32 R239, R2, R196, 0x2, P4 ;  /* 0x000000c402ef7211 */ /* 0x000fe400020f16ff */
[C---:B------:R-:W-:Y:S01]  /*a920*/  LEA R240, P4, R0.reuse, R246, 0x2 ;  /* 0x000000f600f07211 */ /* 0x040fe200078810ff */
[----:B------:R1:W-:Y:S04]  /*a930*/  STL [R1+0x140], R2 ;  /* 0x0001400201007387 */ /* 0x0003e80000100800 */
[----:B------:R-:W-:Y:S04]  /*a940*/  STL [R1+0x13c], R0 ;  /* 0x00013c0001007387 */ /* 0x000fe80000100800 */
[----:B------:R-:W3:Y:S01]  /*a950*/  LDL.LU.64 R4, [R1+0xd8] ;  /* 0x0000d80001047983 */ /* 0x000ee20000300a00 */
[----:B-1----:R-:W-:Y:S01]  /*a960*/  IMAD R2, R241, c[0x0][0x190], RZ ;  /* 0x00006400f1027a24 */ /* 0x002fe200078e02ff */
[----:B------:R-:W-:-:S02]  /*a970*/  LEA.HI.X.SX32 R241, R0, R196, 0x2, P4 ;  /* 0x000000c400f17211 */ /* 0x000fc400020f16ff */
[----:B------:R-:W3:Y:S01]  /*a980*/  LDL.LU.64 R248, [R1+0xd0] ;  /* 0x0000d00001f87983 */ /* 0x000ee20000300a00 */
[----:B------:R-:W-:-:S04]  /*a990*/  LEA R242, P4, R3, R246, 0x2 ;  /* 0x000000f603f27211 */ /* 0x000fc800078810ff */
[----:B------:R-:W-:Y:S01]  /*a9a0*/  LEA.HI.X.SX32 R243, R3, R196, 0x2, P4 ;  /* 0x000000c403f37211 */ /* 0x000fe200020f16ff */
[----:B------:R-:W-:Y:S01]  /*a9b0*/  STL [R1+0x138], R3 ;  /* 0x0001380301007387 */ /* 0x000fe20000100800 */
[----:B----4-:R-:W-:-:S03]  /*a9c0*/  LEA R244, P4, R2, R246, 0x2 ;  /* 0x000000f602f47211 */ /* 0x010fc600078810ff */
[----:B------:R1:W-:Y:S01]  /*a9d0*/  STL [R1+0x134], R2 ;  /* 0x0001340201007387 */ /* 0x0003e20000100800 */
[----:B------:R-:W-:-:S03]  /*a9e0*/  LEA.HI.X.SX32 R245, R2, R196, 0x2, P4 ;  /* 0x000000c402f57211 */ /* 0x000fc600020f16ff */
[----:B------:R-:W4:Y:S04]  /*a9f0*/  LDL.LU.64 R250, [R1+0xc8] ;  /* 0x0000c80001fa7983 */ /* 0x000f280000300a00 */
[----:B-1----:R-:W4:Y:S04]  /*aa00*/  LDL.LU.64 R2, [R1+0xc0] ;  /* 0x0000c00001027983 */ /* 0x002f280000300a00 */
[----:B------:R-:W1:Y:S04]  /*aa10*/  S2R R0, SR_TID.X ;  /* 0x0000000000007919 */ /* 0x000e680000002100 */
[----:B------:R-:W4:Y:S04]  /*aa20*/  LDL.LU.64 R198, [R1+0xb8] ;  /* 0x0000b80001c67983 */ /* 0x000f280000300a00 */
[----:B------:R-:W4:Y:S01]  /*aa30*/  LDL.LU.64 R26, [R1+0xb0] ;  /* 0x0000b000011a7983 */ /* 0x000f220000300a00 */
[----:B-1----:R-:W-:-:S04]  /*aa40*/  SHF.R.U32.HI R0, RZ, 0x6, R0 ;  /* 0x00000006ff007819 */ /* 0x002fc80000011600 */
[----:B------:R-:W-:-:S04]  /*aa50*/  SGXT.U32 R0, R0, 0x1 ;  /* 0x000000010000781a */ /* 0x000fc80000000000 */
[----:B------:R-:W-:-:S04]  /*aa60*/  LOP3.LUT R0, R0, 0xc, RZ, 0xfc, !PT ;  /* 0x0000000c00007812 */ /* 0x000fc800078efcff */
[----:B------:R-:W-:Y:S01]  /*aa70*/  ISETP.GE.AND P4, PT, R0, UR8, PT ;  /* 0x0000000800007c0c */ /* 0x000fe2000bf86270 */
[----:B------:R-:W-:-:S03]  /*aa80*/  IMAD R0, R247, c[0x0][0x190], RZ ;  /* 0x00006400f7007a24 */ /* 0x000fc600078e02ff */
[----:B------:R-:W-:Y:S02]  /*aa90*/  SEL R201, RZ, 0x4, P4 ;  /* 0x00000004ffc97807 */ /* 0x000fe40002000000 */
[C---:B------:R-:W-:Y:S01]  /*aaa0*/  LEA R246, P4, R0.reuse, R246, 0x2 ;  /* 0x000000f600f67211 */ /* 0x040fe200078810ff */
[----:B------:R-:W-:Y:S03]  /*aab0*/  STL [R1+0x130], R0 ;  /* 0x0001300001007387 */ /* 0x000fe60000100800 */
[----:B------:R-:W-:Y:S01]  /*aac0*/  LEA.HI.X.SX32 R247, R0, R196, 0x2, P4 ;  /* 0x000000c400f77211 */ /* 0x000fe200020f16ff */
[----:B------:R-:W-:Y:S01]  /*aad0*/  IMAD.U32 R196, RZ, RZ, UR5 ;  /* 0x00000005ffc47e24 */ /* 0x000fe2000f8e00ff */
[----:B------:R-:W4:Y:S01]  /*aae0*/  LDL.LU.64 R24, [R1+0xa8] ;  /* 0x0000a80001187983 */ /* 0x000f220000300a00 */
[----:B------:R-:W-:-:S03]  /*aaf0*/  SEL R201, R201, RZ, P5 ;  /* 0x000000ffc9c97207 */ /* 0x000fc60002800000 */
[----:B------:R-:W4:Y:S01]  /*ab00*/  LDL.LU.64 R22, [R1+0xa0] ;  /* 0x0000a00001167983 */ /* 0x000f220000300a00 */
[----:B------:R-:W-:Y:S01]  /*ab10*/  ISETP.NE.U32.AND P4, PT, R201, RZ, PT ;  /* 0x000000ffc900720c */ /* 0x000fe20003f85070 */
[----:B------:R-:W-:Y:S02]  /*ab20*/  IMAD.U32 R201, RZ, RZ, UR5 ;  /* 0x00000005ffc97e24 */ /* 0x000fe4000f8e00ff */
[----:B------:R-:W4:Y:S04]  /*ab30*/  LDL.LU.64 R20, [R1+0x98] ;  /* 0x0000980001147983 */ /* 0x000f280000300a00 */
[----:B------:R-:W4:Y:S01]  /*ab40*/  LDL.LU.64 R18, [R1+0x90] ;  /* 0x0000900001127983 */ /* 0x000f220000300a00 */
[----:B--2---:R-:W-:-:S05]  /*ab50*/  IMAD.WIDE R6, R196, 0x4, R6 ;  /* 0x00000004c4067825 */ /* 0x004fca00078e0206 */
[----:B------:R3:W-:Y:S04]  /*ab60*/  STL.64 [R1+0xe0], R6 ;  /* 0x0000e00601007387 */ /* 0x0007e80000100a00 */
[----:B------:R-:W2:Y:S04]  /*ab70*/  LDL.LU.64 R16, [R1+0x88] ;  /* 0x0000880001107983 */ /* 0x000ea80000300a00 */
[----:B------:R-:W2:Y:S04]  /*ab80*/  LDL.LU.64 R14, [R1+0x80] ;  /* 0x00008000010e7983 */ /* 0x000ea80000300a00 */
[----:B------:R-:W2:Y:S01]  /*ab90*/  LDL.LU.64 R12, [R1+0x78] ;  /* 0x00007800010c7983 */ /* 0x000ea20000300a00 */
[----:B---3--:R-:W-:-:S04]  /*aba0*/  IMAD.WIDE R6, R196, 0x4, R4 ;  /* 0x00000004c4067825 */ /* 0x008fc800078e0204 */
[----:B------:R-:W-:Y:S01]  /*abb0*/  IMAD.WIDE R4, R201, 0x4, R248 ;  /* 0x00000004c9047825 */ /* 0x000fe200078e02f8 */
[----:B------:R1:W-:Y:S04]  /*abc0*/  STL.64 [R1+0xd8], R6 ;  /* 0x0000d80601007387 */ /* 0x0003e80000100a00 */
[----:B------:R-:W3:Y:S04]  /*abd0*/  LDL.LU.64 R10, [R1+0x70] ;  /* 0x00007000010a7983 */ /* 0x000ee80000300a00 */
[----:B------:R4:W-:Y:S04]  /*abe0*/  STL.64 [R1+0xd0], R4 ;  /* 0x0000d00401007387 */ /* 0x0009e80000100a00 */
[----:B------:R-:W3:Y:S01]  /*abf0*/  LDL.LU.64 R8, [R1+0x68] ;  /* 0x0000680001087983 */ /* 0x000ee20000300a00 */
[----:B----4-:R-:W-:-:S03]  /*ac00*/  IMAD.WIDE R248, R196, 0x4, R250 ;  /* 0x00000004c4f87825 */ /* 0x010fc600078e02fa */
[----:B-1----:R-:W4:Y:S01]  /*ac10*/  LDL.LU.64 R6, [R1+0x60] ;  /* 0x0000600001067983 */ /* 0x002f220000300a00 */
[----:B------:R-:W-:-:S03]  /*ac20*/  IMAD.WIDE R2, R201, 0x4, R2 ;  /* 0x00000004c9027825 */ /* 0x000fc600078e0202 */
[----:B------:R-:W4:Y:S04]  /*ac30*/  LDL.LU.64 R4, [R1+0x50] ;  /* 0x0000500001047983 */ /* 0x000f280000300a00 */
[----:B------:R1:W-:Y:S04]  /*ac40*/  STL.64 [R1+0xc8], R248 ;  /* 0x0000c8f801007387 */ /* 0x0003e80000100a00 */
[----:B-1----:R-:W4:Y:S04]  /*ac50*/  LDL.LU.64 R248, [R1+0x40] ;  /* 0x0000400001f87983 */ /* 0x002f280000300a00 */
[----:B------:R1:W-:Y:S04]  /*ac60*/  STL.64 [R1+0xc0], R2 ;  /* 0x0000c00201007387 */ /* 0x0003e80000100a00 */
[----:B------:R-:W4:Y:S04]  /*ac70*/  LDL.LU.64 R250, [R1+0x30] ;  /* 0x0000300001fa7983 */ /* 0x000f280000300a00 */
[----:B-1----:R-:W4:Y:S01]  /*ac80*/  LDL.LU.64 R2, [R1+0x20] ;  /* 0x0000200001027983 */ /* 0x002f220000300a00 */
[----:B------:R-:W-:-:S04]  /*ac90*/  IMAD.WIDE R198, R196, 0x4, R198 ;  /* 0x00000004c4c67825 */ /* 0x000fc800078e02c6 */
[----:B------:R-:W-:Y:S01]  /*aca0*/  IMAD.WIDE R26, R201, 0x4, R26 ;  /* 0x00000004c91a7825 */ /* 0x000fe200078e021a */
[----:B------:R1:W-:Y:S04]  /*acb0*/  STL.64 [R1+0xb8], R198 ;  /* 0x0000b8c601007387 */ /* 0x0003e80000100a00 */
[----:B-1----:R-:W4:Y:S01]  /*acc0*/  LDL.64 R198, [R1+0x108] ;  /* 0x0001080001c67983 */ /* 0x002f220000100a00 */
[----:B------:R-:W-:-:S03]  /*acd0*/  IMAD.WIDE R24, R196, 0x4, R24 ;  /* 0x00000004c4187825 */ /* 0x000fc600078e0218 */
[----:B------:R1:W-:Y:S01]  /*ace0*/  STL.64 [R1+0xb0], R26 ;  /* 0x0000b01a01007387 */ /* 0x0003e20000100a00 */
[----:B------:R-:W-:-:S04]  /*acf0*/  IMAD.WIDE R22, R201, 0x4, R22 ;  /* 0x00000004c9167825 */ /* 0x000fc800078e0216 */
[----:B------:R-:W-:-:S04]  /*ad00*/  IMAD.WIDE R20, R196, 0x4, R20 ;  /* 0x00000004c4147825 */ /* 0x000fc800078e0214 */
[----:B------:R-:W-:Y:S01]  /*ad10*/  IMAD.WIDE R18, R201, 0x4, R18 ;  /* 0x00000004c9127825 */ /* 0x000fe200078e0212 */
[----:B-1----:R-:W4:Y:S04]  /*ad20*/  LDL.LU.64 R26, [R1+0x7f8] ;  /* 0x0007f800011a7983 */ /* 0x002f280000300a00 */
[----:B------:R1:W-:Y:S04]  /*ad30*/  STL.64 [R1+0xa8], R24 ;  /* 0x0000a81801007387 */ /* 0x0003e80000100a00 */
[----:B-1----:R-:W4:Y:S04]  /*ad40*/  LDL.LU.64 R24, [R1+0x7f0] ;  /* 0x0007f00001187983 */ /* 0x002f280000300a00 */
[----:B------:R1:W-:Y:S04]  /*ad50*/  STL.64 [R1+0xa0], R22 ;  /* 0x0000a01601007387 */ /* 0x0003e80000100a00 */
[----:B-1----:R-:W4:Y:S04]  /*ad60*/  LDL.LU.64 R22, [R1+0x7e8] ;  /* 0x0007e80001167983 */ /* 0x002f280000300a00 */
[----:B------:R1:W-:Y:S04]  /*ad70*/  STL.64 [R1+0x98], R20 ;  /* 0x0000981401007387 */ /* 0x0003e80000100a00 */
[----:B-1----:R-:W4:Y:S04]  /*ad80*/  LDL.LU.64 R20, [R1+0x7e0] ;  /* 0x0007e00001147983 */ /* 0x002f280000300a00 */
[----:B------:R1:W-:Y:S04]  /*ad90*/  STL.64 [R1+0x90], R18 ;  /* 0x0000901201007387 */ /* 0x0003e80000100a00 */
[----:B-1----:R-:W4:Y:S01]  /*ada0*/  LDL.LU.64 R18, [R1+0x7d8] ;  /* 0x0007d80001127983 */ /* 0x002f220000300a00 */
[----:B--2---:R-:W-:-:S04]  /*adb0*/  IMAD.WIDE R16, R196, 0x4, R16 ;  /* 0x00000004c4107825 */ /* 0x004fc800078e0210 */
[C---:B------:R-:W-:Y:S01]  /*adc0*/  IMAD.WIDE R14, R201.reuse, 0x4, R14 ;  /* 0x00000004c90e7825 */ /* 0x040fe200078e020e */
[----:B------:R1:W-:Y:S03]  /*add0*/  STL.64 [R1+0x88], R16 ;  /* 0x0000881001007387 */ /* 0x0003e60000100a00 */
[C---:B------:R-:W-:Y:S01]  /*ade0*/  IMAD.WIDE R12, R196.reuse, 0x4, R12 ;  /* 0x00000004c40c7825 */ /* 0x040fe200078e020c */
[----:B-1----:R-:W2:Y:S03]  /*adf0*/  LDL.LU.64 R16, [R1+0x7d0] ;  /* 0x0007d00001107983 */ /* 0x002ea60000300a00 */
[----:B---3--:R-:W-:Y:S01]  /*ae00*/  IMAD.WIDE R10, R201, 0x4, R10 ;  /* 0x00000004c90a7825 */ /* 0x008fe200078e020a */
[----:B------:R1:W-:Y:S03]  /*ae10*/  STL.64 [R1+0x80], R14 ;  /* 0x0000800e01007387 */ /* 0x0003e60000100a00 */
[----:B------:R-:W-:-:S04]  /*ae20*/  IMAD.WIDE R8, R196, 0x4, R8 ;  /* 0x00000004c4087825 */ /* 0x000fc800078e0208 */
[C---:B----4-:R-:W-:Y:S01]  /*ae30*/  IMAD.WIDE R6, R201.reuse, 0x4, R6 ;  /* 0x00000004c9067825 */ /* 0x050fe200078e0206 */
[----:B-1----:R-:W3:Y:S03]  /*ae40*/  LDL.LU.64 R14, [R1+0x7c8] ;  /* 0x0007c800010e7983 */ /* 0x002ee60000300a00 */
[----:B------:R-:W-:Y:S01]  /*ae50*/  IMAD.WIDE R4, R196, 0x4, R4 ;  /* 0x00000004c4047825 */ /* 0x000fe200078e0204 */
[----:B------:R1:W-:Y:S04]  /*ae60*/  STL.64 [R1+0x78], R12 ;  /* 0x0000780c01007387 */ /* 0x0003e80000100a00 */
[----:B-1----:R-:W4:Y:S01]  /*ae70*/  LDL.LU.64 R12, [R1+0x7c0] ;  /* 0x0007c000010c7983 */ /* 0x002f220000300a00 */
[----:B------:R-:W-:-:S03]  /*ae80*/  IMAD.WIDE R248, R201, 0x4, R248 ;  /* 0x00000004c9f87825 */ /* 0x000fc600078e02f8 */
[----:B------:R1:W-:Y:S01]  /*ae90*/  STL.64 [R1+0x70], R10 ;  /* 0x0000700a01007387 */ /* 0x0003e20000100a00 */
[----:B------:R-:W-:-:S03]  /*aea0*/  IMAD.WIDE R250, R196, 0x4, R250 ;  /* 0x00000004c4fa7825 */ /* 0x000fc600078e02fa */
[----:B-1----:R-:W2:Y:S04]  /*aeb0*/  LDL.LU.64 R10, [R1+0x7b8] ;  /* 0x0007b800010a7983 */ /* 0x002ea80000300a00 */
[----:B------:R1:W-:Y:S01]  /*aec0*/  STL.64 [R1+0x68], R8 ;  /* 0x0000680801007387 */ /* 0x0003e20000100a00 */
[----:B------:R-:W-:-:S03]  /*aed0*/  IMAD.WIDE R2, R201, 0x4, R2 ;  /* 0x00000004c9027825 */ /* 0x000fc600078e0202 */
[----:B-1----:R-:W2:Y:S04]  /*aee0*/  LDL.LU.64 R8, [R1+0x7b0] ;  /* 0x0007b00001087983 */ /* 0x002ea80000300a00 */
[----:B------:R1:W-:Y:S04]  /*aef0*/  STL.64 [R1+0x60], R6 ;  /* 0x0000600601007387 */ /* 0x0003e80000100a00 */
[----:B------:R1:W-:Y:S04]  /*af00*/  LDGSTS.E [R197], [R198.64], P6 ;  /* 0x00000000c6c57fae */ /* 0x0003e8000b12184c */
[----:B-1----:R-:W2:Y:S04]  /*af10*/  LDL.LU.64 R6, [R1+0x7a8] ;  /* 0x0007a80001067983 */ /* 0x002ea80000300a00 */
[----:B------:R1:W-:Y:S04]  /*af20*/  STL.64 [R1+0x50], R4 ;  /* 0x0000500401007387 */ /* 0x0003e80000100a00 */
[----:B-1----:R-:W2:Y:S04]  /*af30*/  LDL.LU.64 R4, [R1+0x7a0] ;  /* 0x0007a00001047983 */ /* 0x002ea80000300a00 */
[----:B------:R1:W-:Y:S04]  /*af40*/  STL.64 [R1+0x40], R248 ;  /* 0x000040f801007387 */ /* 0x0003e80000100a00 */
[----:B-1----:R-:W2:Y:S04]  /*af50*/  LDL.LU.64 R248, [R1+0x798] ;  /* 0x0007980001f87983 */ /* 0x002ea80000300a00 */
[----:B------:R1:W-:Y:S04]  /*af60*/  STL.64 [R1+0x30], R250 ;  /* 0x000030fa01007387 */ /* 0x0003e80000100a00 */
[----:B-1----:R-:W2:Y:S04]  /*af70*/  LDL.LU.64 R250, [R1+0x790] ;  /* 0x0007900001fa7983 */ /* 0x002ea80000300a00 */
[----:B------:R1:W-:Y:S04]  /*af80*/  STL.64 [R1+0x20], R2 ;  /* 0x0000200201007387 */ /* 0x0003e80000100a00 */
[----:B-1----:R-:W2:Y:S04]  /*af90*/  LDL.LU.64 R2, [R1+0x788] ;  /* 0x0007880001027983 */ /* 0x002ea80000300a00 */
[----:B------:R-:W3:Y:S04]  /*afa0*/  LDL.LU.64 R198, [R1+0x780] ;  /* 0x0007800001c67983 */ /* 0x000ee80000300a00 */
[----:B--2---:R1:W-:Y:S04]  /*afb0*/  LDGSTS.E [R197+0x800], [R2.64], P6 ;  /* 0x0080000002c57fae */ /* 0x0043e8000b12184c */
[----:B------:R2:W-:Y:S04]  /*afc0*/  LDGSTS.E [R197+0x1000], [R4.64], P6 ;  /* 0x0100000004c57fae */ /* 0x0005e8000b12184c */
[----:B----4-:R4:W-:Y:S04]  /*afd0*/  LDGSTS.E [R197+0x1800], [R12.64], P6 ;  /* 0x018000000cc57fae */ /* 0x0109e8000b12184c */
[----:B-1----:R-:W3:Y:S04]  /*afe0*/  LDL.LU.64 R2, [R1+0x778] ;  /* 0x0007780001027983 */ /* 0x002ee80000300a00 */
[----:B------:R-:W-:Y:S04]  /*aff0*/  STL.64 [R1+0x6a8], R4 ;  /* 0x0006a80401007387 */ /* 0x000fe80000100a00 */
[----:B------:R-:W-:Y:S04]  /*b000*/  STL.64 [R1+0x6b0], R12 ;  /* 0x0006b00c01007387 */ /* 0x000fe80000100a00 */
[----:B------:R1:W-:Y:S04]  /*b010*/  LDGSTS.E [R197+0x2000], [R20.64], P6 ;  /* 0x0200000014c57fae */ /* 0x0003e8000b12184c */
[----:B------:R1:W-:Y:S04]  /*b020*/  STL.64 [R1+0x6b8], R20 ;  /* 0x0006b81401007387 */ /* 0x0003e80000100a00 */
[----:B------:R2:W-:Y:S04]  /*b030*/  LDGSTS.E [R197+0x2800], [R28.64], P6 ;  /* 0x028000001cc57fae */ /* 0x0005e8000b12184c */
[----:B------:R2:W-:Y:S04]  /*b040*/  LDGSTS.E [R197+0x3000], [R36.64], P6 ;  /* 0x0300000024c57fae */ /* 0x0005e8000b12184c */
[----:B-1----:R-:W3:Y:S04]  /*b050*/  LDL.LU.64 R20, [R1+0xf8] ;  /* 0x0000f80001147983 */ /* 0x002ee80000300a00 */
[----:B------:R2:W-:Y:S04]  /*b060*/  STL.64 [R1+0x6c0], R28 ;  /* 0x0006c01c01007387 */ /* 0x0005e80000100a00 */
[----:B------:R1:W-:Y:S04]  /*b070*/  LDGSTS.E [R197+0x3800], [R44.64], P6 ;  /* 0x038000002cc57fae */ /* 0x0003e8000b12184c */
[----:B------:R1:W-:Y:S04]  /*b080*/  LDGSTS.E [R197+0x4000], [R52.64], P6 ;  /* 0x0400000034c57fae */ /* 0x0003e8000b12184c */
[----:B--2---:R-:W2:Y:S04]  /*b090*/  LDL.LU.64 R28, [R1+0x100] ;  /* 0x00010000011c7983 */ /* 0x004ea80000300a00 */
[----:B------:R-:W-:Y:S04]  /*b0a0*/  STL.64 [R1+0x6c8], R36 ;  /* 0x0006c82401007387 */ /* 0x000fe80000100a00 */
[----:B------:R-:W-:Y:S04]  /*b0b0*/  STL.64 [R1+0x6d0], R44 ;  /* 0x0006d02c01007387 */ /* 0x000fe80000100a00 */
[----:B------:R-:W-:Y:S04]  /*b0c0*/  STL.64 [R1+0x6d8], R52 ;  /* 0x0006d83401007387 */ /* 0x000fe80000100a00 */
[----:B------:R1:W-:Y:S04]  /*b0d0*/  STL.64 [R1+0x6e0], R60 ;  /* 0x0006e03c01007387 */ /* 0x0003e80000100a00 */
[----:B------:R-:W-:Y:S04]  /*b0e0*/  STL.64 [R1+0x6e8], R68 ;  /* 0x0006e84401007387 */ /* 0x000fe80000100a00 */
[----:B------:R-:W-:Y:S04]  /*b0f0*/  STL.64 [R1+0x6f0], R76 ;  /* 0x0006f04c01007387 */ /* 0x000fe80000100a00 */
[----:B------:R-:W-:Y:S04]  /*b100*/  STL.64 [R1+0x700], R84 ;  /* 0x0007005401007387 */ /* 0x000fe80000100a00 */
[----:B------:R1:W-:Y:S04]  /*b110*/  STL.64 [R1+0x708], R92 ;  /* 0x0007085c01007387 */ /* 0x0003e80000100a00 */
[----:B------:R1:W-:Y:S04]  /*b120*/  STL.64 [R1+0x718], R100 ;  /* 0x0007186401007387 */ /* 0x0003e80000100a00 */
[----:B------:R-:W-:Y:S04]  /*b130*/  STL [R1+0x724], R108 ;  /* 0x0007246c01007387 */ /* 0x000fe80000100800 */
[----:B------:R1:W-:Y:S04]  /*b140*/  STL [R1+0x720], R109 ;  /* 0x0007206d01007387 */ /* 0x0003e80000100800 */
[----:B------:R-:W-:Y:S04]  /*b150*/  STL.64 [R1+0x728], R116 ;  /* 0x0007287401007387 */ /* 0x000fe80000100a00 */
[----:B------:R-:W-:Y:S04]  /*b160*/  STL.64 [R1+0x730], R124 ;  /* 0x0007307c01007387 */ /* 0x000fe80000100a00 */
[----:B------:R-:W-:Y:S04]  /*b170*/  STL.64 [R1+0x738], R132 ;  /* 0x0007388401007387 */ /* 0x000fe80000100a00 */
[----:B------:R-:W-:Y:S04]  /*b180*/  STL.64 [R1+0x740], R140 ;  /* 0x0007408c01007387 */ /* 0x000fe80000100a00 */
[----:B------:R1:W-:Y:S04]  /*b190*/  STL.64 [R1+0x750], R148 ;  /* 0x0007509401007387 */ /* 0x0003e80000100a00 */
[----:B------:R1:W-:Y:S04]  /*b1a0*/  STL.64 [R1+0x758], R156 ;  /* 0x0007589c01007387 */ /* 0x0003e80000100a00 */
[----:B------:R-:W-:Y:S04]  /*b1b0*/  STL.64 [R1+0x760], R164 ;  /* 0x000760a401007387 */ /* 0x000fe80000100a00 */
[----:B------:R-:W-:Y:S04]  /*b1c0*/  STL.64 [R1+0x768], R172 ;  /* 0x000768ac01007387 */ /* 0x000fe80000100a00 */
[----:B------:R1:W-:Y:S04]  /*b1d0*/  STL [R1+0x770], R181 ;  /* 0x000770b501007387 */ /* 0x0003e80000100800 */
[----:B----4-:R-:W4:Y:S04]  /*b1e0*/  LDL.LU.64 R12, [R1+0xf0] ;  /* 0x0000f000010c7983 */ /* 0x010f280000300a00 */
[----:B------:R1:W-:Y:S04]  /*b1f0*/  LDGSTS.E [R197+0x4800], [R60.64], P6 ;  /* 0x048000003cc57fae */ /* 0x0003e8000b12184c */
[----:B------:R1:W-:Y:S04]  /*b200*/  LDGSTS.E [R197+0x5000], [R68.64], P6 ;  /* 0x0500000044c57fae */ /* 0x0003e8000b12184c */
[----:B------:R2:W-:Y:S04]  /*b210*/  LDGSTS.E [R197+0x5800], [R76.64], P6 ;  /* 0x058000004cc57fae */ /* 0x0005e8000b12184c */
[----:B-1----:R-:W4:Y:S04]  /*b220*/  LDL.LU.64 R60, [R1+0x18] ;  /* 0x00001800013c7983 */ /* 0x002f280000300a00 */
[----:B------:R-:W4:Y:S04]  /*b230*/  LDL.LU.64 R44, [R1+0x10] ;  /* 0x00001000012c7983 */ /* 0x000f280000300a00 */
[----:B------:R1:W-:Y:S04]  /*b240*/  LDGSTS.E [R197+0x6000], [R84.64], P6 ;  /* 0x0600000054c57fae */ /* 0x0003e8000b12184c */
[----:B------:R-:W4:Y:S04]  /*b250*/  LDL.LU.64 R36, [R1+0x8] ;  /* 0x0000080001247983 */ /* 0x000f280000300a00 */
[----:B------:R1:W-:Y:S04]  /*b260*/  LDGSTS.E [R197+0x6800], [R92.64], P6 ;  /* 0x068000005cc57fae */ /* 0x0003e8000b12184c */
[----:B------:R-:W4:Y:S04]  /*b270*/  LDL.LU.64 R52, [R1+0xe0] ;  /* 0x0000e00001347983 */ /* 0x000f280000300a00 */
[----:B------:R1:W-:Y:S04]  /*b280*/  LDGSTS.E [R197+0x7000], [R100.64], P6 ;  /* 0x0700000064c57fae */ /* 0x0003e8000b12184c */
[----:B-1----:R-:W4:Y:S04]  /*b290*/  LDL.LU.64 R92, [R1+0xd0] ;  /* 0x0000d000015c7983 */ /* 0x002f280000300a00 */
[----:B------:R1:W-:Y:S04]  /*b2a0*/  LDGSTS.E [R197+0x7800], [R108.64], P6 ;  /* 0x078000006cc57fae */ /* 0x0003e8000b12184c */
[----:B------:R-:W4:Y:S04]  /*b2b0*/  LDL.LU.64 R100, [R1+0xc0] ;  /* 0x0000c00001647983 */ /* 0x000f280000300a00 */
[----:B------:R1:W-:Y:S04]  /*b2c0*/  LDGSTS.E [R197+0x8000], [R116.64], P6 ;  /* 0x0800000074c57fae */ /* 0x0003e8000b12184c */
[----:B------:R1:W-:Y:S04]  /*b2d0*/  LDGSTS.E [R197+0x8800], [R124.64], P6 ;  /* 0x088000007cc57fae */ /* 0x0003e8000b12184c */
[----:B------:R1:W-:Y:S04]  /*b2e0*/  LDGSTS.E [R197+0x9000], [R132.64], P6 ;  /* 0x0900000084c57fae */ /* 0x0003e8000b12184c */
[----:B------:R1:W-:Y:S04]  /*b2f0*/  LDGSTS.E [R197+0x9800], [R140.64], P6 ;  /* 0x098000008cc57fae */ /* 0x0003e8000b12184c */
[----:B------:R1:W-:Y:S04]  /*b300*/  LDGSTS.E [R197+0xa000], [R148.64], P6 ;  /* 0x0a00000094c57fae */ /* 0x0003e8000b12184c */
[----:B------:R1:W-:Y:S04]  /*b310*/  LDGSTS.E [R197+0xa800], [R156.64], P6 ;  /* 0x0a8000009cc57fae */ /* 0x0003e8000b12184c */
[----:B------:R1:W-:Y:S04]  /*b320*/  LDGSTS.E [R197+0xb000], [R164.64], P6 ;  /* 0x0b000000a4c57fae */ /* 0x0003e8000b12184c */
[----:B------:R1:W-:Y:S01]  /*b330*/  LDGSTS.E [R197+0xb800], [R172.64], P6 ;  /* 0x0b800000acc57fae */ /* 0x0003e2000b12184c */
[----:B------:R-:W-:-:S03]  /*b340*/  LOP3.LUT R196, R197, 0x20, RZ, 0x3c, !PT ;  /* 0x00000020c5c47812 */ /* 0x000fc600078e3cff */
        /* <DEDUP_REMOVED lines=8> */
[----:B------:R-:W-:-:S02]  /*b3d0*/  LOP3.LUT R0, R197, 0x40, RZ, 0x3c, !PT ;  /* 0x00000040c5007812 */ /* 0x000fc400078e3cff */
[----:B------:R-:W-:Y:S01]  /*b3e0*/  LOP3.LUT R4, R197, 0x60, RZ, 0x3c, !PT ;  /* 0x00000060c5047812 */ /* 0x000fe200078e3cff */
[----:B------:R-:W4:Y:S04]  /*b3f0*/  LDL.LU.64 R68, [R1+0xb0] ;  /* 0x0000b00001447983 */ /* 0x000f280000300a00 */
[----:B--2---:R2:W-:Y:S04]  /*b400*/  LDGSTS.E [R196+0x200], [R28.64], P6 ;  /* 0x002000001cc47fae */ /* 0x0045e8000b12184c */
[----:B---3--:R2:W-:Y:S04]  /*b410*/  LDGSTS.E [R196+0xa00], [R198.64], P6 ;  /* 0x00a00000c6c47fae */ /* 0x0085e8000b12184c */
[----:B------:R2:W-:Y:S04]  /*b420*/  LDGSTS.E [R196+0x1200], [R6.64], P6 ;  /* 0x0120000006c47fae */ /* 0x0005e8000b12184c */
        /* <DEDUP_REMOVED lines=61> */
[----:B----4-:R4:W-:Y:S04]  /*b800*/  LDGSTS.E [R4+0x600], [R12.64], P6 ;  /* 0x006000000c047fae */ /* 0x0109e8000b12184c */
        /* <DEDUP_REMOVED lines=31> */
[----:B------:R-:W0:Y:S04]  /*ba00*/  LDGDEPBAR ;  /* 0x00000000000079af */ /* 0x000e280000000000 */
[----:B------:R-:W-:Y:S01]  /*ba10*/  BAR.SYNC.DEFER_BLOCKING 0x0 ;  /* 0x0000000000007b1d */ /* 0x000fe20000010000 */
[----:B--2---:R-:W-:-:S04]  /*ba20*/  IMAD.U32 R196, RZ, RZ, UR5 ;  /* 0x00000005ffc47e24 */ /* 0x004fc8000f8e00ff */
[----:B------:R-:W-:Y:S02]  /*ba30*/  IMAD.WIDE R76, R196, 0x4, R60 ;  /* 0x00000004c44c7825 */ /* 0x000fe400078e023c */
[----:B------:R-:W2:Y:S04]  /*ba40*/  LDL.LU.64 R60, [R1+0xa0] ;  /* 0x0000a000013c7983 */ /* 0x000ea80000300a00 */
[----:B-1----:R-:W2:Y:S04]  /*ba50*/  LDL.LU.64 R108, [R1+0x90] ;  /* 0x00009000016c7983 */ /* 0x002ea80000300a00 */
[----:B------:R-:W-:Y:S01]  /*ba60*/  @!PT LDS RZ, [RZ] ;  /* 0x00000000fffff984 */ /* 0x000fe20000000800 */
[----:B------:R-:W-:Y:S01]  /*ba70*/  @!PT LDS RZ, [RZ] ;  /* 0x00000000fffff984 */ /* 0x000fe20000000800 */
[----:B------:R-:W-:Y:S01]  /*ba80*/  @!PT LDS RZ, [RZ] ;  /* 0x00000000fffff984 */ /* 0x000fe20000000800 */
[----:B------:R1:W-:Y:S04]  /*ba90*/  LDGSTS.E [R200+0x24000], [R52.64], P1 ;  /* 0x2400000034c87fae */ /* 0x0003e8000892184c */
[----:B------:R1:W-:Y:S04]  /*baa0*/  LDGSTS.E [R200+0x24400], [R92.64], P2 ;  /* 0x244000005cc87fae */ /* 0x0003e8000912184c */
[----:B------:R1:W-:Y:S04]  /*bab0*/  LDGSTS.E [R200+0x24800], [R100.64], P3 ;  /* 0x2480000064c87fae */ /* 0x0003e8000992184c */
[----:B---3--:R-:W3:Y:S01]  /*bac0*/  S2R R0, SR_TID.X ;  /* 0x0000000000007919 */ /* 0x008ee20000002100 */
[----:B------:R-:W-:-:S02]  /*bad0*/  IMAD.U32 R5, RZ, RZ, UR5 ;  /* 0x00000005ff057e24 */ /* 0x000fc4000f8e00ff */
[----:B----4-:R-:W-:Y:S01]  /*bae0*/  IMAD.U32 R4, RZ, RZ, UR5 ;  /* 0x00000005ff047e24 */ /* 0x010fe2000f8e00ff */
[----:B------:R4:W-:Y:S04]  /*baf0*/  LDGSTS.E [R200+0x24c00], [R68.64], P4 ;  /* 0x24c0000044c87fae */ /* 0x0009e8000a12184c */
[----:B-1----:R-:W4:Y:S01]  /*bb00*/  LDL.LU.64 R100, [R1+0x80] ;  /* 0x0000800001647983 */ /* 0x002f220000300a00 */
[----:B---3--:R-:W-:-:S04]  /*bb10*/  SHF.R.U32.HI R252, RZ, 0x6, R0 ;  /* 0x00000006fffc7819 */ /* 0x008fc80000011600 */
[----:B------:R-:W-:-:S04]  /*bb20*/  SGXT.U32 R252, R252, 0x1 ;  /* 0x00000001fcfc781a */ /* 0x000fc80000000000 */
[----:B------:R-:W-:-:S04]  /*bb30*/  LOP3.LUT R252, R252, 0x10, RZ, 0xfc, !PT ;  /* 0x00000010fcfc7812 */ /* 0x000fc800078efcff */
[----:B------:R-:W-:Y:S02]  /*bb40*/  ISETP.GE.AND P6, PT, R252, UR8, PT ;  /* 0x00000008fc007c0c */ /* 0x000fe4000bfc6270 */
[----:B------:R-:W-:-:S04]  /*bb50*/  SHF.R.U32.HI R252, RZ, 0x6, R0 ;  /* 0x00000006fffc7819 */ /* 0x000fc80000011600 */
[----:B------:R-:W-:-:S04]  /*bb60*/  SGXT.U32 R252, R252, 0x1 ;  /* 0x00000001fcfc781a */ /* 0x000fc80000000000 */
[----:B------:R-:W-:Y:S02]  /*bb70*/  LOP3.LUT R252, R252, 0x14, RZ, 0xfc, !PT ;  /* 0x00000014fcfc7812 */ /* 0x000fe400078efcff */
[----:B------:R-:W-:Y:S02]  /*bb80*/  SEL R201, RZ, 0x4, P6 ;  /* 0x00000004ffc97807 */ /* 0x000fe40003000000 */
[----:B------:R-:W-:Y:S02]  /*bb90*/  ISETP.GE.AND P6, PT, R252, UR8, PT ;  /* 0x00000008fc007c0c */ /* 0x000fe4000bfc6270 */
[----:B------:R-:W-:Y:S01]  /*bba0*/  SHF.R.U32.HI R252, RZ, 0x6, R0 ;  /* 0x00000006fffc7819 */ /* 0x000fe20000011600 */
[----:B------:R-:W-:-:S03]  /*bbb0*/  IMAD.WIDE R148, R5, 0x4, R36 ;  /* 0x0000000405947825 */ /* 0x000fc600078e0224 */
[----:B------:R-:W-:Y:S01]  /*bbc0*/  SGXT.U32 R252, R252, 0x1 ;  /* 0x00000001fcfc781a */ /* 0x000fe20000000000 */
[----:B------:R-:W1:Y:S03]  /*bbd0*/  S2R R5, SR_TID.X ;  /* 0x0000000000057919 */ /* 0x000e660000002100 */
[----:B------:R-:W-:Y:S02]  /*bbe0*/  LOP3.LUT R252, R252, 0x18, RZ, 0xfc, !PT ;  /* 0x00000018fcfc7812 */ /* 0x000fe400078efcff */
[----:B------:R-:W-:Y:S02]  /*bbf0*/  SEL R196, RZ, 0x4, P6 ;  /* 0x00000004ffc47807 */ /* 0x000fe40003000000 */
[----:B------:R-:W-:Y:S02]  /*bc00*/  ISETP.GE.AND P6, PT, R252, UR8, PT ;  /* 0x00000008fc007c0c */ /* 0x000fe4000bfc6270 */
[----:B------:R-:W-:Y:S01]  /*bc10*/  LOP3.LUT R252, R0, 0x3f, RZ, 0xc0, !PT ;  /* 0x0000003f00fc7812 */ /* 0x000fe200078ec0ff */
[----:B------:R-:W-:Y:S01]  /*bc20*/  IMAD.WIDE R156, R4, 0x4, R44 ;  /* 0x00000004049c7825 */ /* 0x000fe200078e022c */
[----:B------:R-:W-:-:S02]  /*bc30*/  SEL R4, RZ, 0x4, P6 ;  /* 0x00000004ff047807 */ /* 0x000fc40003000000 */
[----:B------:R-:W-:Y:S02]  /*bc40*/  ISETP.GE.AND P6, PT, R252, UR8, PT ;  /* 0x00000008fc007c0c */ /* 0x000fe4000bfc6270 */
[----:B------:R-:W-:-:S04]  /*bc50*/  SHF.R.U32.HI R252, RZ, 0x6, R0 ;  /* 0x00000006fffc7819 */ /* 0x000fc80000011600 */
[----:B------:R-:W-:-:S04]  /*bc60*/  SGXT.U32 R252, R252, 0x1 ;  /* 0x00000001fcfc781a */ /* 0x000fc80000000000 */
[----:B------:R-:W-:Y:S02]  /*bc70*/  LOP3.LUT R252, R252, 0x1c, RZ, 0xfc, !PT ;  /* 0x0000001cfcfc7812 */ /* 0x000fe400078efcff */
[----:B------:R-:W-:Y:S02]  /*bc80*/  SEL R0, RZ, 0x4, P6 ;  /* 0x00000004ff007807 */ /* 0x000fe40003000000 */
[----:B------:R-:W-:Y:S02]  /*bc90*/  ISETP.GE.AND P6, PT, R252, UR8, PT ;  /* 0x00000008fc007c0c */ /* 0x000fe4000bfc6270 */
[--C-:B-1----:R-:W-:Y:S02]  /*bca0*/  SHF.R.U32.HI R252, RZ, 0x6, R5.reuse ;  /* 0x00000006fffc7819 */ /* 0x102fe40000011605 */
[----:B------:R-:W-:-:S04]  /*bcb0*/  SHF.R.U32.HI R5, RZ, 0x6, R5 ;  /* 0x00000006ff057819 */ /* 0x000fc80000011605 */
[----:B------:R-:W-:Y:S02]  /*bcc0*/  SGXT.U32 R5, R5, 0x1 ;  /* 0x000000010505781a */ /* 0x000fe40000000000 */
[----:B------:R-:W-:Y:S02]  /*bcd0*/  SGXT.U32 R252, R252, 0x1 ;  /* 0x00000001fcfc781a */ /* 0x000fe40000000000 */
[----:B------:R-:W-:Y:S02]  /*bce0*/  LOP3.LUT R5, R5, 0x20, RZ, 0xfc, !PT ;  /* 0x0000002005057812 */ /* 0x000fe400078efcff */
[----:B------:R-:W-:Y:S02]  /*bcf0*/  SEL R84, RZ, 0x4, P6 ;  /* 0x00000004ff547807 */ /* 0x000fe40003000000 */
[----:B------:R-:W-:Y:S02]  /*bd00*/  LOP3.LUT R252, R252, 0x24, RZ, 0xfc, !PT ;  /* 0x00000024fcfc7812 */ /* 0x000fe400078efcff */
[----:B------:R-:W-:-:S04]  /*bd10*/  ISETP.GE.AND P6, PT, R5, UR8, PT ;  /* 0x0000000805007c0c */ /* 0x000fc8000bfc6270 */
[----:B------:R-:W-:Y:S02]  /*bd20*/  SEL R37, RZ, 0x4, P6 ;  /* 0x00000004ff257807 */ /* 0x000fe40003000000 */
[----:B------:R-:W-:Y:S02]  /*bd30*/  ISETP.GE.AND P6, PT, R252, UR8, PT ;  /* 0x00000008fc007c0c */ /* 0x000fe4000bfc6270 */
[----:B------:R-:W1:Y:S04]  /*bd40*/  S2R R252, SR_TID.X ;  /* 0x0000000000fc7919 */ /* 0x000e680000002100 */
[----:B------:R-:W3:Y:S01]  /*bd50*/  S2R R5, SR_TID.X ;  /* 0x0000000000057919 */ /* 0x000ee20000002100 */
[----:B------:R-:W-:Y:S02]  /*bd60*/  SEL R36, RZ, 0x4, P6 ;  /* 0x00000004ff247807 */ /* 0x000fe40003000000 */
[----:B-1----:R-:W-:-:S04]  /*bd70*/  SHF.R.U32.HI R252, RZ, 0x6, R252 ;  /* 0x00000006fffc7819 */ /* 0x002fc800000116fc */
[----:B------:R-:W-:-:S04]  /*bd80*/  SGXT.U32 R252, R252, 0x1 ;  /* 0x00000001fcfc781a */ /* 0x000fc80000000000 */
[----:B------:R-:W-:-:S04]  /*bd90*/  LOP3.LUT R252, R252, 0x28, RZ, 0xfc, !PT ;  /* 0x00000028fcfc7812 */ /* 0x000fc800078efcff */
[----:B------:R-:W-:Y:S02]  /*bda0*/  ISETP.GE.AND P6, PT, R252, UR8, PT ;  /* 0x00000008fc007c0c */ /* 0x000fe4000bfc6270 */
[--C-:B---3--:R-:W-:Y:S02]  /*bdb0*/  SHF.R.U32.HI R252, RZ, 0x6, R5.reuse ;  /* 0x00000006fffc7819 */ /* 0x108fe40000011605 */
[----:B------:R-:W-:-:S04]  /*bdc0*/  SHF.R.U32.HI R5, RZ, 0x6, R5 ;  /* 0x00000006ff057819 */ /* 0x000fc80000011605 */
[----:B------:R-:W-:Y:S02]  /*bdd0*/  SGXT.U32 R5, R5, 0x1 ;  /* 0x000000010505781a */ /* 0x000fe40000000000 */
[----:B------:R-:W-:Y:S02]  /*bde0*/  SGXT.U32 R252, R252, 0x1 ;  /* 0x00000001fcfc781a */ /* 0x000fe40000000000 */
[----:B------:R-:W-:Y:S02]  /*bdf0*/  LOP3.LUT R5, R5, 0x2c, RZ, 0xfc, !PT ;  /* 0x0000002c05057812 */ /* 0x000fe400078efcff */
[----:B------:R-:W-:Y:S02]  /*be00*/  SEL R45, R201, RZ, P5 ;  /* 0x000000ffc92d7207 */ /* 0x000fe40002800000 */
[----:B------:R-:W-:Y:S02]  /*be10*/  SEL R201, RZ, 0x4, P6 ;  /* 0x00000004ffc97807 */ /* 0x000fe40003000000 */
[----:B------:R-:W-:-:S02]  /*be20*/  LOP3.LUT R252, R252, 0x30, RZ, 0xfc, !PT ;  /* 0x00000030fcfc7812 */ /* 0x000fc400078efcff */
[----:B------:R-:W-:-:S04]  /*be30*/  ISETP.GE.AND P6, PT, R5, UR8, PT ;  /* 0x0000000805007c0c */ /* 0x000fc8000bfc6270 */
[----:B------:R-:W-:Y:S02]  /*be40*/  SEL R52, RZ, 0x4, P6 ;  /* 0x00000004ff347807 */ /* 0x000fe40003000000 */
[----:B------:R-:W-:Y:S02]  /*be50*/  ISETP.GE.AND P6, PT, R252, UR8, PT ;  /* 0x00000008fc007c0c */ /* 0x000fe4000bfc6270 */
[----:B------:R-:W1:Y:S01]  /*be60*/  S2R R252, SR_TID.X ;  /* 0x0000000000fc7919 */ /* 0x000e620000002100 */
[----:B------:R-:W-:-:S04]  /*be70*/  SEL R196, R196, RZ, P5 ;  /* 0x000000ffc4c47207 */ /* 0x000fc80002800000 */
[----:B------:R-:W-:Y:S02]  /*be80*/  ISETP.NE.U32.AND P1, PT, R196, RZ, PT ;  /* 0x000000ffc400720c */ /* 0x000fe40003f25070 */
[----:B------:R-:W-:Y:S02]  /*be90*/  SEL R196, R4, RZ, P5 ;  /* 0x000000ff04c47207 */ /* 0x000fe40002800000 */
[----:B------:R-:W-:Y:S02]  /*bea0*/  SEL R44, RZ, 0x4, P6 ;  /* 0x00000004ff2c7807 */ /* 0x000fe40003000000 */
[--C-:B-1----:R-:W-:Y:S02]  /*beb0*/  SHF.R.U32.HI R53, RZ, 0x6, R252.reuse ;  /* 0x00000006ff357819 */ /* 0x102fe400000116fc */
[----:B------:R-:W-:Y:S02]  /*bec0*/  SHF.R.U32.HI R4, RZ, 0x6, R252 ;  /* 0x00000006ff047819 */ /* 0x000fe400000116fc */
[----:B------:R-:W-:-:S02]  /*bed0*/  SGXT.U32 R53, R53, 0x1 ;  /* 0x000000013535781a */ /* 0x000fc40000000000 */
[----:B------:R-:W-:Y:S02]  /*bee0*/  SGXT.U32 R4, R4, 0x1 ;  /* 0x000000010404781a */ /* 0x000fe40000000000 */
[----:B------:R-:W-:Y:S02]  /*bef0*/  LOP3.LUT R53, R53, 0x2, RZ, 0xfc, !PT ;  /* 0x0000000235357812 */ /* 0x000fe400078efcff */
[----:B------:R-:W-:Y:S02]  /*bf00*/  LOP3.LUT R4, R4, 0x34, RZ, 0xfc, !PT ;  /* 0x0000003404047812 */ /* 0x000fe400078efcff */
[----:B------:R-:W-:Y:S02]  /*bf10*/  ISETP.GE.AND P3, PT, R53, UR8, PT ;  /* 0x0000000835007c0c */ /* 0x000fe4000bf66270 */
[----:B------:R-:W-:Y:S02]  /*bf20*/  SHF.R.U32.HI R53, RZ, 0x6, R252 ;  /* 0x00000006ff357819 */ /* 0x000fe400000116fc */
[----:B------:R-:W-:-:S02]  /*bf30*/  ISETP.GE.AND P6, PT, R4, UR8, PT ;  /* 0x0000000804007c0c */ /* 0x000fc4000bfc6270 */
[--C-:B------:R-:W-:Y:S02]  /*bf40*/  SHF.R.U32.HI R5, RZ, 0x6, R252.reuse ;  /* 0x00000006ff057819 */ /* 0x100fe400000116fc */
[--C-:B------:R-:W-:Y:S02]  /*bf50*/  SHF.R.U32.HI R4, RZ, 0x6, R252.reuse ;  /* 0x00000006ff047819 */ /* 0x100fe400000116fc */
[----:B------:R-:W-:Y:S02]  /*bf60*/  SGXT.U32 R53, R53, 0x1 ;  /* 0x000000013535781a */ /* 0x000fe40000000000 */
[----:B------:R-:W-:Y:S02]  /*bf70*/  SHF.R.U32.HI R252, RZ, 0x6, R252 ;  /* 0x00000006fffc7819 */ /* 0x000fe400000116fc */
[----:B------:R-:W-:Y:S02]  /*bf80*/  LOP3.LUT R53, R53, 0x6, RZ, 0xfc, !PT ;  /* 0x0000000635357812 */ /* 0x000fe400078efcff */
[----:B------:R-:W-:-:S02]  /*bf90*/  SGXT.U32 R252, R252, 0x1 ;  /* 0x00000001fcfc781a */ /* 0x000fc40000000000 */
[----:B------:R-:W-:Y:S02]  /*bfa0*/  SEL R92, RZ, 0x4, P3 ;  /* 0x00000004ff5c7807 */ /* 0x000fe40001800000 */
[----:B------:R-:W-:Y:S02]  /*bfb0*/  LOP3.LUT R252, R252, 0xa, RZ, 0xfc, !PT ;  /* 0x0000000afcfc7812 */ /* 0x000fe400078efcff */
[----:B------:R-:W-:-:S04]  /*bfc0*/  ISETP.GE.AND P3, PT, R53, UR8, PT ;  /* 0x0000000835007c0c */ /* 0x000fc8000bf66270 */
[----:B------:R-:W-:Y:S02]  /*bfd0*/  SEL R85, RZ, 0x4, P3 ;  /* 0x00000004ff557807 */ /* 0x000fe40001800000 */
[----:B------:R-:W-:Y:S02]  /*bfe0*/  ISETP.GE.AND P3, PT, R252, UR8, PT ;  /* 0x00000008fc007c0c */ /* 0x000fe4000bf66270 */
[----:B------:R-:W1:Y:S01]  /*bff0*/  S2R R252, SR_TID.X ;  /* 0x0000000000fc7919 */ /* 0x000e620000002100 */
[----:B------:R-:W-:Y:S02]  /*c000*/  SGXT.U32 R5, R5, 0x1 ;  /* 0x000000010505781a */ /* 0x000fe40000000000 */
[----:B------:R-:W-:Y:S02]  /*c010*/  SGXT.U32 R4, R4, 0x1 ;  /* 0x000000010404781a */ /* 0x000fe40000000000 */
[----:B------:R-:W-:Y:S02]  /*c020*/  LOP3.LUT R5, R5, 0x38, RZ, 0xfc, !PT ;  /* 0x0000003805057812 */ /* 0x000fe400078efcff */
[----:B------:R-:W-:-:S02]  /*c030*/  SEL R93, RZ, 0x4, P6 ;  /* 0x00000004ff5d7807 */ /* 0x000fc40003000000 */
[----:B------:R-:W-:Y:S02]  /*c040*/  ISETP.GE.AND P6, PT, R5, UR8, PT ;  /* 0x0000000805007c0c */ /* 0x000fe4000bfc6270 */
[----:B------:R-:W-:Y:S02]  /*c050*/  LOP3.LUT R4, R4, 0x3c, RZ, 0xfc, !PT ;  /* 0x0000003c04047812 */ /* 0x000fe400078efcff */
[----:B------:R-:W-:Y:S02]  /*c060*/  SEL R5, RZ, 0x4, P6 ;  /* 0x00000004ff057807 */ /* 0x000fe40003000000 */
[----:B------:R-:W-:-:S04]  /*c070*/  ISETP.GE.AND P6, PT, R4, UR8, PT ;  /* 0x0000000804007c0c */ /* 0x000fc8000bfc6270 */
[----:B------:R-:W-:Y:S02]  /*c080*/  SEL R4, RZ, 0x4, P6 ;  /* 0x00000004ff047807 */ /* 0x000fe40003000000 */
[----:B------:R-:W-:Y:S02]  /*c090*/  ISETP.NE.U32.AND P6, PT, R45, RZ, PT ;  /* 0x000000ff2d00720c */ /* 0x000fe40003fc5070 */
[----:B-1----:R-:W-:Y:S02]  /*c0a0*/  SHF.R.U32.HI R53, RZ, 0x6, R252 ;  /* 0x00000006ff357819 */ /* 0x002fe400000116fc */
[----:B------:R-:W-:Y:S02]  /*c0b0*/  ISETP.NE.U32.AND P2, PT, R196, RZ, PT ;  /* 0x000000ffc400720c */ /* 0x000fe40003f45070 */
[----:B------:R-:W-:Y:S02]  /*c0c0*/  SEL R196, R36, RZ, P5 ;  /* 0x000000ff24c47207 */ /* 0x000fe40002800000 */
[----:B------:R-:W-:-:S02]  /*c0d0*/  SGXT.U32 R53, R53, 0x1 ;  /* 0x000000013535781a */ /* 0x000fc40000000000 */
[----:B------:R-:W-:Y:S02]  /*c0e0*/  ISETP.NE.U32.AND P4, PT, R196, RZ, PT ;  /* 0x000000ffc400720c */ /* 0x000fe40003f85070 */
[----:B------:R-:W-:Y:S01]  /*c0f0*/  LOP3.LUT R53, R53, 0xe, RZ, 0xfc, !PT ;  /* 0x0000000e35357812 */ /* 0x000fe200078efcff */
[----:B--2---:R1:W-:Y:S01]  /*c100*/  LDGSTS.E [R200+0x25000], [R60.64], P6 ;  /* 0x250000003cc87fae */ /* 0x0043e2000b12184c */
[----:B------:R-:W-:Y:S02]  /*c110*/  SEL R196, R201, RZ, P5 ;  /* 0x000000ffc9c47207 */ /* 0x000fe40002800000 */
[----:B------:R-:W-:Y:S01]  /*c120*/  SEL R181, R84, RZ, P5 ;  /* 0x000000ff54b57207 */ /* 0x000fe20002800000 */
[----:B------:R2:W-:Y:S01]  /*c130*/  LDGSTS.E [R200+0x25400], [R108.64], P1 ;  /* 0x254000006cc87fae */ /* 0x0005e2000892184c */
[----:B------:R-:W-:Y:S02]  /*c140*/  SEL R84, RZ, 0x4, P3 ;  /* 0x00000004ff547807 */ /* 0x000fe40001800000 */
[----:B------:R-:W-:-:S02]  /*c150*/  ISETP.NE.U32.AND P1, PT, R196, RZ, PT ;  /* 0x000000ffc400720c */ /* 0x000fc40003f25070 */
[----:B------:R-:W-:Y:S02]  /*c160*/  ISETP.GE.AND P3, PT, R53, UR8, PT ;  /* 0x0000000835007c0c */ /* 0x000fe4000bf66270 */
[----:B------:R-:W-:Y:S02]  /*c170*/  SEL R196, R52, RZ, P5 ;  /* 0x000000ff34c47207 */ /* 0x000fe40002800000 */
[----:B------:R-:W3:Y:S04]  /*c180*/  LDL.LU.64 R52, [R1+0x70] ;  /* 0x0000700001347983 */ /* 0x000ee80000300a00 */
[----:B------:R-:W3:Y:S04]  /*c190*/  LDL.LU.64 R124, [R1+0x60] ;  /* 0x00006000017c7983 */ /* 0x000ee80000300a00 */
[----:B------:R-:W3:Y:S04]  /*c1a0*/  LDL.LU.64 R116, [R1+0x50] ;  /* 0x0000500001747983 */ /* 0x000ee80000300a00 */
[----:B------:R-:W3:Y:S04]  /*c1b0*/  LDL.LU.64 R172, [R1+0x40] ;  /* 0x0000400001ac7983 */ /* 0x000ee80000300a00 */
[----:B----4-:R4:W-:Y:S02]  /*c1c0*/  LDGSTS.E [R200+0x25800], [R100.64], P2 ;  /* 0x2580000064c87fae */ /* 0x0109e4000912184c */
[----:B----4-:R-:W-:-:S02]  /*c1d0*/  SEL R101, R93, RZ, P5 ;  /* 0x000000ff5d657207 */ /* 0x010fc40002800000 */
[----:B------:R-:W-:Y:S02]  /*c1e0*/  SEL R100, R92, RZ, P5 ;  /* 0x000000ff5c647207 */ /* 0x000fe40002800000 */
[----:B------:R-:W4:Y:S04]  /*c1f0*/  LDL.LU.64 R92, [R1+0x30] ;  /* 0x00003000015c7983 */ /* 0x000f280000300a00 */
[----:B------:R-:W4:Y:S01]  /*c200*/  LDL.LU.64 R164, [R1+0x20] ;  /* 0x0000200001a47983 */ /* 0x000f220000300a00 */
[----:B------:R-:W-:Y:S02]  /*c210*/  SEL R132, R37, RZ, P5 ;  /* 0x000000ff25847207 */ /* 0x000fe40002800000 */
[----:B------:R-:W-:Y:S01]  /*c220*/  SHF.R.U32.HI R37, RZ, 0x6, R252 ;  /* 0x00000006ff257819 */ /* 0x000fe200000116fc */
[----:B------:R-:W1:Y:S03]  /*c230*/  S2R R45, SR_TID.X ;  /* 0x00000000002d7919 */ /* 0x000e660000002100 */
[----:B------:R-:W-:Y:S01]  /*c240*/  SGXT.U32 R37, R37, 0x1 ;  /* 0x000000012525781a */ /* 0x000fe20000000000 */
[----:B------:R-:W4:Y:S03]  /*c250*/  LDL.LU.64 R140, [R1+0xd8] ;  /* 0x0000d800018c7983 */ /* 0x000f260000300a00 */
[----:B------:R-:W-:-:S02]  /*c260*/  LOP3.LUT R37, R37, 0x12, RZ, 0xfc, !PT ;  /* 0x0000001225257812 */ /* 0x000fc400078efcff */
[----:B------:R-:W-:Y:S02]  /*c270*/  SEL R69, RZ, 0x4, P3 ;  /* 0x00000004ff457807 */ /* 0x000fe40001800000 */
[----:B------:R-:W-:Y:S02]  /*c280*/  ISETP.GE.AND P3, PT, R37, UR8, PT ;  /* 0x0000000825007c0c */ /* 0x000fe4000bf66270 */
[----:B------:R-:W-:-:S04]  /*c290*/  SHF.R.U32.HI R37, RZ, 0x6, R252 ;  /* 0x00000006ff257819 */ /* 0x000fc800000116fc */
[----:B------:R-:W-:-:S04]  /*c2a0*/  SGXT.U32 R37, R37, 0x1 ;  /* 0x000000012525781a */ /* 0x000fc80000000000 */
[----:B------:R-:W-:Y:S02]  /*c2b0*/  LOP3.LUT R37, R37, 0x16, RZ, 0xfc, !PT ;  /* 0x0000001625257812 */ /* 0x000fe400078efcff */
[----:B------:R-:W-:Y:S02]  /*c2c0*/  SEL R68, RZ, 0x4, P3 ;  /* 0x00000004ff447807 */ /* 0x000fe40001800000 */
[----:B------:R-:W-:Y:S02]  /*c2d0*/  ISETP.GE.AND P3, PT, R37, UR8, PT ;  /* 0x0000000825007c0c */ /* 0x000fe4000bf66270 */
[----:B------:R-:W1:Y:S01]  /*c2e0*/  S2R R37, SR_TID.X ;  /* 0x0000000000257919 */ /* 0x000e620000002100 */
[----:B------:R-:W-:-:S04]  /*c2f0*/  SHF.R.U32.HI R252, RZ, 0x6, R252 ;  /* 0x00000006fffc7819 */ /* 0x000fc800000116fc */
[----:B------:R-:W-:-:S04]  /*c300*/  SGXT.U32 R252, R252, 0x1 ;  /* 0x00000001fcfc781a */ /* 0x000fc80000000000 */
[----:B------:R-:W-:Y:S02]  /*c310*/  LOP3.LUT R252, R252, 0x1a, RZ, 0xfc, !PT ;  /* 0x0000001afcfc7812 */ /* 0x000fe400078efcff */
[----:B------:R-:W-:Y:S02]  /*c320*/  SEL R133, RZ, 0x4, P3 ;  /* 0x00000004ff857807 */ /* 0x000fe40001800000 */
[----:B------:R-:W-:Y:S02]  /*c330*/  ISETP.GE.AND P3, PT, R252, UR8, PT ;  /* 0x00000008fc007c0c */ /* 0x000fe4000bf66270 */
[----:B-1----:R-:W-:-:S04]  /*c340*/  SHF.R.U32.HI R252, RZ, 0x6, R37 ;  /* 0x00000006fffc7819 */ /* 0x002fc80000011625 */
        /* <DEDUP_REMOVED lines=24> */
[----:B--2---:R-:W-:Y:S02]  /*c4d0*/  SEL R108, RZ, 0x4, P3 ;  /* 0x00000004ff6c7807 */ /* 0x004fe40001800000 */
[----:B------:R-:W-:Y:S02]  /*c4e0*/  ISETP.GE.AND P3, PT, R45, UR8, PT ;  /* 0x000000082d007c0c */ /* 0x000fe4000bf66270 */
[----:B-1----:R-:W-:-:S04]  /*c4f0*/  SHF.R.U32.HI R45, RZ, 0x6, R252 ;  /* 0x00000006ff2d7819 */ /* 0x002fc800000116fc */
[----:B------:R-:W-:-:S04]  /*c500*/  SGXT.U32 R45, R45, 0x1 ;  /* 0x000000012d2d781a */ /* 0x000fc80000000000 */
[----:B------:R-:W-:-:S04]  /*c510*/  LOP3.LUT R45, R45, 0x32, RZ, 0xfc, !PT ;  /* 0x000000322d2d7812 */ /* 0x000fc800078efcff */
[----:B------:R-:W-:Y:S02]  /*c520*/  ISETP.GE.AND P2, PT, R45, UR8, PT ;  /* 0x000000082d007c0c */ /* 0x000fe4000bf46270 */
[----:B------:R-:W1:Y:S01]  /*c530*/  S2R R45, SR_TID.X ;  /* 0x00000000002d7919 */ /* 0x000e620000002100 */
[----:B------:R-:W-:-:S04]  /*c540*/  SHF.R.U32.HI R252, RZ, 0x6, R252 ;  /* 0x00000006fffc7819 */ /* 0x000fc800000116fc */
[----:B------:R-:W-:-:S04]  /*c550*/  SGXT.U32 R252, R252, 0x1 ;  /* 0x00000001fcfc781a */ /* 0x000fc80000000000 */
[----:B------:R-:W-:-:S04]  /*c560*/  LOP3.LUT R252, R252, 0x36, RZ, 0xfc, !PT ;  /* 0x00000036fcfc7812 */ /* 0x000fc800078efcff */
[----:B------:R-:W-:Y:S02]  /*c570*/  ISETP.GE.AND P6, PT, R252, UR8, PT ;  /* 0x00000008fc007c0c */ /* 0x000fe4000bfc6270 */
[----:B------:R-:W-:Y:S02]  /*c580*/  SEL R109, RZ, 0x4, P3 ;  /* 0x00000004ff6d7807 */ /* 0x000fe40001800000 */
[----:B------:R-:W-:Y:S02]  /*c590*/  ISETP.NE.U32.AND P3, PT, R196, RZ, PT ;  /* 0x000000ffc400720c */ /* 0x000fe40003f65070 */
[--C-:B-1----:R-:W-:Y:S02]  /*c5a0*/  SHF.R.U32.HI R252, RZ, 0x6, R45.reuse ;  /* 0x00000006fffc7819 */ /* 0x102fe4000001162d */
[----:B------:R-:W-:Y:S02]  /*c5b0*/  SHF.R.U32.HI R45, RZ, 0x6, R45 ;  /* 0x00000006ff2d7819 */ /* 0x000fe4000001162d */
[----:B------:R-:W-:-:S02]  /*c5c0*/  SEL R196, R44, RZ, P5 ;  /* 0x000000ff2cc47207 */ /* 0x000fc40002800000 */
[----:B------:R-:W-:Y:S02]  /*c5d0*/  SGXT.U32 R45, R45, 0x1 ;  /* 0x000000012d2d781a */ /* 0x000fe40000000000 */
[----:B------:R-:W-:Y:S02]  /*c5e0*/  SEL R201, RZ, 0x4, P2 ;  /* 0x00000004ffc97807 */ /* 0x000fe40001000000 */
[----:B------:R-:W-:Y:S02]  /*c5f0*/  LOP3.LUT R45, R45, 0x3a, RZ, 0xfc, !PT ;  /* 0x0000003a2d2d7812 */ /* 0x000fe400078efcff */
[----:B------:R-:W-:Y:S02]  /*c600*/  SGXT.U32 R252, R252, 0x1 ;  /* 0x00000001fcfc781a */ /* 0x000fe40000000000 */
[----:B------:R-:W-:Y:S02]  /*c610*/  ISETP.NE.U32.AND P2, PT, R196, RZ, PT ;  /* 0x000000ffc400720c */ /* 0x000fe40003f45070 */
[----:B------:R-:W-:-:S02]  /*c620*/  SEL R196, RZ, 0x4, P6 ;  /* 0x00000004ffc47807 */ /* 0x000fc40003000000 */
[----:B------:R-:W-:Y:S02]  /*c630*/  ISETP.GE.AND P6, PT, R45, UR8, PT ;  /* 0x000000082d007c0c */ /* 0x000fe4000bfc6270 */
[----:B------:R-:W-:Y:S02]  /*c640*/  LOP3.LUT R252, R252, 0x3e, RZ, 0xfc, !PT ;  /* 0x0000003efcfc7812 */ /* 0x000fe400078efcff */
[----:B------:R-:W-:Y:S02]  /*c650*/  SEL R44, RZ, 0x4, P6 ;  /* 0x00000004ff2c7807 */ /* 0x000fe40003000000 */
[----:B------:R-:W-:-:S04]  /*c660*/  ISETP.GE.AND P6, PT, R252, UR8, PT ;  /* 0x00000008fc007c0c */ /* 0x000fc8000bfc6270 */
[----:B------:R-:W-:Y:S02]  /*c670*/  SEL R45, RZ, 0x4, P6 ;  /* 0x00000004ff2d7807 */ /* 0x000fe40003000000 */
[----:B------:R-:W-:Y:S02]  /*c680*/  SEL R0, R0, RZ, P5 ;  /* 0x000000ff00007207 */ /* 0x000fe40002800000 */
[----:B------:R-:W-:Y:S02]  /*c690*/  SEL R5, R5, RZ, P5 ;  /* 0x000000ff05057207 */ /* 0x000fe40002800000 */
[----:B------:R-:W-:Y:S02]  /*c6a0*/  SEL R4, R4, RZ, P5 ;  /* 0x000000ff04047207 */ /* 0x000fe40002800000 */
[----:B------:R-:W-:Y:S02]  /*c6b0*/  SEL R85, R85, RZ, P5 ;  /* 0x000000ff55557207 */ /* 0x000fe40002800000 */
[----:B------:R-:W-:-:S02]  /*c6c0*/  SEL R84, R84, RZ, P5 ;  /* 0x000000ff54547207 */ /* 0x000fc40002800000 */
[----:B------:R-:W-:Y:S02]  /*c6d0*/  SEL R69, R69, RZ, P5 ;  /* 0x000000ff45457207 */ /* 0x000fe40002800000 */
        /* <DEDUP_REMOVED lines=12> */
[----:B------:R-:W-:Y:S02]  /*c7a0*/  ISETP.NE.U32.AND P5, PT, R181, RZ, PT ;  /* 0x000000ffb500720c */ /* 0x000fe40003fa5070 */
[----:B------:R-:W-:Y:S02]  /*c7b0*/  ISETP.NE.U32.AND P6, PT, R132, RZ, PT ;  /* 0x000000ff8400720c */ /* 0x000fe40003fc5070 */
[----:B------:R-:W2:Y:S04]  /*c7c0*/  LDL.LU.64 R132, [R1+0xc8] ;  /* 0x0000c80001847983 */ /* 0x000ea80000300a00 */
[----:B------:R-:W2:Y:S05]  /*c7d0*/  LDL.LU R181, [R1+0x770] ;  /* 0x0007700001b57983 */ /* 0x000eaa0000300800 */
[----:B---3--:R1:W-:Y:S01]  /*c7e0*/  LDGSTS.E [R200+0x25c00], [R52.64], P5 ;  /* 0x25c0000034c87fae */ /* 0x0083e2000a92184c */
[----:B------:R-:W-:-:S03]  /*c7f0*/  ISETP.NE.U32.AND P5, PT, R101, RZ, PT ;  /* 0x000000ff6500720c */ /* 0x000fc60003fa5070 */
[----:B------:R3:W-:Y:S01]  /*c800*/  LDGSTS.E [R200+0x26000], [R124.64], P6 ;  /* 0x260000007cc87fae */ /* 0x0007e2000b12184c */
[----:B------:R-:W-:-:S03]  /*c810*/  ISETP.NE.U32.AND P6, PT, R5, RZ, PT ;  /* 0x000000ff0500720c */ /* 0x000fc60003fc5070 */
[----:B------:R3:W-:Y:S01]  /*c820*/  LDGSTS.E [R200+0x26400], [R116.64], P4 ;  /* 0x2640000074c87fae */ /* 0x0007e2000a12184c */
[----:B------:R-:W-:-:S03]  /*c830*/  ISETP.NE.U32.AND P4, PT, R4, RZ, PT ;  /* 0x000000ff0400720c */ /* 0x000fc60003f85070 */
[----:B-1----:R-:W2:Y:S04]  /*c840*/  LDL.LU.64 R52, [R1+0xb8] ;  /* 0x0000b80001347983 */ /* 0x002ea80000300a00 */
[----:B---3--:R-:W3:Y:S04]  /*c850*/  LDL.LU.64 R124, [R1+0xa8] ;  /* 0x0000a800017c7983 */ /* 0x008ee80000300a00 */
[----:B------:R-:W2:Y:S04]  /*c860*/  LDL.LU.64 R116, [R1+0x98] ;  /* 0x0000980001747983 */ /* 0x000ea80000300a00 */
[----:B------:R-:W2:Y:S04]  /*c870*/  LDL.LU.64 R4, [R1+0x88] ;  /* 0x0000880001047983 */ /* 0x000ea80000300a00 */
[----:B------:R1:W-:Y:S01]  /*c880*/  LDGSTS.E [R200+0x26800], [R172.64], P1 ;  /* 0x26800000acc87fae */ /* 0x0003e2000892184c */
[----:B------:R-:W-:-:S03]  /*c890*/  ISETP.NE.U32.AND P1, PT, R100, RZ, PT ;  /* 0x000000ff6400720c */ /* 0x000fc60003f25070 */
[----:B----4-:R4:W-:Y:S01]  /*c8a0*/  LDGSTS.E [R200+0x26c00], [R92.64], P3 ;  /* 0x26c000005cc87fae */ /* 0x0109e2000992184c */
[----:B------:R-:W-:-:S03]  /*c8b0*/  ISETP.NE.U32.AND P3, PT, R85, RZ, PT ;  /* 0x000000ff5500720c */ /* 0x000fc60003f65070 */
[----:B------:R4:W-:Y:S01]  /*c8c0*/  LDGSTS.E [R200+0x27000], [R164.64], P2 ;  /* 0x27000000a4c87fae */ /* 0x0009e2000912184c */
[----:B------:R-:W-:-:S03]  /*c8d0*/  ISETP.NE.U32.AND P2, PT, R84, RZ, PT ;  /* 0x000000ff5400720c */ /* 0x000fc60003f45070 */
[----:B-1----:R-:W2:Y:S04]  /*c8e0*/  LDL.LU.64 R172, [R1+0x768] ;  /* 0x0007680001ac7983 */ /* 0x002ea80000300a00 */
[----:B------:R-:W2:Y:S04]  /*c8f0*/  LDL.LU.64 R100, [R1+0x78] ;  /* 0x0000780001647983 */ /* 0x000ea80000300a00 */
[----:B----4-:R-:W2:Y:S04]  /*c900*/  LDL.LU.64 R92, [R1+0x68] ;  /* 0x00006800015c7983 */ /* 0x010ea80000300a00 */
[----:B------:R-:W2:Y:S04]  /*c910*/  LDL.LU.64 R164, [R1+0x760] ;  /* 0x0007600001a47983 */ /* 0x000ea80000300a00 */
[----:B------:R-:W2:Y:S04]  /*c920*/  LDL.LU.64 R84, [R1+0x58] ;  /* 0x0000580001547983 */ /* 0x000ea80000300a00 */
[----:B------:R1:W-:Y:S01]  /*c930*/  LDGSTS.E [R200+0x27400], [R76.64], P5 ;  /* 0x274000004cc87fae */ /* 0x0003e2000a92184c */
[----:B------:R-:W-:-:S03]  /*c940*/  ISETP.NE.U32.AND P5, PT, R69, RZ, PT ;  /* 0x000000ff4500720c */ /* 0x000fc60003fa5070 */
[----:B------:R1:W-:Y:S01]  /*c950*/  LDGSTS.E [R200+0x27800], [R156.64], P6 ;  /* 0x278000009cc87fae */ /* 0x0003e2000b12184c */
[----:B------:R-:W-:-:S03]  /*c960*/  ISETP.NE.U32.AND P6, PT, R68, RZ, PT ;  /* 0x000000ff4400720c */ /* 0x000fc60003fc5070 */
[----:B------:R1:W-:Y:S01]  /*c970*/  LDGSTS.E [R200+0x27c00], [R148.64], P4 ;  /* 0x27c0000094c87fae */ /* 0x0003e2000a12184c */
[----:B------:R-:W-:-:S03]  /*c980*/  ISETP.NE.U32.AND P4, PT, R252, RZ, PT ;  /* 0x000000fffc00720c */ /* 0x000fc60003f85070 */
[----:B-1----:R-:W2:Y:S04]  /*c990*/  LDL.LU.64 R76, [R1+0x48] ;  /* 0x00004800014c7983 */ /* 0x002ea80000300a00 */
[----:B------:R-:W2:Y:S04]  /*c9a0*/  LDL.LU.64 R156, [R1+0x758] ;  /* 0x00075800019c7983 */ /* 0x000ea80000300a00 */
[----:B------:R-:W2:Y:S04]  /*c9b0*/  LDL.LU.64 R68, [R1+0x38] ;  /* 0x0000380001447983 */ /* 0x000ea80000300a00 */
[----:B------:R-:W2:Y:S04]  /*c9c0*/  LDL.LU.64 R148, [R1+0x750] ;  /* 0x0007500001947983 */ /* 0x000ea80000300a00 */
[----:B------:R-:W2:Y:S01]  /*c9d0*/  LDL.LU R252, [R1+0x748] ;  /* 0x0007480001fc7983 */ /* 0x000ea20000300800 */
[----:B------:R-:W-:-:S03]  /*c9e0*/  USHF.L.U32 UR6, UR7, 0x6, URZ ;  /* 0x0000000607067899 */ /* 0x000fc6000800063f */
[----:B--2---:R1:W-:Y:S01]  /*c9f0*/  LDGSTS.E [R252+0x24200], [R140.64], P1 ;  /* 0x242000008cfc7fae */ /* 0x0043e2000892184c */
[----:B------:R-:W-:-:S03]  /*ca00*/  ISETP.NE.U32.AND P1, PT, R61, RZ, PT ;  /* 0x000000ff3d00720c */ /* 0x000fc60003f25070 */
[----:B------:R2:W-:Y:S01]  /*ca10*/  LDGSTS.E [R252+0x24600], [R132.64], P3 ;  /* 0x2460000084fc7fae */ /* 0x0005e2000992184c */
[----:B------:R-:W-:-:S03]  /*ca20*/  ISETP.NE.U32.AND P3, PT, R60, RZ, PT ;  /* 0x000000ff3c00720c */ /* 0x000fc60003f65070 */
[----:B------:R3:W-:Y:S04]  /*ca30*/  LDGSTS.E [R252+0x24a00], [R52.64], P2 ;  /* 0x24a0000034fc7fae */ /* 0x0007e8000912184c */
[----:B-1----:R-:W4:Y:S04]  /*ca40*/  LDL.LU.64 R140, [R1+0x740] ;  /* 0x00074000018c7983 */ /* 0x002f280000300a00 */
[----:B--2---:R-:W2:Y:S04]  /*ca50*/  LDL.LU.64 R132, [R1+0x738] ;  /* 0x0007380001847983 */ /* 0x004ea80000300a00 */
[----:B------:R-:W2:Y:S01]  /*ca60*/  LDL.LU.64 R60, [R1+0x28] ;  /* 0x00002800013c7983 */ /* 0x000ea20000300a00 */
[----:B------:R-:W-:-:S03]  /*ca70*/  ISETP.NE.U32.AND P2, PT, R37, RZ, PT ;  /* 0x000000ff2500720c */ /* 0x000fc60003f45070 */
[----:B---3--:R-:W3:Y:S04]  /*ca80*/  LDL.LU.64 R52, [R1+0x128] ;  /* 0x0001280001347983 */ /* 0x008ee80000300a00 */
[----:B------:R1:W-:Y:S01]  /*ca90*/  LDGSTS.E [R252+0x24e00], [R124.64], P5 ;  /* 0x24e000007cfc7fae */ /* 0x0003e2000a92184c */
[----:B------:R-:W-:-:S03]  /*caa0*/  ISETP.NE.U32.AND P5, PT, R36, RZ, PT ;  /* 0x000000ff2400720c */ /* 0x000fc60003fa5070 */
[----:B------:R1:W-:Y:S01]  /*cab0*/  LDGSTS.E [R252+0x25200], [R116.64], P6 ;  /* 0x2520000074fc7fae */ /* 0x0003e2000b12184c */
[----:B------:R-:W-:-:S03]  /*cac0*/  ISETP.NE.U32.AND P6, PT, R108, RZ, PT ;  /* 0x000000ff6c00720c */ /* 0x000fc60003fc5070 */
[----:B------:R1:W-:Y:S04]  /*cad0*/  LDGSTS.E [R252+0x25600], [R4.64], P4 ;  /* 0x2560000004fc7fae */ /* 0x0003e8000a12184c */
[----:B-1----:R-:W4:Y:S04]  /*cae0*/  LDL.LU.64 R124, [R1+0x730] ;  /* 0x00073000017c7983 */ /* 0x002f280000300a00 */
[----:B------:R-:W4:Y:S04]  /*caf0*/  LDL.LU.64 R36, [R1+0x108] ;  /* 0x0001080001247983 */ /* 0x000f280000300a00 */
[----:B------:R-:W4:Y:S04]  /*cb00*/  LDL.LU.64 R116, [R1+0x728] ;  /* 0x0007280001747983 */ /* 0x000f280000300a00 */
[----:B------:R-:W4:Y:S04]  /*cb10*/  LDL.LU R108, [R1+0x724] ;  /* 0x00072400016c7983 */ /* 0x000f280000300800 */
[----:B------:R-:W4:Y:S04]  /*cb20*/  LDL.LU.64 R4, [R1+0xe8] ;  /* 0x0000e80001047983 */ /* 0x000f280000300a00 */
[----:B------:R1:W-:Y:S01]  /*cb30*/  LDGSTS.E [R252+0x25a00], [R100.64], P1 ;  /* 0x25a0000064fc7fae */ /* 0x0003e2000892184c */
[----:B------:R-:W-:-:S02]  /*cb40*/  ISETP.NE.U32.AND P1, PT, R201, RZ, PT ;  /* 0x000000ffc900720c */ /* 0x000fc40003f25070 */
[----:B------:R-:W-:-:S05]  /*cb50*/  LOP3.LUT R201, R200, 0x40, RZ, 0x3c, !PT ;  /* 0x00000040c8c97812 */ /* 0x000fca00078e3cff */
[----:B------:R1:W-:Y:S01]  /*cb60*/  LDGSTS.E [R201+0x25e00], [R92.64], P3 ;  /* 0x25e000005cc97fae */ /* 0x0003e2000992184c */
[----:B------:R-:W-:Y:S01]  /*cb70*/  ISETP.NE.U32.AND P3, PT, R196, RZ, PT ;  /* 0x000000ffc400720c */ /* 0x000fe20003f65070 */
[----:B------:R-:W-:-:S04]  /*cb80*/  IMAD.U32 R196, RZ, RZ, UR5 ;  /* 0x00000005ffc47e24 */ /* 0x000fc8000f8e00ff */
[----:B------:R-:W-:-:S04]  /*cb90*/  IMAD.WIDE R84, R196, 0x4, R84 ;  /* 0x00000004c4547825 */ /* 0x000fc800078e0254 */
[C---:B------:R-:W-:Y:S01]  /*cba0*/  IMAD.WIDE R76, R196.reuse, 0x4, R76 ;  /* 0x00000004c44c7825 */ /* 0x040fe200078e024c */
[----:B------:R-:W-:Y:S01]  /*cbb0*/  ISETP.NE.U32.AND P4, PT, R109, RZ, PT ;  /* 0x000000ff6d00720c */ /* 0x000fe20003f85070 */
[----:B------:R1:W-:Y:S02]  /*cbc0*/  LDGSTS.E [R201+0x26200], [R84.64], P2 ;  /* 0x2620000054c97fae */ /* 0x0003e4000912184c */
[----:B------:R-:W-:Y:S02]  /*cbd0*/  IMAD.WIDE R68, R196, 0x4, R68 ;  /* 0x00000004c4447825 */ /* 0x000fe400078e0244 */
[----:B------:R-:W4:Y:S04]  /*cbe0*/  LDL.LU R109, [R1+0x720] ;  /* 0x00072000016d7983 */ /* 0x000f280000300800 */
[----:B------:R1:W-:Y:S01]  /*cbf0*/  LDGSTS.E [R201+0x26600], [R76.64], P5 ;  /* 0x266000004cc97fae */ /* 0x0003e2000a92184c */
[----:B------:R-:W-:Y:S01]  /*cc00*/  ISETP.NE.U32.AND P5, PT, R44, RZ, PT ;  /* 0x000000ff2c00720c */ /* 0x000fe20003fa5070 */
[----:B------:R-:W-:-:S02]  /*cc10*/  IMAD.U32 R44, RZ, RZ, UR5 ;  /* 0x00000005ff2c7e24 */ /* 0x000fc4000f8e00ff */
[----:B-1----:R-:W4:Y:S01]  /*cc20*/  LDL.LU.64 R100, [R1+0x718] ;  /* 0x0007180001647983 */ /* 0x002f220000300a00 */
[----:B------:R-:W-:-:S03]  /*cc30*/  ISETP.NE.U32.AND P2, PT, R0, RZ, PT ;  /* 0x000000ff0000720c */ /* 0x000fc60003f45070 */
[----:B------:R1:W5:Y:S04]  /*cc40*/  LDL.LU R252, [R1+0x710] ;  /* 0x0007100001fc7983 */ /* 0x0003680000300800 */
[----:B------:R-:W4:Y:S04]  /*cc50*/  LDL.LU.64 R92, [R1+0x708] ;  /* 0x00070800015c7983 */ /* 0x000f280000300a00 */
[----:B------:R1:W-:Y:S01]  /*cc60*/  LDGSTS.E [R201+0x26a00], [R68.64], P6 ;  /* 0x26a0000044c97fae */ /* 0x0003e2000b12184c */
[----:B------:R-:W-:-:S03]  /*cc70*/  ISETP.NE.U32.AND P6, PT, R45, RZ, PT ;  /* 0x000000ff2d00720c */ /* 0x000fc60003fc5070 */
[----:B------:R-:W4:Y:S04]  /*cc80*/  LDL.LU.64 R84, [R1+0x700] ;  /* 0x0007000001547983 */ /* 0x000f280000300a00 */
[----:B------:R2:W5:Y:S01]  /*cc90*/  LDL.LU R0, [R1+0x6f8] ;  /* 0x0006f80001007983 */ /* 0x0005620000300800 */
[----:B-1----:R-:W-:-:S03]  /*cca0*/  IMAD.U32 R201, RZ, RZ, UR6 ;  /* 0x00000006ffc97e24 */ /* 0x002fc6000f8e00ff */
[----:B------:R-:W4:Y:S04]  /*ccb0*/  LDL.LU.64 R76, [R1+0x6f0] ;  /* 0x0006f000014c7983 */ /* 0x000f280000300a00 */
[----:B------:R-:W4:Y:S01]  /*ccc0*/  LDL.LU.64 R68, [R1+0x6e8] ;  /* 0x0006e80001447983 */ /* 0x000f220000300a00 */
[----:B------:R-:W-:-:S04]  /*ccd0*/  IMAD.WIDE R28, R201, 0x4, R28 ;  /* 0x00000004c91c7825 */ /* 0x000fc800078e021c */
[----:B------:R-:W-:-:S04]  /*cce0*/  IMAD.WIDE R20, R201, 0x4, R20 ;  /* 0x00000004c9147825 */ /* 0x000fc800078e0214 */
[----:B------:R-:W-:-:S04]  /*ccf0*/  IMAD.WIDE R12, R201, 0x4, R12 ;  /* 0x00000004c90c7825 */ /* 0x000fc800078e020c */
[----:B--2---:R-:W-:-:S04]  /*cd00*/  IMAD.WIDE R60, R196, 0x4, R60 ;  /* 0x00000004c43c7825 */ /* 0x004fc800078e023c */
[----:B---3--:R-:W-:Y:S01]  /*cd10*/  IMAD.WIDE R44, R44, 0x4, R52 ;  /* 0x000000042c2c7825 */ /* 0x008fe200078e0234 */
[----:B------:R1:W-:Y:S04]  /*cd20*/  STL.64 [R1+0x50], R60 ;  /* 0x0000503c01007387 */ /* 0x0003e80000100a00 */
[----:B-1----:R-:W2:Y:S04]  /*cd30*/  LDL.LU.64 R60, [R1+0x6e0] ;  /* 0x0006e000013c7983 */ /* 0x002ea80000300a00 */
[----:B------:R-:W3:Y:S01]  /*cd40*/  LDL.LU.64 R52, [R1+0x6d8] ;  /* 0x0006d80001347983 */ /* 0x000ee20000300a00 */
[----:B----4-:R-:W-:-:S03]  /*cd50*/  IMAD.WIDE R36, R201, 0x4, R36 ;  /* 0x00000004c9247825 */ /* 0x010fc600078e0224 */
[----:B------:R1:W-:Y:S04]  /*cd60*/  STL.64 [R1+0x48], R44 ;  /* 0x0000482c01007387 */ /* 0x0003e80000100a00 */
[----:B-1----:R-:W4:Y:S01]  /*cd70*/  LDL.LU.64 R44, [R1+0x6d0] ;  /* 0x0006d000012c7983 */ /* 0x002f220000300a00 */
[----:B------:R-:W-:-:S03]  /*cd80*/  IMAD.WIDE R4, R201, 0x4, R4 ;  /* 0x00000004c9047825 */ /* 0x000fc600078e0204 */
        /* <DEDUP_REMOVED lines=9> */
[----:B-1----:R-:W2:Y:S01]  /*ce20*/  LDL.LU.64 R4, [R1+0x6a8] ;  /* 0x0006a80001047983 */ /* 0x002ea20000300a00 */
[----:B------:R-:W-:-:S05]  /*ce30*/  IMAD.WIDE R198, R201, 0x4, R198 ;  /* 0x00000004c9c67825 */ /* 0x000fca00078e02c6 */
[----:B------:R1:W-:Y:S01]  /*ce40*/  STL.64 [R1+0x18], R198 ;  /* 0x000018c601007387 */ /* 0x0003e20000100a00 */
[----:B------:R-:W-:-:S04]  /*ce50*/  IMAD.WIDE R250, R201, 0x4, R250 ;  /* 0x00000004c9fa7825 */ /* 0x000fc800078e02fa */
[----:B-1----:R-:W-:-:S05]  /*ce60*/  IMAD.WIDE R198, R201, 0x4, R248 ;  /* 0x00000004c9c67825 */ /* 0x002fca00078e02f8 */
[----:B------:R1:W-:Y:S04]  /*ce70*/  STL.64 [R1+0x688], R198 ;  /* 0x000688c601007387 */ /* 0x0003e80000100a00 */
[----:B------:R-:W-:Y:S01]  /*ce80*/  STL.64 [R1+0x10], R250 ;  /* 0x000010fa01007387 */ /* 0x000fe20000100a00 */
[----:B--2---:R-:W-:-:S03]  /*ce90*/  IMAD.WIDE R248, R201, 0x4, R4 ;  /* 0x00000004c9f87825 */ /* 0x004fc600078e0204 */
[----:B------:R-:W2:Y:S04]  /*cea0*/  LDL.LU.64 R4, [R1+0x120] ;  /* 0x0001200001047983 */ /* 0x000ea80000300a00 */
[----:B-1----:R-:W2:Y:S04]  /*ceb0*/  LDL.LU.64 R198, [R1+0x48] ;  /* 0x0000480001c67983 */ /* 0x002ea80000300a00 */
[----:B------:R-:W-:Y:S04]  /*cec0*/  STL.64 [R1], R248 ;  /* 0x000000f801007387 */ /* 0x000fe80000100a00 */
[----:B--2---:R1:W-:Y:S04]  /*ced0*/  STL.64 [R1+0x690], R198 ;  /* 0x000690c601007387 */ /* 0x0043e80000100a00 */
[----:B-1----:R-:W2:Y:S04]  /*cee0*/  LDL.LU.64 R198, [R1+0x50] ;  /* 0x0000500001c67983 */ /* 0x002ea80000300a00 */
[----:B--2---:R1:W-:Y:S04]  /*cef0*/  STL.64 [R1+0x698], R198 ;  /* 0x000698c601007387 */ /* 0x0043e80000100a00 */
[----:B-1----:R-:W2:Y:S01]  /*cf00*/  LDL.LU.64 R198, [R1+0x110] ;  /* 0x0001100001c67983 */ /* 0x002ea20000300a00 */
[----:B------:R-:W-:-:S03]  /*cf10*/  IMAD.WIDE R250, R201, 0x4, R6 ;  /* 0x00000004c9fa7825 */ /* 0x000fc600078e0206 */
[----:B--2---:R1:W-:Y:S04]  /*cf20*/  STL.64 [R1+0x6a0], R198 ;  /* 0x0006a0c601007387 */ /* 0x0043e80000100a00 */
[----:B-1----:R-:W2:Y:S01]  /*cf30*/  LDL.LU.64 R198, [R1+0x118] ;  /* 0x0001180001c67983 */ /* 0x002ea20000300a00 */
[----:B------:R-:W-:Y:S02]  /*cf40*/  IMAD.U32 R7, RZ, RZ, UR5 ;  /* 0x00000005ff077e24 */ /* 0x000fe4000f8e00ff */
[----:B------:R-:W-:-:S04]  /*cf50*/  IMAD.WIDE R248, R201, 0x4, R8 ;  /* 0x00000004c9f87825 */ /* 0x000fc800078e0208 */
[----:B--2---:R-:W-:Y:S02]  /*cf60*/  IMAD.WIDE R6, R7, 0x4, R198 ;  /* 0x0000000407067825 */ /* 0x004fe400078e02c6 */
[----:B------:R-:W2:Y:S02]  /*cf70*/  LDL.LU.64 R198, [R1+0x6a0] ;  /* 0x0006a00001c67983 */ /* 0x000ea40000300a00 */
[----:B------:R-:W-:Y:S02]  /*cf80*/  IMAD.U32 R9, RZ, RZ, UR5 ;  /* 0x00000005ff097e24 */ /* 0x000fe4000f8e00ff */
[----:B------:R-:W-:-:S04]  /*cf90*/  IMAD.WIDE R10, R201, 0x4, R10 ;  /* 0x00000004c90a7825 */ /* 0x000fc800078e020a */
[----:B--2---:R-:W-:Y:S02]  /*cfa0*/  IMAD.WIDE R8, R9, 0x4, R198 ;  /* 0x0000000409087825 */ /* 0x004fe400078e02c6 */
[----:B------:R-:W2:Y:S02]  /*cfb0*/  LDL.LU.64 R198, [R1+0x698] ;  /* 0x0006980001c67983 */ /* 0x000ea40000300a00 */
[----:B------:R-:W-:-:S04]  /*cfc0*/  IMAD.WIDE R12, R201, 0x4, R12 ;  /* 0x00000004c90c7825 */ /* 0x000fc800078e020c */
        /* <DEDUP_REMOVED lines=15> */
[----:B----4-:R-:W-:-:S04]  /*d0c0*/  IMAD.WIDE R44, R201, 0x4, R44 ;  /* 0x00000004c92c7825 */ /* 0x010fc800078e022c */
[----:B------:R-:W-:-:S04]  /*d0d0*/  IMAD.WIDE R46, R201, 0x4, R46 ;  /* 0x00000004c92e7825 */ /* 0x000fc800078e022e */
[----:B------:R-:W-:-:S04]  /*d0e0*/  IMAD.WIDE R48, R201, 0x4, R48 ;  /* 0x00000004c9307825 */ /* 0x000fc800078e0230 */
[----:B------:R-:W-:-:S04]  /*d0f0*/  IMAD.WIDE R50, R201, 0x4, R50 ;  /* 0x00000004c9327825 */ /* 0x000fc800078e0232 */
[----:B---3--:R-:W-:-:S04]  /*d100*/  IMAD.WIDE R52, R201, 0x4, R52 ;  /* 0x00000004c9347825 */ /* 0x008fc800078e0234 */
        /* <DEDUP_REMOVED lines=94> */
[----:B------:R-:W-:Y:S01]  /*d6f0*/  IMAD.WIDE R2, R201, 0x4, R2 ;  /* 0x00000004c9027825 */ /* 0x000fe200078e0202 */
[----:B------:R-:W-:-:S05]  /*d700*/  LOP3.LUT R201, R200, 0x40, RZ, 0x3c, !PT ;  /* 0x00000040c8c97812 */ /* 0x000fca00078e3cff */
[----:B--2---:R1:W-:Y:S04]  /*d710*/  LDGSTS.E [R201+0x26e00], [R198.64], P4 ;  /* 0x26e00000c6c97fae */ /* 0x0043e8000a12184c */
[----:B-1----:R-:W2:Y:S01]  /*d720*/  LDL.LU.64 R198, [R1+0x690] ;  /* 0x0006900001c67983 */ /* 0x002ea20000300a00 */
[----:B------:R-:W-:-:S03]  /*d730*/  IMAD.WIDE R4, R196, 0x4, R4 ;  /* 0x00000004c4047825 */ /* 0x000fc600078e0204 */
[----:B--2---:R1:W-:Y:S04]  /*d740*/  LDGSTS.E [R201+0x27200], [R198.64], P1 ;  /* 0x27200000c6c97fae */ /* 0x0043e8000892184c */
[----:B------:R2:W-:Y:S04]  /*d750*/  LDGSTS.E [R201+0x27600], [R4.64], P3 ;  /* 0x2760000004c97fae */ /* 0x0005e8000992184c */
[----:B------:R3:W-:Y:S04]  /*d760*/  LDGSTS.E [R201+0x27a00], [R6.64], P5 ;  /* 0x27a0000006c97fae */ /* 0x0007e8000a92184c */
[----:B-1----:R-:W4:Y:S04]  /*d770*/  LDL.LU.64 R198, [R1+0x688] ;  /* 0x0006880001c67983 */ /* 0x002f280000300a00 */
[----:B--2---:R-:W2:Y:S04]  /*d780*/  LDL.LU.64 R4, [R1] ;  /* 0x0000000001047983 */ /* 0x004ea80000300a00 */
[----:B---3--:R-:W3:Y:S04]  /*d790*/  LDL.LU.64 R6, [R1+0x20] ;  /* 0x0000200001067983 */ /* 0x008ee80000300a00 */
[----:B------:R1:W-:Y:S04]  /*d7a0*/  LDGSTS.E [R201+0x27e00], [R8.64], P6 ;  /* 0x27e0000008c97fae */ /* 0x0003e8000b12184c */
[----:B------:R-:W0:Y:S04]  /*d7b0*/  LDGDEPBAR ;  /* 0x00000000000079af */ /* 0x000e280000000000 */
[----:B-1----:R-:W2:Y:S01]  /*d7c0*/  LDL.LU.64 R8, [R1+0x40] ;  /* 0x0000400001087983 */ /* 0x002ea20000300a00 */
[----:B------:R-:W-:-:S03]  /*d7d0*/  LOP3.LUT R196, R197, 0x20, RZ, 0x3c, !PT ;  /* 0x00000020c5c47812 */ /* 0x000fc600078e3cff */
[----:B--2---:R1:W-:Y:S04]  /*d7e0*/  LDGSTS.E [R197+0x10000], [R8.64], P2 ;  /* 0x1000000008c57fae */ /* 0x0043e8000912184c */
[----:B---3--:R2:W-:Y:S04]  /*d7f0*/  LDGSTS.E [R197+0x10800], [R6.64], P2 ;  /* 0x1080000006c57fae */ /* 0x0085e8000912184c */
[----:B------:R3:W-:Y:S04]  /*d800*/  LDGSTS.E [R197+0x11000], [R4.64], P2 ;  /* 0x1100000004c57fae */ /* 0x0007e8000912184c */
[----:B------:R1:W-:Y:S04]  /*d810*/  LDGSTS.E [R197+0x11800], [R12.64], P2 ;  /* 0x118000000cc57fae */ /* 0x0003e8000912184c */
[----:B--2---:R-:W2:Y:S04]  /*d820*/  LDL.LU.64 R6, [R1+0x38] ;  /* 0x0000380001067983 */ /* 0x004ea80000300a00 */
[----:B---3--:R-:W3:Y:S04]  /*d830*/  LDL.LU.64 R4, [R1+0x18] ;  /* 0x0000180001047983 */ /* 0x008ee80000300a00 */
        /* <DEDUP_REMOVED lines=28> */
[----:B--2---:R2:W-:Y:S04]  /*da00*/  LDGSTS.E [R196+0x10200], [R6.64], P2 ;  /* 0x1020000006c47fae */ /* 0x0045e8000912184c */
[----:B---3--:R3:W-:Y:S04]  /*da10*/  LDGSTS.E [R196+0x10a00], [R4.64], P2 ;  /* 0x10a0000004c47fae */ /* 0x0087e8000912184c */
        /* <DEDUP_REMOVED lines=36> */
[----:B------:R2:W-:Y:S04]  /*dc60*/  LDGSTS.E [R201+0x11c00], [R16.64], P2 ;  /* 0x11c0000010c97fae */ /* 0x0005e8000912184c */
        /* <DEDUP_REMOVED lines=21> */
[----:B-1----:R-:W-:-:S03]  /*ddc0*/  LOP3.LUT R196, R197, 0x60, RZ, 0x3c, !PT ;  /* 0x00000060c5c47812 */ /* 0x002fc600078e3cff */
        /* <DEDUP_REMOVED lines=8> */
[----:B---3--:R1:W-:Y:S04]  /*de50*/  LDGSTS.E [R196+0x10600], [R4.64], P2 ;  /* 0x1060000004c47fae */ /* 0x0083e8000912184c */
[----:B----4-:R3:W-:Y:S04]  /*de60*/  LDGSTS.E [R196+0x10e00], [R198.64], P2 ;  /* 0x10e00000c6c47fae */ /* 0x0107e8000912184c */
[----:B------:R1:W-:Y:S04]  /*de70*/  LDGSTS.E [R196+0x11600], [R10.64], P2 ;  /* 0x116000000ac47fae */ /* 0x0003e8000912184c */
[----:B------:R1:W-:Y:S04]  /*de80*/  LDGSTS.E [R196+0x11e00], [R18.64], P2 ;  /* 0x11e0000012c47fae */ /* 0x0003e8000912184c */
[----:B---3--:R1:W5:Y:S04]  /*de90*/  LDL.LU.64 R198, [R1+0x680] ;  /* 0x0006800001c67983 */ /* 0x0083680000300a00 */
        /* <DEDUP_REMOVED lines=12> */
[----:B--2---:R-:W2:Y:S04]  /*df60*/  S2R R201, SR_TID.X ;  /* 0x0000000000c97919 */ /* 0x004ea80000002100 */
        /* <DEDUP_REMOVED lines=16> */
[----:B------:R-:W0:Y:S01]  /*e070*/  LDGDEPBAR ;  /* 0x00000000000079af */ /* 0x000e220000000000 */
[----:B------:R-:W-:Y:S05]  /*e080*/  @P0 BRA `(.L_x_0) ;  /* 0x0000044000000947 */ /* 0x000fea0003800000 */
[----:B--2--5:R-:W-:Y:S01]  /*e090*/  IMAD.SHL.U32 R0, R201, 0x40, RZ ;  /* 0x00000040c9007824 */ /* 0x024fe200078e00ff */
[----:B------:R-:W-:Y:S01]  /*e0a0*/  CS2R R120, SRZ ;  /* 0x0000000000787805 */ /* 0x000fe2000001ff00 */
[----:B-1----:R-:W-:Y:S01]  /*e0b0*/  CS2R R122, SRZ ;  /* 0x00000000007a7805 */ /* 0x002fe2000001ff00 */
[----:B------:R-:W-:Y:S01]  /*e0c0*/  CS2R R116, SRZ ;  /* 0x0000000000747805 */ /* 0x000fe2000001ff00 */
[----:B------:R-:W-:Y:S01]  /*e0d0*/  CS2R R118, SRZ ;  /* 0x0000000000767805 */ /* 0x000fe2000001ff00 */
[----:B------:R-:W-:Y:S01]  /*e0e0*/  LOP3.LUT R0, R0, 0x1800, RZ, 0xc0, !PT ;  /* 0x0000180000007812 */ /* 0x000fe200078ec0ff */
[----:B------:R-:W-:Y:S01]  /*e0f0*/  CS2R R112, SRZ ;  /* 0x0000000000707805 */ /* 0x000fe2000001ff00 */
[----:B------:R-:W-:Y:S01]  /*e100*/  CS2R R114, SRZ ;  /* 0x0000000000727805 */ /* 0x000fe2000001ff00 */
[----:B------:R-:W-:Y:S01]  /*e110*/  CS2R R72, SRZ ;  /* 0x0000000000487805 */ /* 0x000fe2000001ff00 */
[----:B------:R-:W-:Y:S01]  /*e120*/  CS2R R74, SRZ ;  /* 0x00000000004a7805 */ /* 0x000fe2000001ff00 */
[----:B------:R1:W-:Y:S01]  /*e130*/  STL [R1+0x3c8], R0 ;  /* 0x0003c80001007387 */ /* 0x0003e20000100800 */
[----:B------:R-:W-:Y:S01]  /*e140*/  CS2R R88, SRZ ;  /* 0x0000000000587805 */ /* 0x000fe2000001ff00 */
        /* <DEDUP_REMOVED lines=55> */
[----:B------:R-:W-:Y:S05]  /*e4c0*/  BRA `(.L_x_1) ;  /* 0x0000e8c000007947 */ /* 0x000fea0003800000 */
.L_x_0:
[----:B--2---:R-:W2:Y:S04]  /*e4d0*/  LDL.LU R6, [R1+0x344] ;  /* 0x0003440001067983 */ /* 0x004ea80000300800 */
[----:B-1----:R-:W3:Y:S04]  /*e4e0*/  LDL.LU R5, [R1+0x3c0] ;  /* 0x0003c00001057983 */ /* 0x002ee80000300800 */
[----:B------:R-:W4:Y:S04]  /*e4f0*/  LDL.LU R16, [R1+0x350] ;  /* 0x0003500001107983 */ /* 0x000f280000300800 */
[----:B------:R-:W4:Y:S04]  /*e500*/  LDL.LU R15, [R1+0x34c] ;  /* 0x00034c00010f7983 */ /* 0x000f280000300800 */
[----:B------:R-:W4:Y:S04]  /*e510*/  LDL.LU R14, [R1+0x348] ;  /* 0x00034800010e7983 */ /* 0x000f280000300800 */
[----:B------:R-:W4:Y:S04]  /*e520*/  LDL.LU R13, [R1+0x3c8] ;  /* 0x0003c800010d7983 */ /* 0x000f280000300800 */
[----:B------:R-:W4:Y:S04]  /*e530*/  LDL.LU R12, [R1+0x340] ;  /* 0x00034000010c7983 */ /* 0x000f280000300800 */
[----:B------:R-:W4:Y:S04]  /*e540*/  LDL R8, [R1+0x33c] ;  /* 0x00033c0001087983 */ /* 0x000f280000100800 */
[----:B------:R-:W4:Y:S04]  /*e550*/  LDL.LU R9, [R1+0x338] ;  /* 0x0003380001097983 */ /* 0x000f280000300800 */
[----:B------:R-:W4:Y:S04]  /*e560*/  LDL.LU R11, [R1+0x334] ;  /* 0x00033400010b7983 */ /* 0x000f280000300800 */
[----:B------:R-:W4:Y:S04]  /*e570*/  LDL.LU R7, [R1+0x330] ;  /* 0x0003300001077983 */ /* 0x000f280000300800 */
[----:B------:R-:W4:Y:S01]  /*e580*/  LDL.LU R10, [R1+0x32c] ;  /* 0x00032c00010a7983 */ /* 0x000f220000300800 */
[----:B------:R-:W-:-:S02]  /*e590*/  IMAD.U32 R2, RZ, RZ, UR5 ;  /* 0x00000005ff027e24 */ /* 0x000fc4000f8e00ff */
[----:B------:R-:W-:Y:S01]  /*e5a0*/  IMAD.MOV.U32 R17, RZ, RZ, c[0x0][0x188] ;  /* 0x00006200ff117624 */ /* 0x000fe200078e00ff */
[----:B------:R-:W1:Y:S04]  /*e5b0*/  S2R R3, SR_TID.X ;  /* 0x0000000000037919 */ /* 0x000e680000002100 */
[----:B------:R-:W-:Y:S04]  /*e5c0*/  STL [R1+0x68c], R200 ;  /* 0x00068cc801007387 */ /* 0x000fe80000100800 */
[----:B-----5:R-:W-:Y:S04]  /*e5d0*/  STL [R1+0x688], R198 ;  /* 0x000688c601007387 */ /* 0x020fe80000100800 */
[----:B------:R-:W-:Y:S04]  /*e5e0*/  STL [R1+0x684], R197 ;  /* 0x000684c501007387 */ /* 0x000fe80000100800 */
[----:B------:R3:W-:Y:S01]  /*e5f0*/  STL [R1+0x680], R0 ;  /* 0x0006800001007387 */ /* 0x0007e20000100800 */
[----:B-1----:R-:W-:-:S02]  /*e600*/  SHF.R.U32.HI R18, RZ, 0x6, R3 ;  /* 0x00000006ff127819 */ /* 0x002fc40000011603 */
[----:B------:R-:W-:Y:S02]  /*e610*/  SHF.R.U32.HI R19, RZ, 0x6, R3 ;  /* 0x00000006ff137819 */ /* 0x000fe40000011603 */
[----:B------:R-:W-:Y:S02]  /*e620*/  SGXT.U32 R18, R18, 0x1 ;  /* 0x000000011212781a */ /* 0x000fe40000000000 */
[----:B------:R-:W-:-:S03]  /*e630*/  SGXT.U32 R19, R19, 0x1 ;  /* 0x000000011313781a */ /* 0x000fc60000000000 */
[----:B------:R-:W-:Y:S02]  /*e640*/  IMAD R18, R18, c[0x0][0x188], RZ ;  /* 0x0000620012127a24 */ /* 0x000fe400078e02ff */
[----:B------:R-:W-:Y:S02]  /*e650*/  IMAD R19, R19, c[0x0][0x188], RZ ;  /* 0x0000620013137a24 */ /* 0x000fe400078e02ff */
[----:B------:R-:W-:-:S03]  /*e660*/  IMAD R17, R17, 0x2, R18 ;  /* 0x0000000211117824 */ /* 0x000fc600078e0212 */
[----:B------:R-:W-:Y:S01]  /*e670*/  SHF.R.S32.HI R3, RZ, 0x1f, R19 ;  /* 0x0000001fff037819 */ /* 0x000fe20000011413 */
[----:B------:R-:W1:Y:S01]  /*e680*/  S2R R128, SR_TID.X ;  /* 0x0000000000807919 */ /* 0x000e620000002100 */
[----:B--2---:R-:W-:Y:S02]  /*e690*/  SHF.R.S32.HI R4, RZ, 0x1f, R6 ;  /* 0x0000001fff047819 */ /* 0x004fe40000011406 */
[----:B---3--:R-:W-:Y:S02]  /*e6a0*/  LEA R0, P2, R2, R5, 0x3 ;  /* 0x0000000502007211 */ /* 0x008fe400078418ff */
[----:B------:R-:W-:Y:S02]  /*e6b0*/  SHF.L.U64.HI R4, R6, 0x2, R4 ;  /* 0x0000000206047819 */ /* 0x000fe40000010204 */
[----:B------:R-:W-:Y:S01]  /*e6c0*/  SHF.R.S32.HI R6, RZ, 0x1f, R17 ;  /* 0x0000001fff067819 */ /* 0x000fe20000011411 */
[----:B------:R2:W-:Y:S01]  /*e6d0*/  STL [R1+0x3c4], R0 ;  /* 0x0003c40001007387 */ /* 0x0005e20000100800 */
[----:B----4-:R-:W-:-:S02]  /*e6e0*/  SHF.R.S32.HI R5, RZ, 0x1f, R16 ;  /* 0x0000001fff057819 */ /* 0x010fc40000011410 */
[----:B------:R-:W-:Y:S02]  /*e6f0*/  SHF.R.S32.HI R2, RZ, 0x1f, R15 ;  /* 0x0000001fff027819 */ /* 0x000fe4000001140f */
[----:B------:R-:W-:Y:S02]  /*e700*/  SHF.L.U64.HI R6, R17, 0x2, R6 ;  /* 0x0000000211067819 */ /* 0x000fe40000010206 */
[----:B--2---:R-:W-:Y:S02]  /*e710*/  SHF.L.U64.HI R0, R19, 0x2, R3 ;  /* 0x0000000213007819 */ /* 0x004fe40000010203 */
[----:B------:R-:W-:Y:S02]  /*e720*/  SHF.L.U64.HI R3, R16, 0x2, R5 ;  /* 0x0000000210037819 */ /* 0x000fe40000010205 */
[----:B------:R-:W-:Y:S01]  /*e730*/  SHF.R.S32.HI R5, RZ, 0x1f, R13 ;  /* 0x0000001fff057819 */ /* 0x000fe2000001140d */
[----:B------:R2:W-:Y:S03]  /*e740*/  STL [R1+0x374], R0 ;  /* 0x0003740001007387 */ /* 0x0005e60000100800 */
[----:B------:R-:W-:Y:S01]  /*e750*/  SHF.L.U64.HI R5, R13, 0x2, R5 ;  /* 0x000000020d057819 */ /* 0x000fe20000010205 */
[----:B------:R3:W-:Y:S04]  /*e760*/  STL [R1+0x370], R6 ;  /* 0x0003700601007387 */ /* 0x0007e80000100800 */
[----:B------:R4:W-:Y:S01]  /*e770*/  STL [R1+0x36c], R3 ;  /* 0x00036c0301007387 */ /* 0x0009e20000100800 */
[----:B--2---:R-:W-:-:S02]  /*e780*/  SHF.L.U64.HI R0, R15, 0x2, R2 ;  /* 0x000000020f007819 */ /* 0x004fc40000010202 */
[----:B------:R-:W-:Y:S02]  /*e790*/  SHF.R.S32.HI R2, RZ, 0x1f, R8 ;  /* 0x0000001fff027819 */ /* 0x000fe40000011408 */
[----:B---3--:R-:W-:Y:S01]  /*e7a0*/  SHF.R.S32.HI R6, RZ, 0x1f, R14 ;  /* 0x0000001fff067819 */ /* 0x008fe2000001140e */
[----:B------:R2:W-:Y:S01]  /*e7b0*/  STL [R1+0x368], R0 ;  /* 0x0003680001007387 */ /* 0x0005e20000100800 */
[----:B----4-:R-:W-:-:S04]  /*e7c0*/  SHF.R.S32.HI R3, RZ, 0x1f, R12 ;  /* 0x0000001fff037819 */ /* 0x010fc8000001140c */
[----:B------:R-:W-:Y:S02]  /*e7d0*/  SHF.L.U64.HI R3, R12, 0x2, R3 ;  /* 0x000000020c037819 */ /* 0x000fe40000010203 */
[----:B--2---:R-:W-:Y:S02]  /*e7e0*/  SHF.L.U64.HI R0, R14, 0x2, R6 ;  /* 0x000000020e007819 */ /* 0x004fe40000010206 */
[----:B------:R-:W-:-:S03]  /*e7f0*/  SHF.R.S32.HI R6, RZ, 0x1f, R9 ;  /* 0x0000001fff067819 */ /* 0x000fc60000011409 */
[----:B------:R2:W-:Y:S04]  /*e800*/  STL [R1+0x364], R0 ;  /* 0x0003640001007387 */ /* 0x0005e80000100800 */
[----:B------:R3:W-:Y:S01]  /*e810*/  STL [R1+0x360], R5 ;  /* 0x0003600501007387 */ /* 0x0007e20000100800 */
[----:B--2---:R-:W-:-:S03]  /*e820*/  SHF.L.U64.HI R0, R8, 0x2, R2 ;  /* 0x0000000208007819 */ /* 0x004fc60000010202 */
[----:B------:R-:W2:Y:S01]  /*e830*/  LDL.LU R8, [R1+0x130] ;  /* 0x0001300001087983 */ /* 0x000ea20000300800 */
[----:B------:R-:W-:Y:S02]  /*e840*/  SHF.R.S32.HI R2, RZ, 0x1f, R10 ;  /* 0x0000001fff027819 */ /* 0x000fe4000001140a */
[----:B---3--:R-:W-:Y:S01]  /*e850*/  SHF.R.S32.HI R5, RZ, 0x1f, R11 ;  /* 0x0000001fff057819 */ /* 0x008fe2000001140b */
[----:B------:R3:W-:Y:S03]  /*e860*/  STL [R1+0x35c], R3 ;  /* 0x00035c0301007387 */ /* 0x0007e60000100800 */
[----:B------:R-:W-:Y:S01]  /*e870*/  SHF.L.U64.HI R5, R11, 0x2, R5 ;  /* 0x000000020b057819 */ /* 0x000fe20000010205 */
[----:B------:R4:W-:Y:S01]  /*e880*/  STL [R1+0x358], R0 ;  /* 0x0003580001007387 */ /* 0x0009e20000100800 */
[----:B---3--:R-:W-:Y:S02]  /*e890*/  SHF.R.S32.HI R3, RZ, 0x1f, R7 ;  /* 0x0000001fff037819 */ /* 0x008fe40000011407 */
[----:B----4-:R-:W-:-:S02]  /*e8a0*/  SHF.L.U64.HI R0, R9, 0x2, R6 ;  /* 0x0000000209007819 */ /* 0x010fc40000010206 */
[----:B------:R-:W-:Y:S02]  /*e8b0*/  LOP3.LUT R9, R201, 0x3f, RZ, 0xc0, !PT ;  /* 0x0000003fc9097812 */ /* 0x000fe400078ec0ff */
[C---:B-1----:R-:W-:Y:S01]  /*e8c0*/  LOP3.LUT R6, R128.reuse, 0x3, RZ, 0xc0, !PT ;  /* 0x0000000380067812 */ /* 0x042fe200078ec0ff */
[----:B------:R1:W-:Y:S02]  /*e8d0*/  STL [R1+0x354], R0 ;  /* 0x0003540001007387 */ /* 0x0003e40000100800 */
[----:B------:R-:W-:Y:S02]  /*e8e0*/  IMAD R9, R9, c[0x0][0x18c], RZ ;  /* 0x0000630009097a24 */ /* 0x000fe400078e02ff */
[----:B------:R3:W-:Y:S01]  /*e8f0*/  STL [R1+0x350], R5 ;  /* 0x0003500501007387 */ /* 0x0007e20000100800 */
[----:B-1----:R-:W-:Y:S01]  /*e900*/  SHF.L.U64.HI R0, R7, 0x2, R3 ;  /* 0x0000000207007819 */ /* 0x002fe20000010203 */
[----:B------:R-:W-:Y:S02]  /*e910*/  USHF.R.S32.HI UR9, URZ, 0x1f, UR5 ;  /* 0x0000001f3f097899 */ /* 0x000fe40008011405 */
[----:B------:R-:W-:Y:S01]  /*e920*/  USHF.R.S32.HI UR10, URZ, 0x1f, UR6 ;  /* 0x0000001f3f0a7899 */ /* 0x000fe20008011406 */
[----:B---3--:R-:W-:Y:S01]  /*e930*/  LOP3.LUT R5, R128, 0x1c, RZ, 0xc0, !PT ;  /* 0x0000001c80057812 */ /* 0x008fe200078ec0ff */
[----:B------:R1:W-:Y:S01]  /*e940*/  STL [R1+0x34c], R0 ;  /* 0x00034c0001007387 */ /* 0x0003e20000100800 */
[----:B------:R-:W-:Y:S01]  /*e950*/  USHF.L.U32 UR7, UR6, 0x3, URZ ;  /* 0x0000000306077899 */ /* 0x000fe2000800063f */
[----:B------:R-:W-:Y:S01]  /*e960*/  SHF.R.S32.HI R201, RZ, 0x1f, R252 ;  /* 0x0000001fffc97819 */ /* 0x000fe200000114fc */
[----:B------:R-:W-:Y:S01]  /*e970*/  IMAD.MOV.U32 R7, RZ, RZ, 0x3f ;  /* 0x0000003fff077424 */ /* 0x000fe200078e00ff */
[----:B-1----:R-:W-:-:S02]  /*e980*/  SHF.L.U64.HI R0, R10, 0x2, R2 ;  /* 0x000000020a007819 */ /* 0x002fc40000010202 */
[----:B------:R-:W-:Y:S01]  /*e990*/  SHF.R.S32.HI R2, RZ, 0x1f, R9 ;  /* 0x0000001fff027819 */ /* 0x000fe20000011409 */
[----:B------:R-:W-:Y:S01]  /*e9a0*/  USHF.L.U64.HI UR8, UR6, 0x3, UR10 ;  /* 0x0000000306087899 */ /* 0x000fe2000801020a */
[C---:B------:R-:W-:Y:S01]  /*e9b0*/  LEA R202, P0, R252.reuse, UR7, 0x2 ;  /* 0x00000007fcca7c11 */ /* 0x040fe2000f8010ff */
[----:B------:R1:W-:Y:S01]  /*e9c0*/  STL [R1+0x348], R0 ;  /* 0x0003480001007387 */ /* 0x0003e20000100800 */
[----:B------:R-:W-:Y:S02]  /*e9d0*/  SHF.L.U64.HI R2, R9, 0x2, R2 ;  /* 0x0000000209027819 */ /* 0x000fe40000010202 */
[----:B------:R-:W-:Y:S01]  /*e9e0*/  IADD3 R7, R7, c[0x0][0x180], RZ ;  /* 0x0000600007077a10 */ /* 0x000fe20007ffe0ff */
[----:B------:R-:W3:Y:S01]  /*e9f0*/  LDL.LU R19, [R1+0x134] ;  /* 0x0001340001137983 */ /* 0x000ee20000300800 */
[----:B------:R-:W-:Y:S02]  /*ea00*/  LEA.HI.X R201, R252, UR8, R201, 0x2, P0 ;  /* 0x00000008fcc97c11 */ /* 0x000fe400080f14c9 */
[----:B------:R-:W-:Y:S01]  /*ea10*/  SHF.R.S32.HI R3, RZ, 0x1f, R7 ;  /* 0x0000001fff037819 */ /* 0x000fe20000011407 */
[----:B------:R-:W4:Y:S01]  /*ea20*/  LDL.LU R13, [R1+0x138] ;  /* 0x00013800010d7983 */ /* 0x000f220000300800 */
[----:B-1----:R-:W-:-:S03]  /*ea30*/  IMAD R0, R6, 0x120, R5 ;  /* 0x0000012006007824 */ /* 0x002fc600078e0205 */
[----:B------:R-:W4:Y:S04]  /*ea40*/  LDL.LU R10, [R1+0x13c] ;  /* 0x00013c00010a7983 */ /* 0x000f280000300800 */
[----:B------:R-:W4:Y:S04]  /*ea50*/  LDL.LU R9, [R1+0x140] ;  /* 0x0001400001097983 */ /* 0x000f280000300800 */
[----:B------:R1:W-:Y:S04]  /*ea60*/  STL [R1+0x690], R2 ;  /* 0x0006900201007387 */ /* 0x0003e80000100800 */
[----:B------:R-:W4:Y:S04]  /*ea70*/  LDL.LU R18, [R1+0x144] ;  /* 0x0001440001127983 */ /* 0x000f280000300800 */
[----:B------:R-:W4:Y:S04]  /*ea80*/  LDL.LU R17, [R1+0x148] ;  /* 0x0001480001117983 */ /* 0x000f280000300800 */
[----:B------:R1:W-:Y:S04]  /*ea90*/  STL [R1+0x338], R0 ;  /* 0x0003380001007387 */ /* 0x0003e80000100800 */
[----:B------:R-:W4:Y:S04]  /*eaa0*/  LDL.LU R14, [R1+0x14c] ;  /* 0x00014c00010e7983 */ /* 0x000f280000300800 */
[----:B------:R-:W4:Y:S01]  /*eab0*/  LDL.LU R11, [R1+0x150] ;  /* 0x00015000010b7983 */ /* 0x000f220000300800 */
[----:B------:R-:W-:-:S02]  /*eac0*/  IMAD.U32 R5, RZ, RZ, UR5 ;  /* 0x00000005ff057e24 */ /* 0x000fc4000f8e00ff */
[----:B------:R-:W-:-:S05]  /*ead0*/  IMAD.U32 R6, RZ, RZ, UR9 ;  /* 0x00000009ff067e24 */ /* 0x000fca000f8e00ff */
[----:B------:R-:W-:-:S05]  /*eae0*/  LEA.HI.X R197, R5, R4, R6, 0x3, P2 ;  /* 0x0000000405c57211 */ /* 0x000fca00010f1c06 */
[----:B------:R-:W-:Y:S04]  /*eaf0*/  STL [R1+0x694], R197 ;  /* 0x000694c501007387 */ /* 0x000fe80000100800 */
[----:B------:R-:W4:Y:S04]  /*eb00*/  LDL.LU R16, [R1+0x154] ;  /* 0x0001540001107983 */ /* 0x000f280000300800 */
[----:B------:R-:W4:Y:S04]  /*eb10*/  LDL.LU R15, [R1+0x158] ;  /* 0x00015800010f7983 */ /* 0x000f280000300800 */
[----:B------:R-:W4:Y:S01]  /*eb20*/  LDL.LU R12, [R1+0x15c] ;  /* 0x00015c00010c7983 */ /* 0x000f220000300800 */
[----:B--2---:R-:W-:-:S02]  /*eb30*/  SHF.R.S32.HI R203, RZ, 0x1f, R8 ;  /* 0x0000001fffcb7819 */ /* 0x004fc40000011408 */
[----:B------:R-:W-:-:S04]  /*eb40*/  LEA R204, P1, R8, UR7, 0x2 ;  /* 0x0000000708cc7c11 */ /* 0x000fc8000f8210ff */
[----:B------:R-:W-:Y:S02]  /*eb50*/  LEA.HI.X R203, R8, UR8, R203, 0x2, P1 ;  /* 0x0000000808cb7c11 */ /* 0x000fe400088f14cb */
[----:B------:R-:W2:Y:S01]  /*eb60*/  LDL.LU R8, [R1+0x160] ;  /* 0x0001600001087983 */ /* 0x000ea20000300800 */
[----:B---3--:R-:W-:Y:S02]  /*eb70*/  SHF.R.S32.HI R205, RZ, 0x1f, R19 ;  /* 0x0000001fffcd7819 */ /* 0x008fe40000011413 */
[----:B------:R-:W-:Y:S02]  /*eb80*/  LEA R206, P0, R19, UR7, 0x2 ;  /* 0x0000000713ce7c11 */ /* 0x000fe4000f8010ff */
[----:B----4-:R-:W-:Y:S02]  /*eb90*/  SHF.R.S32.HI R207, RZ, 0x1f, R13 ;  /* 0x0000001fffcf7819 */ /* 0x010fe4000001140d */
[----:B------:R-:W-:Y:S02]  /*eba0*/  LEA R208, P1, R13, UR7, 0x2 ;  /* 0x000000070dd07c11 */ /* 0x000fe4000f8210ff */
[----:B------:R-:W-:-:S02]  /*ebb0*/  SHF.R.S32.HI R209, RZ, 0x1f, R10 ;  /* 0x0000001fffd17819 */ /* 0x000fc4000001140a */
[C---:B------:R-:W-:Y:S02]  /*ebc0*/  LEA R210, P2, R10.reuse, UR7, 0x2 ;  /* 0x000000070ad27c11 */ /* 0x040fe4000f8410ff */
[----:B------:R-:W-:Y:S02]  /*ebd0*/  SHF.R.S32.HI R211, RZ, 0x1f, R9 ;  /* 0x0000001fffd37819 */ /* 0x000fe40000011409 */
[----:B------:R-:W-:Y:S02]  /*ebe0*/  LEA R212, P3, R9, UR7, 0x2 ;  /* 0x0000000709d47c11 */ /* 0x000fe4000f8610ff */
[----:B------:R-:W-:Y:S02]  /*ebf0*/  LEA.HI.X R205, R19, UR8, R205, 0x2, P0 ;  /* 0x0000000813cd7c11 */ /* 0x000fe400080f14cd */
[----:B------:R-:W-:Y:S01]  /*ec00*/  LEA.HI.X R207, R13, UR8, R207, 0x2, P1 ;  /* 0x000000080dcf7c11 */ /* 0x000fe200088f14cf */
[----:B------:R-:W3:Y:S01]  /*ec10*/  LDL.LU R19, [R1+0x164] ;  /* 0x0001640001137983 */ /* 0x000ee20000300800 */
[----:B------:R-:W-:-:S02]  /*ec20*/  LEA.HI.X R209, R10, UR8, R209, 0x2, P2 ;  /* 0x000000080ad17c11 */ /* 0x000fc400090f14d1 */
[----:B------:R-:W-:Y:S01]  /*ec30*/  SHF.R.S32.HI R213, RZ, 0x1f, R18 ;  /* 0x0000001fffd57819 */ /* 0x000fe20000011412 */
[----:B------:R-:W4:Y:S01]  /*ec40*/  LDL.LU R13, [R1+0x168] ;  /* 0x00016800010d7983 */ /* 0x000f220000300800 */
[----:B------:R-:W-:Y:S02]  /*ec50*/  LEA R214, P0, R18, UR7, 0x2 ;  /* 0x0000000712d67c11 */ /* 0x000fe4000f8010ff */
[----:B------:R-:W-:Y:S01]  /*ec60*/  LEA.HI.X R211, R9, UR8, R211, 0x2, P3 ;  /* 0x0000000809d37c11 */ /* 0x000fe200098f14d3 */
[----:B------:R-:W3:Y:S01]  /*ec70*/  LDL.LU R10, [R1+0x16c] ;  /* 0x00016c00010a7983 */ /* 0x000ee20000300800 */
[----:B------:R-:W-:Y:S02]  /*ec80*/  SHF.R.S32.HI R215, RZ, 0x1f, R17 ;  /* 0x0000001fffd77819 */ /* 0x000fe40000011411 */
[----:B------:R-:W-:Y:S01]  /*ec90*/  LEA R216, P1, R17, UR7, 0x2 ;  /* 0x0000000711d87c11 */ /* 0x000fe2000f8210ff */
[----:B------:R-:W3:Y:S01]  /*eca0*/  LDL.LU R9, [R1+0x170] ;  /* 0x0001700001097983 */ /* 0x000ee20000300800 */
[----:B------:R-:W-:-:S02]  /*ecb0*/  SHF.R.S32.HI R217, RZ, 0x1f, R14 ;  /* 0x0000001fffd97819 */ /* 0x000fc4000001140e */
[----:B------:R-:W-:Y:S02]  /*ecc0*/  LEA R218, P2, R14, UR7, 0x2 ;  /* 0x000000070eda7c11 */ /* 0x000fe4000f8410ff */
[----:B------:R-:W-:Y:S02]  /*ecd0*/  SHF.R.S32.HI R219, RZ, 0x1f, R11 ;  /* 0x0000001fffdb7819 */ /* 0x000fe4000001140b */
[----:B------:R-:W-:Y:S02]  /*ece0*/  LEA R220, P3, R11, UR7, 0x2 ;  /* 0x000000070bdc7c11 */ /* 0x000fe4000f8610ff */
[----:B------:R-:W-:Y:S02]  /*ecf0*/  LEA.HI.X R213, R18, UR8, R213, 0x2, P0 ;  /* 0x0000000812d57c11 */ /* 0x000fe400080f14d5 */
[----:B------:R-:W-:Y:S01]  /*ed00*/  LEA.HI.X R215, R17, UR8, R215, 0x2, P1 ;  /* 0x0000000811d77c11 */ /* 0x000fe200088f14d7 */
[----:B------:R-:W3:Y:S01]  /*ed10*/  LDL.LU R18, [R1+0x174] ;  /* 0x0001740001127983 */ /* 0x000ee20000300800 */
[----:B------:R-:W-:-:S02]  /*ed20*/  LEA.HI.X R217, R14, UR8, R217, 0x2, P2 ;  /* 0x000000080ed97c11 */ /* 0x000fc400090f14d9 */
[----:B------:R-:W-:Y:S01]  /*ed30*/  LEA.HI.X R219, R11, UR8, R219, 0x2, P3 ;  /* 0x000000080bdb7c11 */ /* 0x000fe200098f14db */
[----:B------:R-:W3:Y:S04]  /*ed40*/  LDL.LU R17, [R1+0x178] ;  /* 0x0001780001117983 */ /* 0x000ee80000300800 */
[----:B------:R-:W3:Y:S04]  /*ed50*/  LDL.LU R14, [R1+0x17c] ;  /* 0x00017c00010e7983 */ /* 0x000ee80000300800 */
[----:B------:R-:W3:Y:S01]  /*ed60*/  LDL.LU R11, [R1+0x180] ;  /* 0x00018000010b7983 */ /* 0x000ee20000300800 */
[----:B------:R-:W-:-:S02]  /*ed70*/  SHF.R.S32.HI R221, RZ, 0x1f, R16 ;  /* 0x0000001fffdd7819 */ /* 0x000fc40000011410 */
[----:B------:R-:W-:Y:S02]  /*ed80*/  LEA R222, P0, R16, UR7, 0x2 ;  /* 0x0000000710de7c11 */ /* 0x000fe4000f8010ff */
[----:B------:R-:W-:Y:S02]  /*ed90*/  SHF.R.S32.HI R223, RZ, 0x1f, R15 ;  /* 0x0000001fffdf7819 */ /* 0x000fe4000001140f */
[----:B------:R-:W-:Y:S02]  /*eda0*/  LEA R224, P1, R15, UR7, 0x2 ;  /* 0x000000070fe07c11 */ /* 0x000fe4000f8210ff */
[----:B------:R-:W-:Y:S02]  /*edb0*/  SHF.R.S32.HI R225, RZ, 0x1f, R12 ;  /* 0x0000001fffe17819 */ /* 0x000fe4000001140c */
[----:B------:R-:W-:Y:S02]  /*edc0*/  LEA R226, P2, R12, UR7, 0x2 ;  /* 0x000000070ce27c11 */ /* 0x000fe4000f8410ff */
[----:B------:R-:W-:-:S02]  /*edd0*/  LEA.HI.X R221, R16, UR8, R221, 0x2, P0 ;  /* 0x0000000810dd7c11 */ /* 0x000fc400080f14dd */
[----:B------:R-:W-:Y:S01]  /*ede0*/  LEA.HI.X R223, R15, UR8, R223, 0x2, P1 ;  /* 0x000000080fdf7c11 */ /* 0x000fe200088f14df */
[----:B------:R-:W3:Y:S01]  /*edf0*/  LDL.LU R16, [R1+0x184] ;  /* 0x0001840001107983 */ /* 0x000ee20000300800 */
[----:B------:R-:W-:-:S03]  /*ee00*/  LEA.HI.X R225, R12, UR8, R225, 0x2, P2 ;  /* 0x000000080ce17c11 */ /* 0x000fc600090f14e1 */
[----:B------:R-:W3:Y:S04]  /*ee10*/  LDL.LU R15, [R1+0x188] ;  /* 0x00018800010f7983 */ /* 0x000ee80000300800 */
[----:B------:R-:W3:Y:S01]  /*ee20*/  LDL.LU R12, [R1+0x18c] ;  /* 0x00018c00010c7983 */ /* 0x000ee20000300800 */
[----:B--2---:R-:W-:Y:S02]  /*ee30*/  SHF.R.S32.HI R227, RZ, 0x1f, R8 ;  /* 0x0000001fffe37819 */ /* 0x004fe40000011408 */
[----:B------:R-:W-:-:S04]  /*ee40*/  LEA R228, P3, R8, UR7, 0x2 ;  /* 0x0000000708e47c11 */ /* 0x000fc8000f8610ff */
[----:B------:R-:W-:Y:S02]  /*ee50*/  LEA.HI.X R227, R8, UR8, R227, 0x2, P3 ;  /* 0x0000000808e37c11 */ /* 0x000fe400098f14e3 */
[----:B------:R-:W2:Y:S04]  /*ee60*/  LDL.LU R8, [R1+0x190] ;  /* 0x0001900001087983 */ /* 0x000ea80000300800 */
[----:B------:R-:W2:Y:S01]  /*ee70*/  LDL.LU R20, [R1+0x194] ;  /* 0x0001940001147983 */ /* 0x000ea20000300800 */
[----:B----4-:R-:W-:Y:S02]  /*ee80*/  SHF.R.S32.HI R231, RZ, 0x1f, R13 ;  /* 0x0000001fffe77819 */ /* 0x010fe4000001140d */
[----:B------:R-:W-:Y:S02]  /*ee90*/  LEA R232, P1, R13, UR7, 0x2 ;  /* 0x000000070de87c11 */ /* 0x000fe4000f8210ff */
[----:B---3--:R-:W-:-:S02]  /*eea0*/  SHF.R.S32.HI R233, RZ, 0x1f, R10 ;  /* 0x0000001fffe97819 */ /* 0x008fc4000001140a */
[C---:B------:R-:W-:Y:S02]  /*eeb0*/  LEA R234, P2, R10.reuse, UR7, 0x2 ;  /* 0x000000070aea7c11 */ /* 0x040fe4000f8410ff */
[----:B------:R-:W-:Y:S02]  /*eec0*/  SHF.R.S32.HI R235, RZ, 0x1f, R9 ;  /* 0x0000001fffeb7819 */ /* 0x000fe40000011409 */
[----:B------:R-:W-:Y:S02]  /*eed0*/  LEA R236, P3, R9, UR7, 0x2 ;  /* 0x0000000709ec7c11 */ /* 0x000fe4000f8610ff */
[----:B------:R-:W-:Y:S02]  /*eee0*/  LEA.HI.X R231, R13, UR8, R231, 0x2, P1 ;  /* 0x000000080de77c11 */ /* 0x000fe400088f14e7 */
[----:B------:R-:W-:Y:S01]  /*eef0*/  LEA.HI.X R233, R10, UR8, R233, 0x2, P2 ;  /* 0x000000080ae97c11 */ /* 0x000fe200090f14e9 */
[----:B------:R-:W3:Y:S01]  /*ef00*/  LDL.LU R13, [R1+0x198] ;  /* 0x00019800010d7983 */ /* 0x000ee20000300800 */
[----:B------:R-:W-:-:S03]  /*ef10*/  LEA.HI.X R235, R9, UR8, R235, 0x2, P3 ;  /* 0x0000000809eb7c11 */ /* 0x000fc600098f14eb */
[----:B------:R-:W4:Y:S01]  /*ef20*/  LDL.LU R10, [R1+0x19c] ;  /* 0x00019c00010a7983 */ /* 0x000f220000300800 */
[----:B------:R-:W-:Y:S02]  /*ef30*/  SHF.R.S32.HI R229, RZ, 0x1f, R19 ;  /* 0x0000001fffe57819 */ /* 0x000fe40000011413 */
[----:B------:R-:W-:Y:S01]  /*ef40*/  LEA R230, P0, R19, UR7, 0x2 ;  /* 0x0000000713e67c11 */ /* 0x000fe2000f8010ff */
[----:B------:R-:W4:Y:S01]  /*ef50*/  LDL.LU R9, [R1+0x1a0] ;  /* 0x0001a00001097983 */ /* 0x000f220000300800 */
[----:B------:R-:W-:Y:S02]  /*ef60*/  SHF.R.S32.HI R239, RZ, 0x1f, R17 ;  /* 0x0000001fffef7819 */ /* 0x000fe40000011411 */
[----:B------:R-:W-:Y:S01]  /*ef70*/  LEA R240, P1, R17, UR7, 0x2 ;  /* 0x0000000711f07c11 */ /* 0x000fe2000f8210ff */
[----:B------:R-:W4:Y:S01]  /*ef80*/  LDL.LU R21, [R1+0x1a4] ;  /* 0x0001a40001157983 */ /* 0x000f220000300800 */
[----:B------:R-:W-:Y:S02]  /*ef90*/  SHF.R.S32.HI R241, RZ, 0x1f, R14 ;  /* 0x0000001ffff17819 */ /* 0x000fe4000001140e */
[----:B------:R-:W-:-:S02]  /*efa0*/  LEA R242, P2, R14, UR7, 0x2 ;  /* 0x000000070ef27c11 */ /* 0x000fc4000f8410ff */
[----:B------:R-:W-:Y:S02]  /*efb0*/  SHF.R.S32.HI R243, RZ, 0x1f, R11 ;  /* 0x0000001ffff37819 */ /* 0x000fe4000001140b */
[----:B------:R-:W-:Y:S02]  /*efc0*/  LEA R244, P3, R11, UR7, 0x2 ;  /* 0x000000070bf47c11 */ /* 0x000fe4000f8610ff */
[----:B------:R-:W-:Y:S02]  /*efd0*/  LEA.HI.X R239, R17, UR8, R239, 0x2, P1 ;  /* 0x0000000811ef7c11 */ /* 0x000fe400088f14ef */
[----:B------:R-:W-:Y:S01]  /*efe0*/  LEA.HI.X R241, R14, UR8, R241, 0x2, P2 ;  /* 0x000000080ef17c11 */ /* 0x000fe200090f14f1 */
[----:B------:R-:W4:Y:S01]  /*eff0*/  LDL.LU R17, [R1+0x1a8] ;  /* 0x0001a80001117983 */ /* 0x000f220000300800 */
[----:B------:R-:W-:Y:S02]  /*f000*/  LEA.HI.X R229, R19, UR8, R229, 0x2, P0 ;  /* 0x0000000813e57c11 */ /* 0x000fe400080f14e5 */
[----:B------:R-:W-:Y:S01]  /*f010*/  LEA.HI.X R243, R11, UR8, R243, 0x2, P3 ;  /* 0x000000080bf37c11 */ /* 0x000fe200098f14f3 */
[----:B------:R-:W4:Y:S01]  /*f020*/  LDL.LU R14, [R1+0x1ac] ;  /* 0x0001ac00010e7983 */ /* 0x000f220000300800 */
[----:B------:R-:W-:-:S02]  /*f030*/  SHF.R.S32.HI R237, RZ, 0x1f, R18 ;  /* 0x0000001fffed7819 */ /* 0x000fc40000011412 */
[C---:B------:R-:W-:Y:S01]  /*f040*/  LEA R238, P0, R18.reuse, UR7, 0x2 ;  /* 0x0000000712ee7c11 */ /* 0x040fe2000f8010ff */
[----:B------:R-:W4:Y:S04]  /*f050*/  LDL.LU R11, [R1+0x1b0] ;  /* 0x0001b000010b7983 */ /* 0x000f280000300800 */
[----:B------:R-:W4:Y:S01]  /*f060*/  LDL.LU R29, [R1+0x1b4] ;  /* 0x0001b400011d7983 */ /* 0x000f220000300800 */
[----:B------:R-:W-:-:S03]  /*f070*/  LEA.HI.X R237, R18, UR8, R237, 0x2, P0 ;  /* 0x0000000812ed7c11 */ /* 0x000fc600080f14ed */
[----:B------:R-:W4:Y:S04]  /*f080*/  LDL.LU R25, [R1+0x1b8] ;  /* 0x0001b80001197983 */ /* 0x000f280000300800 */
        /* <DEDUP_REMOVED lines=20> */
[----:B------:R-:W4:Y:S01]  /*f1d0*/  LDL.LU R178, [R1+0x20c] ;  /* 0x00020c0001b27983 */ /* 0x000f220000300800 */
[----:B------:R-:W-:-:S02]  /*f1e0*/  LOP3.LUT R41, R128, 0x7, RZ, 0xc0, !PT ;  /* 0x0000000780297812 */ /* 0x000fc400078ec0ff */
[----:B------:R-:W-:Y:S02]  /*f1f0*/  SHF.R.S32.HI R245, RZ, 0x1f, R16 ;  /* 0x0000001ffff57819 */ /* 0x000fe40000011410 */
[----:B------:R-:W-:Y:S02]  /*f200*/  SHF.R.S32.HI R247, RZ, 0x1f, R15 ;  /* 0x0000001ffff77819 */ /* 0x000fe4000001140f */
[----:B------:R-:W-:Y:S02]  /*f210*/  SHF.R.S32.HI R249, RZ, 0x1f, R12 ;  /* 0x0000001ffff97819 */ /* 0x000fe4000001140c */
[----:B------:R-:W-:Y:S02]  /*f220*/  LEA R246, P0, R16, UR7, 0x2 ;  /* 0x0000000710f67c11 */ /* 0x000fe4000f8010ff */
[----:B------:R-:W-:Y:S02]  /*f230*/  LEA R248, P1, R15, UR7, 0x2 ;  /* 0x000000070ff87c11 */ /* 0x000fe4000f8210ff */
[----:B------:R-:W-:Y:S01]  /*f240*/  LEA R250, P2, R12, UR7, 0x2 ;  /* 0x000000070cfa7c11 */ /* 0x000fe2000f8410ff */
[----:B------:R-:W-:Y:S01]  /*f250*/  IMAD.SHL.U32 R36, R41, 0x10, RZ ;  /* 0x0000001029247824 */ /* 0x000fe200078e00ff */
[----:B------:R-:W-:Y:S01]  /*f260*/  LEA.HI R3, R3, R7, RZ, 0x6 ;  /* 0x0000000703037211 */ /* 0x000fe200078f30ff */
[----:B------:R-:W-:Y:S01]  /*f270*/  IMAD.SHL.U32 R7, R128, 0x2, RZ ;  /* 0x0000000280077824 */ /* 0x000fe200078e00ff */
[----:B------:R-:W-:-:S02]  /*f280*/  LEA.HI.X R245, R16, UR8, R245, 0x2, P0 ;  /* 0x0000000810f57c11 */ /* 0x000fc400080f14f5 */
[----:B------:R-:W-:Y:S02]  /*f290*/  LEA.HI.X R247, R15, UR8, R247, 0x2, P1 ;  /* 0x000000080ff77c11 */ /* 0x000fe400088f14f7 */
[----:B------:R-:W-:Y:S02]  /*f2a0*/  LEA.HI.X R249, R12, UR8, R249, 0x2, P2 ;  /* 0x000000080cf97c11 */ /* 0x000fe400090f14f9 */
[----:B------:R-:W-:Y:S02]  /*f2b0*/  LOP3.LUT R36, R36, 0x30, R7, 0x78, !PT ;  /* 0x0000003024247812 */ /* 0x000fe400078e7807 */
[----:B--2---:R-:W-:Y:S02]  /*f2c0*/  SHF.R.S32.HI R251, RZ, 0x1f, R8 ;  /* 0x0000001ffffb7819 */ /* 0x004fe40000011408 */
[----:B------:R-:W-:Y:S02]  /*f2d0*/  LEA R252, P3, R8, UR7, 0x2 ;  /* 0x0000000708fc7c11 */ /* 0x000fe4000f8610ff */
[----:B------:R-:W-:-:S02]  /*f2e0*/  SHF.R.S32.HI R12, RZ, 0x1f, R20 ;  /* 0x0000001fff0c7819 */ /* 0x000fc40000011414 */
[----:B------:R-:W-:Y:S02]  /*f2f0*/  LEA.HI.X R251, R8, UR8, R251, 0x2, P3 ;  /* 0x0000000808fb7c11 */ /* 0x000fe400098f14fb */
[----:B------:R-:W-:-:S04]  /*f300*/  LEA R4, P0, R20, UR7, 0x2 ;  /* 0x0000000714047c11 */ /* 0x000fc8000f8010ff */
[----:B------:R-:W-:Y:S02]  /*f310*/  LEA.HI.X R12, R20, UR8, R12, 0x2, P0 ;  /* 0x00000008140c7c11 */ /* 0x000fe400080f140c */
[----:B---3--:R-:W-:Y:S02]  /*f320*/  SHF.R.S32.HI R15, RZ, 0x1f, R13 ;  /* 0x0000001fff0f7819 */ /* 0x008fe4000001140d */
[----:B------:R-:W-:Y:S02]  /*f330*/  LEA R5, P1, R13, UR7, 0x2 ;  /* 0x000000070d057c11 */ /* 0x000fe4000f8210ff */
[----:B----4-:R-:W-:Y:S02]  /*f340*/  SHF.R.S32.HI R16, RZ, 0x1f, R10 ;  /* 0x0000001fff107819 */ /* 0x010fe4000001140a */
[----:B------:R-:W-:Y:S02]  /*f350*/  LEA R6, P2, R10, UR7, 0x2 ;  /* 0x000000070a067c11 */ /* 0x000fe4000f8410ff */
[----:B------:R-:W-:-:S02]  /*f360*/  SHF.R.S32.HI R19, RZ, 0x1f, R9 ;  /* 0x0000001fff137819 */ /* 0x000fc40000011409 */
[----:B------:R-:W-:Y:S02]  /*f370*/  LEA R8, P3, R9, UR7, 0x2 ;  /* 0x0000000709087c11 */ /* 0x000fe4000f8610ff */
[----:B------:R-:W-:Y:S02]  /*f380*/  LEA.HI.X R15, R13, UR8, R15, 0x2, P1 ;  /* 0x000000080d0f7c11 */ /* 0x000fe400088f140f */
[----:B------:R-:W-:Y:S02]  /*f390*/  LEA.HI.X R16, R10, UR8, R16, 0x2, P2 ;  /* 0x000000080a107c11 */ /* 0x000fe400090f1410 */
[----:B------:R-:W-:Y:S02]  /*f3a0*/  LEA.HI.X R19, R9, UR8, R19, 0x2, P3 ;  /* 0x0000000809137c11 */ /* 0x000fe400098f1413 */
[----:B------:R-:W-:Y:S02]  /*f3b0*/  SHF.R.S32.HI R20, RZ, 0x1f, R21 ;  /* 0x0000001fff147819 */ /* 0x000fe40000011415 */
[----:B------:R-:W-:-:S02]  /*f3c0*/  LEA R7, P0, R21, UR7, 0x2 ;  /* 0x0000000715077c11 */ /* 0x000fc4000f8010ff */
[----:B------:R-:W-:Y:S02]  /*f3d0*/  SHF.R.S32.HI R23, RZ, 0x1f, R17 ;  /* 0x0000001fff177819 */ /* 0x000fe40000011411 */
[----:B------:R-:W-:Y:S02]  /*f3e0*/  LEA R9, P1, R17, UR7, 0x2 ;  /* 0x0000000711097c11 */ /* 0x000fe4000f8210ff */
[----:B------:R-:W-:Y:S02]  /*f3f0*/  SHF.R.S32.HI R24, RZ, 0x1f, R14 ;  /* 0x0000001fff187819 */ /* 0x000fe4000001140e */
[----:B------:R-:W-:Y:S02]  /*f400*/  LEA R10, P2, R14, UR7, 0x2 ;  /* 0x000000070e0a7c11 */ /* 0x000fe4000f8410ff */
[----:B------:R-:W-:Y:S02]  /*f410*/  SHF.R.S32.HI R27, RZ, 0x1f, R11 ;  /* 0x0000001fff1b7819 */ /* 0x000fe4000001140b */
[----:B------:R-:W-:-:S02]  /*f420*/  LEA R13, P3, R11, UR7, 0x2 ;  /* 0x000000070b0d7c11 */ /* 0x000fc4000f8610ff */
[----:B------:R-:W-:Y:S02]  /*f430*/  LEA.HI.X R23, R17, UR8, R23, 0x2, P1 ;  /* 0x0000000811177c11 */ /* 0x000fe400088f1417 */
[----:B------:R-:W-:Y:S02]  /*f440*/  LEA.HI.X R24, R14, UR8, R24, 0x2, P2 ;  /* 0x000000080e187c11 */ /* 0x000fe400090f1418 */
[----:B------:R-:W-:Y:S02]  /*f450*/  LEA.HI.X R20, R21, UR8, R20, 0x2, P0 ;  /* 0x0000000815147c11 */ /* 0x000fe400080f1414 */
[----:B------:R-:W-:Y:S02]  /*f460*/  LEA.HI.X R27, R11, UR8, R27, 0x2, P3 ;  /* 0x000000080b1b7c11 */ /* 0x000fe400098f141b */
[----:B------:R-:W-:Y:S02]  /*f470*/  SHF.R.S32.HI R31, RZ, 0x1f, R25 ;  /* 0x0000001fff1f7819 */ /* 0x000fe40000011419 */
[----:B------:R-:W-:-:S02]  /*f480*/  SHF.R.S32.HI R32, RZ, 0x1f, R22 ;  /* 0x0000001fff207819 */ /* 0x000fc40000011416 */
[----:B------:R-:W-:Y:S02]  /*f490*/  LEA R14, P1, R25, UR7, 0x2 ;  /* 0x00000007190e7c11 */ /* 0x000fe4000f8210ff */
[----:B------:R-:W-:Y:S02]  /*f4a0*/  LEA R17, P2, R22, UR7, 0x2 ;  /* 0x0000000716117c11 */ /* 0x000fe4000f8410ff */
[----:B------:R-:W-:Y:S02]  /*f4b0*/  SHF.R.S32.HI R28, RZ, 0x1f, R29 ;  /* 0x0000001fff1c7819 */ /* 0x000fe4000001141d */
[----:B------:R-:W-:Y:S02]  /*f4c0*/  SHF.R.S32.HI R35, RZ, 0x1f, R18 ;  /* 0x0000001fff237819 */ /* 0x000fe40000011412 */
[----:B------:R-:W-:Y:S02]  /*f4d0*/  LEA R11, P0, R29, UR7, 0x2 ;  /* 0x000000071d0b7c11 */ /* 0x000fe4000f8010ff */
        /* <DEDUP_REMOVED lines=28> */
[----:B------:R-:W-:Y:S01]  /*f6a0*/  LEA.HI.X R87, R34, UR8, R87, 0x2, P3 ;  /* 0x0000000822577c11 */ /* 0x000fe200098f1457 */
[----:B------:R-:W2:Y:S01]  /*f6b0*/  LDL.LU R176, [R1+0x210] ;  /* 0x0002100001b07983 */ /* 0x000ea20000300800 */
[----:B------:R-:W-:Y:S02]  /*f6c0*/  SHF.R.S32.HI R103, RZ, 0x1f, R180 ;  /* 0x0000001fff677819 */ /* 0x000fe400000114b4 */
[----:B------:R-:W-:Y:S01]  /*f6d0*/  LEA R46, P1, R180, UR7, 0x2 ;  /* 0x00000007b42e7c11 */ /* 0x000fe2000f8210ff */
[----:B------:R-:W3:Y:S01]  /*f6e0*/  LDL.LU R184, [R1+0x214] ;  /* 0x0002140001b87983 */ /* 0x000ee20000300800 */
[----:B------:R-:W-:-:S02]  /*f6f0*/  SHF.R.S32.HI R100, RZ, 0x1f, R181 ;  /* 0x0000001fff647819 */ /* 0x000fc400000114b5 */
[----:B------:R-:W-:Y:S01]  /*f700*/  SHF.R.S32.HI R124, RZ, 0x1f, R145 ;  /* 0x0000001fff7c7819 */ /* 0x000fe20000011491 */
[----:B------:R-:W4:Y:S01]  /*f710*/  LDL.LU R183, [R1+0x218] ;  /* 0x0002180001b77983 */ /* 0x000f220000300800 */
[----:B------:R-:W-:Y:S02]  /*f720*/  SHF.R.S32.HI R127, RZ, 0x1f, R58 ;  /* 0x0000001fff7f7819 */ /* 0x000fe4000001143a */
[----:B------:R-:W-:Y:S02]  /*f730*/  LEA R34, P0, R181, UR7, 0x2 ;  /* 0x00000007b5227c11 */ /* 0x000fe4000f8010ff */
[----:B------:R-:W-:Y:S02]  /*f740*/  LEA R57, P2, R145, UR7, 0x2 ;  /* 0x0000000791397c11 */ /* 0x000fe4000f8410ff */
[----:B------:R-:W-:Y:S02]  /*f750*/  LEA R69, P3, R58, UR7, 0x2 ;  /* 0x000000073a457c11 */ /* 0x000fe4000f8610ff */
[----:B------:R-:W-:-:S02]  /*f760*/  LEA.HI.X R103, R180, UR8, R103, 0x2, P1 ;  /* 0x00000008b4677c11 */ /* 0x000fc400088f1467 */
[----:B------:R-:W-:Y:S01]  /*f770*/  LEA.HI.X R100, R181, UR8, R100, 0x2, P0 ;  /* 0x00000008b5647c11 */ /* 0x000fe200080f1464 */
[----:B------:R-:W4:Y:S01]  /*f780*/  LDL.LU R180, [R1+0x21c] ;  /* 0x00021c0001b47983 */ /* 0x000f220000300800 */
[----:B------:R-:W-:Y:S02]  /*f790*/  LEA.HI.X R124, R145, UR8, R124, 0x2, P2 ;  /* 0x00000008917c7c11 */ /* 0x000fe400090f147c */
[----:B------:R-:W-:Y:S01]  /*f7a0*/  LEA.HI.X R127, R58, UR8, R127, 0x2, P3 ;  /* 0x000000083a7f7c11 */ /* 0x000fe200098f147f */
[----:B------:R-:W4:Y:S01]  /*f7b0*/  LDL.LU R145, [R1+0x220] ;  /* 0x0002200001917983 */ /* 0x000f220000300800 */
[----:B------:R-:W-:Y:S02]  /*f7c0*/  SHF.R.S32.HI R132, RZ, 0x1f, R177 ;  /* 0x0000001fff847819 */ /* 0x000fe400000114b1 */
[----:B------:R-:W-:Y:S01]  /*f7d0*/  LEA R58, P0, R177, UR7, 0x2 ;  /* 0x00000007b13a7c11 */ /* 0x000fe2000f8010ff */
[----:B------:R-:W4:Y:S01]  /*f7e0*/  LDL.LU R188, [R1+0x224] ;  /* 0x0002240001bc7983 */ /* 0x000f220000300800 */
[----:B------:R-:W-:-:S02]  /*f7f0*/  SHF.R.S32.HI R136, RZ, 0x1f, R146 ;  /* 0x0000001fff887819 */ /* 0x000fc40000011492 */
[----:B------:R-:W-:Y:S01]  /*f800*/  LEA R85, P2, R146, UR7, 0x2 ;  /* 0x0000000792557c11 */ /* 0x000fe2000f8410ff */
[----:B------:R-:W4:Y:S01]  /*f810*/  LDL.LU R181, [R1+0x228] ;  /* 0x0002280001b57983 */ /* 0x000f220000300800 */
[----:B------:R-:W-:Y:S02]  /*f820*/  SHF.R.S32.HI R139, RZ, 0x1f, R144 ;  /* 0x0000001fff8b7819 */ /* 0x000fe40000011490 */
[----:B------:R-:W-:Y:S02]  /*f830*/  LEA R101, P3, R144, UR7, 0x2 ;  /* 0x0000000790657c11 */ /* 0x000fe4000f8610ff */
[----:B------:R-:W-:Y:S02]  /*f840*/  LEA.HI.X R132, R177, UR8, R132, 0x2, P0 ;  /* 0x00000008b1847c11 */ /* 0x000fe400080f1484 */
[----:B------:R-:W4:Y:S01]  /*f850*/  LDL.LU R177, [R1+0x22c] ;  /* 0x00022c0001b17983 */ /* 0x000f220000300800 */
[----:B------:R-:W-:Y:S02]  /*f860*/  SHF.R.S32.HI R140, RZ, 0x1f, R182 ;  /* 0x0000001fff8c7819 */ /* 0x000fe400000114b6 */
[----:B------:R-:W-:-:S02]  /*f870*/  LEA R86, P0, R182, UR7, 0x2 ;  /* 0x00000007b6567c11 */ /* 0x000fc4000f8010ff */
[----:B------:R-:W-:Y:S02]  /*f880*/  LEA.HI.X R136, R146, UR8, R136, 0x2, P2 ;  /* 0x0000000892887c11 */ /* 0x000fe400090f1488 */
[----:B------:R-:W-:Y:S01]  /*f890*/  LEA.HI.X R139, R144, UR8, R139, 0x2, P3 ;  /* 0x00000008908b7c11 */ /* 0x000fe200098f148b */
[----:B------:R-:W4:Y:S01]  /*f8a0*/  LDL.LU R146, [R1+0x230] ;  /* 0x0002300001927983 */ /* 0x000f220000300800 */
[----:B------:R-:W-:Y:S02]  /*f8b0*/  SHF.R.S32.HI R144, RZ, 0x1f, R178 ;  /* 0x0000001fff907819 */ /* 0x000fe400000114b2 */
[----:B------:R-:W-:Y:S01]  /*f8c0*/  LEA R125, P2, R178, UR7, 0x2 ;  /* 0x00000007b27d7c11 */ /* 0x000fe2000f8410ff */
[----:B------:R-:W4:Y:S01]  /*f8d0*/  LDL.LU R189, [R1+0x234] ;  /* 0x0002340001bd7983 */ /* 0x000f220000300800 */
[----:B------:R-:W-:-:S03]  /*f8e0*/  LEA.HI.X R140, R182, UR8, R140, 0x2, P0 ;  /* 0x00000008b68c7c11 */ /* 0x000fc600080f148c */
        /* <DEDUP_REMOVED lines=12> */
[----:B------:R-:W-:-:S02]  /*f9b0*/  SHF.R.S32.HI R135, RZ, 0x1f, R147 ;  /* 0x0000001fff877819 */ /* 0x000fc40000011493 */
[C---:B------:R-:W-:Y:S01]  /*f9c0*/  LEA R70, P1, R147.reuse, UR7, 0x2 ;  /* 0x0000000793467c11 */ /* 0x040fe2000f8210ff */
[----:B------:R-:W4:Y:S01]  /*f9d0*/  LDL.LU R152, [R1+0x264] ;  /* 0x0002640001987983 */ /* 0x000f220000300800 */
[----:B------:R-:W-:Y:S02]  /*f9e0*/  SHF.R.S32.HI R143, RZ, 0x1f, R179 ;  /* 0x0000001fff8f7819 */ /* 0x000fe400000114b3 */
[----:B------:R-:W-:Y:S01]  /*f9f0*/  LEA.HI.X R135, R147, UR8, R135, 0x2, P1 ;  /* 0x0000000893877c11 */ /* 0x000fe200088f1487 */
[----:B------:R-:W4:Y:S01]  /*fa00*/  LDL.LU R153, [R1+0x268] ;  /* 0x0002680001997983 */ /* 0x000f220000300800 */
[----:B------:R-:W-:-:S03]  /*fa10*/  LEA R102, P1, R179, UR7, 0x2 ;  /* 0x00000007b3667c11 */ /* 0x000fc6000f8210ff */
[----:B------:R-:W4:Y:S01]  /*fa20*/  LDL.LU R154, [R1+0x26c] ;  /* 0x00026c00019a7983 */ /* 0x000f220000300800 */
[----:B------:R-:W-:-:S03]  /*fa30*/  LEA.HI.X R143, R179, UR8, R143, 0x2, P1 ;  /* 0x00000008b38f7c11 */ /* 0x000fc600088f148f */
[----:B------:R-:W4:Y:S01]  /*fa40*/  LDL.LU R199, [R1+0x270] ;  /* 0x0002700001c77983 */ /* 0x000f220000300800 */
[----:B--2---:R-:W-:Y:S02]  /*fa50*/  SHF.R.S32.HI R147, RZ, 0x1f, R176 ;  /* 0x0000001fff937819 */ /* 0x004fe400000114b0 */
[C---:B------:R-:W-:Y:S02]  /*fa60*/  LEA R133, P3, R176.reuse, UR7, 0x2 ;  /* 0x00000007b0857c11 */ /* 0x040fe4000f8610ff */
[----:B---3--:R-:W-:Y:S02]  /*fa70*/  SHF.R.S32.HI R160, RZ, 0x1f, R184 ;  /* 0x0000001fffa07819 */ /* 0x008fe400000114b8 */
[----:B------:R-:W-:Y:S02]  /*fa80*/  LEA.HI.X R147, R176, UR8, R147, 0x2, P3 ;  /* 0x00000008b0937c11 */ /* 0x000fe400098f1493 */
[----:B----4-:R-:W-:Y:S02]  /*fa90*/  SHF.R.S32.HI R163, RZ, 0x1f, R183 ;  /* 0x0000001fffa37819 */ /* 0x010fe400000114b7 */
[----:B------:R-:W-:-:S02]  /*faa0*/  LEA R126, P0, R184, UR7, 0x2 ;  /* 0x00000007b87e7c11 */ /* 0x000fc4000f8010ff */
[C---:B------:R-:W-:Y:S02]  /*fab0*/  LEA R134, P1, R183.reuse, UR7, 0x2 ;  /* 0x00000007b7867c11 */ /* 0x040fe4000f8210ff */
[----:B------:R-:W-:Y:S02]  /*fac0*/  LEA.HI.X R160, R184, UR8, R160, 0x2, P0 ;  /* 0x00000008b8a07c11 */ /* 0x000fe400080f14a0 */
[----:B------:R-:W-:Y:S02]  /*fad0*/  LEA.HI.X R163, R183, UR8, R163, 0x2, P1 ;  /* 0x00000008b7a37c11 */ /* 0x000fe400088f14a3 */
[----:B------:R-:W-:Y:S02]  /*fae0*/  SHF.R.S32.HI R176, RZ, 0x1f, R180 ;  /* 0x0000001fffb07819 */ /* 0x000fe400000114b4 */
[----:B------:R-:W-:Y:S02]  /*faf0*/  LEA R137, P2, R180, UR7, 0x2 ;  /* 0x00000007b4897c11 */ /* 0x000fe4000f8410ff */
[----:B------:R-:W-:-:S02]  /*fb00*/  SHF.R.S32.HI R179, RZ, 0x1f, R145 ;  /* 0x0000001fffb37819 */ /* 0x000fc40000011491 */
[C---:B------:R-:W-:Y:S02]  /*fb10*/  LEA R141, P3, R145.reuse, UR7, 0x2 ;  /* 0x00000007918d7c11 */ /* 0x040fe4000f8610ff */
[----:B------:R-:W-:Y:S02]  /*fb20*/  LEA.HI.X R176, R180, UR8, R176, 0x2, P2 ;  /* 0x00000008b4b07c11 */ /* 0x000fe400090f14b0 */
[----:B------:R-:W-:Y:S02]  /*fb30*/  LEA.HI.X R179, R145, UR8, R179, 0x2, P3 ;  /* 0x0000000891b37c11 */ /* 0x000fe400098f14b3 */
[----:B------:R-:W-:Y:S02]  /*fb40*/  SHF.R.S32.HI R183, RZ, 0x1f, R181 ;  /* 0x0000001fffb77819 */ /* 0x000fe400000114b5 */
[----:B------:R-:W-:Y:S02]  /*fb50*/  LEA R142, P1, R181, UR7, 0x2 ;  /* 0x00000007b58e7c11 */ /* 0x000fe4000f8210ff */
[----:B------:R-:W-:-:S02]  /*fb60*/  SHF.R.S32.HI R184, RZ, 0x1f, R177 ;  /* 0x0000001fffb87819 */ /* 0x000fc400000114b1 */
[----:B------:R-:W-:Y:S02]  /*fb70*/  LEA R145, P2, R177, UR7, 0x2 ;  /* 0x00000007b1917c11 */ /* 0x000fe4000f8410ff */
[----:B------:R-:W-:Y:S02]  /*fb80*/  LEA.HI.X R183, R181, UR8, R183, 0x2, P1 ;  /* 0x00000008b5b77c11 */ /* 0x000fe400088f14b7 */
[----:B------:R-:W-:Y:S02]  /*fb90*/  LEA.HI.X R184, R177, UR8, R184, 0x2, P2 ;  /* 0x00000008b1b87c11 */ /* 0x000fe400090f14b8 */
[----:B------:R-:W-:Y:S02]  /*fba0*/  SHF.R.S32.HI R180, RZ, 0x1f, R188 ;  /* 0x0000001fffb47819 */ /* 0x000fe400000114bc */
[----:B------:R-:W-:Y:S02]  /*fbb0*/  SHF.R.S32.HI R187, RZ, 0x1f, R146 ;  /* 0x0000001fffbb7819 */ /* 0x000fe40000011492 */
[----:B------:R-:W-:-:S02]  /*fbc0*/  LEA R138, P0, R188, UR7, 0x2 ;  /* 0x00000007bc8a7c11 */ /* 0x000fc4000f8010ff */
[----:B------:R-:W-:Y:S02]  /*fbd0*/  LEA R161, P3, R146, UR7, 0x2 ;  /* 0x0000000792a17c11 */ /* 0x000fe4000f8610ff */
[----:B------:R-:W-:Y:S02]  /*fbe0*/  SHF.R.S32.HI R191, RZ, 0x1f, R185 ;  /* 0x0000001fffbf7819 */ /* 0x000fe400000114b9 */
[C---:B------:R-:W-:Y:S02]  /*fbf0*/  LEA R162, P1, R185.reuse, UR7, 0x2 ;  /* 0x00000007b9a27c11 */ /* 0x040fe4000f8210ff */
[----:B------:R-:W-:Y:S02]  /*fc00*/  SHF.R.S32.HI R192, RZ, 0x1f, R182 ;  /* 0x0000001fffc07819 */ /* 0x000fe400000114b6 */
[----:B------:R-:W-:Y:S02]  /*fc10*/  LEA R177, P2, R182, UR7, 0x2 ;  /* 0x00000007b6b17c11 */ /* 0x000fe4000f8410ff */
[----:B------:R-:W-:-:S02]  /*fc20*/  LEA.HI.X R191, R185, UR8, R191, 0x2, P1 ;  /* 0x00000008b9bf7c11 */ /* 0x000fc400088f14bf */
[----:B------:R-:W-:Y:S02]  /*fc30*/  LEA.HI.X R192, R182, UR8, R192, 0x2, P2 ;  /* 0x00000008b6c07c11 */ /* 0x000fe400090f14c0 */
[----:B------:R-:W-:Y:S02]  /*fc40*/  LEA.HI.X R180, R188, UR8, R180, 0x2, P0 ;  /* 0x00000008bcb47c11 */ /* 0x000fe400080f14b4 */
[----:B------:R-:W-:Y:S02]  /*fc50*/  LEA.HI.X R187, R146, UR8, R187, 0x2, P3 ;  /* 0x0000000892bb7c11 */ /* 0x000fe400098f14bb */
[----:B------:R-:W-:Y:S02]  /*fc60*/  SHF.R.S32.HI R39, RZ, 0x1f, R193 ;  /* 0x0000001fff277819 */ /* 0x000fe400000114c1 */
[----:B------:R-:W-:Y:S02]  /*fc70*/  LEA R182, P1, R193, UR7, 0x2 ;  /* 0x00000007c1b67c11 */ /* 0x000fe4000f8210ff */
[----:B------:R-:W-:-:S02]  /*fc80*/  SHF.R.S32.HI R188, RZ, 0x1f, R189 ;  /* 0x0000001fffbc7819 */ /* 0x000fc400000114bd */
[----:B------:R-:W-:Y:S02]  /*fc90*/  SHF.R.S32.HI R195, RZ, 0x1f, R178 ;  /* 0x0000001fffc37819 */ /* 0x000fe400000114b2 */
[----:B------:R-:W-:Y:S02]  /*fca0*/  LEA R146, P0, R189, UR7, 0x2 ;  /* 0x00000007bd927c11 */ /* 0x000fe4000f8010ff */
[----:B------:R-:W-:Y:S02]  /*fcb0*/  LEA R181, P3, R178, UR7, 0x2 ;  /* 0x00000007b2b57c11 */ /* 0x000fe4000f8610ff */
[----:B------:R-:W-:Y:S02]  /*fcc0*/  SHF.R.S32.HI R38, RZ, 0x1f, R190 ;  /* 0x0000001fff267819 */ /* 0x000fe400000114be */
[----:B------:R-:W-:Y:S02]  /*fcd0*/  LEA R185, P2, R190, UR7, 0x2 ;  /* 0x00000007beb97c11 */ /* 0x000fe4000f8410ff */
[----:B------:R-:W-:-:S02]  /*fce0*/  LEA.HI.X R39, R193, UR8, R39, 0x2, P1 ;  /* 0x00000008c1277c11 */ /* 0x000fc400088f1427 */
[----:B------:R-:W-:Y:S02]  /*fcf0*/  LEA.HI.X R188, R189, UR8, R188, 0x2, P0 ;  /* 0x00000008bdbc7c11 */ /* 0x000fe400080f14bc */
[----:B------:R-:W-:Y:S02]  /*fd00*/  LEA.HI.X R195, R178, UR8, R195, 0x2, P3 ;  /* 0x00000008b2c37c11 */ /* 0x000fe400098f14c3 */
[----:B------:R-:W-:Y:S02]  /*fd10*/  SHF.R.S32.HI R37, RZ, 0x1f, R186 ;  /* 0x0000001fff257819 */ /* 0x000fe400000114ba */
[----:B------:R-:W-:Y:S02]  /*fd20*/  LEA R189, P3, R186, UR7, 0x2 ;  /* 0x00000007babd7c11 */ /* 0x000fe4000f8610ff */
[----:B-1----:R-:W-:Y:S01]  /*fd30*/  LEA.HI.X R2, R190, UR8, R38, 0x2, P2 ;  /* 0x00000008be027c11 */ /* 0x002fe200090f1426 */
[----:B------:R1:W-:Y:S01]  /*fd40*/  STL [R1+0x168], R39 ;  /* 0x0001682701007387 */ /* 0x0003e20000100800 */
[----:B------:R-:W-:-:S03]  /*fd50*/  LEA.HI.X R0, R186, UR8, R37, 0x2, P3 ;  /* 0x00000008ba007c11 */ /* 0x000fc600098f1425 */
[----:B------:R-:W2:Y:S01]  /*fd60*/  LDL.LU R155, [R1+0x274] ;  /* 0x00027400019b7983 */ /* 0x000ea20000300800 */
[----:B------:R-:W-:-:S03]  /*fd70*/  SHF.R.S32.HI R196, RZ, 0x1f, R151 ;  /* 0x0000001fffc47819 */ /* 0x000fc60000011497 */
[----:B------:R3:W-:Y:S01]  /*fd80*/  STL [R1+0x178], R2 ;  /* 0x0001780201007387 */ /* 0x0007e20000100800 */
[----:B------:R-:W-:-:S03]  /*fd90*/  LEA R178, P0, R151, UR7, 0x2 ;  /* 0x0000000797b27c11 */ /* 0x000fc6000f8010ff */
[----:B------:R-:W4:Y:S01]  /*fda0*/  LDL.LU R148, [R1+0x278] ;  /* 0x0002780001947983 */ /* 0x000f220000300800 */
[----:B------:R-:W-:-:S03]  /*fdb0*/  LEA.HI.X R196, R151, UR8, R196, 0x2, P0 ;  /* 0x0000000897c47c11 */ /* 0x000fc600080f14c4 */
[----:B------:R3:W-:Y:S01]  /*fdc0*/  STL [R1+0x190], R0 ;  /* 0x0001900001007387 */ /* 0x0007e20000100800 */
[----:B------:R-:W-:-:S03]  /*fdd0*/  SHF.R.S32.HI R40, RZ, 0x1f, R129 ;  /* 0x0000001fff287819 */ /* 0x000fc60000011481 */
[----:B------:R-:W4:Y:S01]  /*fde0*/  LDL.LU R149, [R1+0x27c] ;  /* 0x00027c0001957983 */ /* 0x000f220000300800 */
[----:B------:R-:W-:-:S03]  /*fdf0*/  LEA R186, P0, R129, UR7, 0x2 ;  /* 0x0000000781ba7c11 */ /* 0x000fc6000f8010ff */
[----:B------:R-:W4:Y:S01]  /*fe00*/  LDL.LU R150, [R1+0x280] ;  /* 0x0002800001967983 */ /* 0x000f220000300800 */
[----:B-1----:R-:W-:Y:S02]  /*fe10*/  SHF.R.S32.HI R39, RZ, 0x1f, R130 ;  /* 0x0000001fff277819 */ /* 0x002fe40000011482 */
[----:B------:R-:W-:Y:S02]  /*fe20*/  LEA R190, P1, R130, UR7, 0x2 ;  /* 0x0000000782be7c11 */ /* 0x000fe4000f8210ff */
[----:B---3--:R-:W-:Y:S02]  /*fe30*/  LEA R2, P3, R194, UR7, 0x2 ;  /* 0x00000007c2027c11 */ /* 0x008fe4000f8610ff */
[----:B------:R-:W-:Y:S02]  /*fe40*/  LEA.HI.X R0, R129, UR8, R40, 0x2, P0 ;  /* 0x0000000881007c11 */ /* 0x000fe400080f1428 */
[----:B------:R-:W-:Y:S01]  /*fe50*/  LEA.HI.X R39, R130, UR8, R39, 0x2, P1 ;  /* 0x0000000882277c11 */ /* 0x000fe200088f1427 */
[----:B------:R1:W-:Y:S04]  /*fe60*/  STL [R1+0x170], R2 ;  /* 0x0001700201007387 */ /* 0x0003e80000100800 */
[----:B------:R3:W-:Y:S04]  /*fe70*/  STL [R1+0x1a0], R0 ;  /* 0x0001a00001007387 */ /* 0x0007e80000100800 */
[----:B------:R-:W-:Y:S04]  /*fe80*/  STL [R1+0x1b8], R39 ;  /* 0x0001b82701007387 */ /* 0x000fe80000100800 */
[----:B------:R-:W4:Y:S01]  /*fe90*/  LDL.LU R151, [R1+0x284] ;  /* 0x0002840001977983 */ /* 0x000f220000300800 */
[----:B------:R-:W-:-:S02]  /*fea0*/  SHF.R.S32.HI R38, RZ, 0x1f, R131 ;  /* 0x0000001fff267819 */ /* 0x000fc40000011483 */
[C---:B------:R-:W-:Y:S02]  /*feb0*/  LEA R193, P2, R131.reuse, UR7, 0x2 ;  /* 0x0000000783c17c11 */ /* 0x040fe4000f8410ff */
[----:B------:R-:W-:Y:S02]  /*fec0*/  SHF.R.S32.HI R37, RZ, 0x1f, R194 ;  /* 0x0000001fff257819 */ /* 0x000fe400000114c2 */
[----:B-1----:R-:W-:Y:S02]  /*fed0*/  LEA.HI.X R2, R131, UR8, R38, 0x2, P2 ;  /* 0x0000000883027c11 */ /* 0x002fe400090f1426 */
[----:B---3--:R-:W-:-:S03]  /*fee0*/  LEA.HI.X R0, R194, UR8, R37, 0x2, P3 ;  /* 0x00000008c2007c11 */ /* 0x008fc600098f1425 */
[----:B------:R-:W-:Y:S04]  /*fef0*/  STL [R1+0x1c0], R2 ;  /* 0x0001c00201007387 */ /* 0x000fe80000100800 */
[----:B------:R-:W3:Y:S04]  /*ff00*/  LDL.LU R129, [R1+0x288] ;  /* 0x0002880001817983 */ /* 0x000ee80000300800 */
[----:B------:R1:W-:Y:S01]  /*ff10*/  STL [R1+0x1cc], R0 ;  /* 0x0001cc0001007387 */ /* 0x0003e20000100800 */
[----:B------:R-:W-:-:S03]  /*ff20*/  SHF.R.S32.HI R40, RZ, 0x1f, R152 ;  /* 0x0000001fff287819 */ /* 0x000fc60000011498 */
[----:B------:R-:W3:Y:S01]  /*ff30*/  LDL.LU R130, [R1+0x28c] ;  /* 0x00028c0001827983 */ /* 0x000ee20000300800 */
[----:B------:R-:W-:-:S03]  /*ff40*/  LEA R194, P0, R152, UR7, 0x2 ;  /* 0x0000000798c27c11 */ /* 0x000fc6000f8010ff */
[----:B------:R-:W3:Y:S01]  /*ff50*/  LDL.LU R131, [R1+0x290] ;  /* 0x0002900001837983 */ /* 0x000ee20000300800 */
[----:B-1----:R-:W-:Y:S02]  /*ff60*/  LEA R0, P1, R153, UR7, 0x2 ;  /* 0x0000000799007c11 */ /* 0x002fe4000f8210ff */
[----:B------:R-:W-:Y:S02]  /*ff70*/  SHF.R.S32.HI R39, RZ, 0x1f, R153 ;  /* 0x0000001fff277819 */ /* 0x000fe40000011499 */
[----:B------:R-:W-:Y:S01]  /*ff80*/  LEA R42, P2, R154, UR7, 0x2 ;  /* 0x000000079a2a7c11 */ /* 0x000fe2000f8410ff */
[----:B------:R1:W-:Y:S01]  /*ff90*/  STL [R1+0x180], R0 ;  /* 0x0001800001007387 */ /* 0x0003e20000100800 */
[----:B------:R-:W-:Y:S02]  /*ffa0*/  LEA R2, P3, R199, UR7, 0x2 ;  /* 0x00000007c7027c11 */ /* 0x000fe4000f8610ff */
[----:B------:R-:W-:Y:S01]  /*ffb0*/  LEA.HI.X R39, R153, UR8, R39, 0x2, P1 ;  /* 0x0000000899277c11 */ /* 0x000fe200088f1427 */
[----:B------:R-:W-:Y:S01]  /*ffc0*/  STL [R1+0x188], R42 ;  /* 0x0001882a01007387 */ /* 0x000fe20000100800 */
[----:B------:R-:W-:-:S02]  /*ffd0*/  SHF.R.S32.HI R38, RZ, 0x1f, R154 ;  /* 0x0000001fff267819 */ /* 0x000fc4000001149a */
[----:B-1----:R-:W-:Y:S01]  /*ffe0*/  LEA.HI.X R0, R152, UR8, R40, 0x2, P0 ;  /* 0x0000000898007c11 */ /* 0x002fe200080f1428 */
[----:B------:R1:W-:Y:S01]  /*fff0*/  STL [R1+0x1a8], R2 ;  /* 0x0001a80201007387 */ /* 0x0003e20000100800 */
[----:B------:R-:W-:-:S03]  /*10000*/  SHF.R.S32.HI R37, RZ, 0x1f, R199 ;  /* 0x0000001fff257819 */ /* 0x000fc600000114c7 */
[----:B------:R1:W-:Y:S04]  /*10010*/  STL [R1+0x1d4], R0 ;  /* 0x0001d40001007387 */ /* 0x0003e80000100800 */
[----:B------:R-:W-:Y:S01]  /*10020*/  STL [R1+0x1dc], R39 ;  /* 0x0001dc2701007387 */ /* 0x000fe20000100800 */
[----:B-1----:R-:W-:-:S03]  /*10030*/  LEA.HI.X R2, R154, UR8, R38, 0x2, P2 ;  /* 0x000000089a027c11 */ /* 0x002fc600090f1426 */
[----:B------:R-:W3:Y:S01]  /*10040*/  LDL.LU R152, [R1+0x294] ;  /* 0x0002940001987983 */ /* 0x000ee20000300800 */
[----:B------:R-:W-:-:S03]  /*10050*/  LEA.HI.X R0, R199, UR8, R37, 0x2, P3 ;  /* 0x00000008c7007c11 */ /* 0x000fc600098f1425 */
[----:B------:R2:W-:Y:S04]  /*10060*/  STL [R1+0x1e4], R2 ;  /* 0x0001e40201007387 */ /* 0x0005e80000100800 */
[----:B------:R-:W3:Y:S04]  /*10070*/  LDL.LU R153, [R1+0x298] ;  /* 0x0002980001997983 */ /* 0x000ee80000300800 */
[----:B------:R4:W-:Y:S04]  /*10080*/  STL [R1+0x1ec], R0 ;  /* 0x0001ec0001007387 */ /* 0x0009e80000100800 */
[----:B------:R-:W3:Y:S04]  /*10090*/  LDL.LU R154, [R1+0x29c] ;  /* 0x00029c00019a7983 */ /* 0x000ee80000300800 */
[----:B------:R-:W3:Y:S01]  /*100a0*/  LDL.LU R199, [R1+0x2a0] ;  /* 0x0002a00001c77983 */ /* 0x000ee20000300800 */
[----:B--2---:R-:W-:-:S02]  /*100b0*/  LEA R2, P0, R155, UR7, 0x2 ;  /* 0x000000079b027c11 */ /* 0x004fc4000f8010ff */
[----:B------:R-:W-:Y:S02]  /*100c0*/  SHF.R.S32.HI R37, RZ, 0x1f, R155 ;  /* 0x0000001fff257819 */ /* 0x000fe4000001149b */
[----:B----4-:R-:W-:Y:S01]  /*100d0*/  LEA R0, P1, R148, UR7, 0x2 ;  /* 0x0000000794007c11 */ /* 0x010fe2000f8210ff */
[----:B------:R1:W-:Y:S01]  /*100e0*/  STL [R1+0x198], R2 ;  /* 0x0001980201007387 */ /* 0x0003e20000100800 */
[----:B------:R-:W-:-:S03]  /*100f0*/  SHF.R.S32.HI R38, RZ, 0x1f, R148 ;  /* 0x0000001fff267819 */ /* 0x000fc60000011494 */
[----:B------:R2:W-:Y:S01]  /*10100*/  STL [R1+0x1b0], R0 ;  /* 0x0001b00001007387 */ /* 0x0005e20000100800 */
[----:B------:R-:W-:Y:S02]  /*10110*/  LEA R42, P2, R149, UR7, 0x2 ;  /* 0x00000007952a7c11 */ /* 0x000fe4000f8410ff */
[----:B------:R-:W-:Y:S02]  /*10120*/  SHF.R.S32.HI R39, RZ, 0x1f, R149 ;  /* 0x0000001fff277819 */ /* 0x000fe40000011495 */
[----:B-1----:R-:W-:Y:S02]  /*10130*/  LEA R2, P3, R150, UR7, 0x2 ;  /* 0x0000000796027c11 */ /* 0x002fe4000f8610ff */
[----:B--2---:R-:W-:Y:S01]  /*10140*/  LEA.HI.X R0, R155, UR8, R37, 0x2, P0 ;  /* 0x000000089b007c11 */ /* 0x004fe200080f1425 */
[----:B------:R-:W-:Y:S01]  /*10150*/  STL [R1+0x1c8], R42 ;  /* 0x0001c82a01007387 */ /* 0x000fe20000100800 */
[----:B------:R-:W-:Y:S02]  /*10160*/  SHF.R.S32.HI R40, RZ, 0x1f, R150 ;  /* 0x0000001fff287819 */ /* 0x000fe40000011496 */
[----:B------:R-:W-:Y:S01]  /*10170*/  LEA.HI.X R37, R148, UR8, R38, 0x2, P1 ;  /* 0x0000000894257c11 */ /* 0x000fe200088f1426 */
[----:B------:R1:W-:Y:S04]  /*10180*/  STL [R1+0x1d8], R2 ;  /* 0x0001d80201007387 */ /* 0x0003e80000100800 */
[----:B------:R2:W-:Y:S01]  /*10190*/  STL [R1+0x1f4], R0 ;  /* 0x0001f40001007387 */ /* 0x0005e20000100800 */
[----:B-1----:R-:W-:-:S03]  /*101a0*/  LEA.HI.X R2, R149, UR8, R39, 0x2, P2 ;  /* 0x0000000895027c11 */ /* 0x002fc600090f1427 */
[----:B------:R-:W-:Y:S01]  /*101b0*/  STL [R1+0x1fc], R37 ;  /* 0x0001fc2501007387 */ /* 0x000fe20000100800 */
[----:B--2---:R-:W-:-:S03]  /*101c0*/  LEA.HI.X R0, R150, UR8, R40, 0x2, P3 ;  /* 0x0000000896007c11 */ /* 0x004fc600098f1428 */
[----:B------:R-:W-:Y:S04]  /*101d0*/  STL [R1+0x204], R2 ;  /* 0x0002040201007387 */ /* 0x000fe80000100800 */
[----:B------:R1:W-:Y:S04]  /*101e0*/  STL [R1+0x20c], R0 ;  /* 0x00020c0001007387 */ /* 0x0003e80000100800 */
[----:B------:R-:W2:Y:S04]  /*101f0*/  LDL.LU R155, [R1+0x2a4] ;  /* 0x0002a400019b7983 */ /* 0x000ea80000300800 */
[----:B------:R-:W4:Y:S01]  /*10200*/  LDL.LU R148, [R1+0x2a8] ;  /* 0x0002a80001947983 */ /* 0x000f220000300800 */
[----:B-1----:R-:W-:-:S05]  /*10210*/  LEA R0, P0, R151, UR7, 0x2 ;  /* 0x0000000797007c11 */ /* 0x002fca000f8010ff */
[----:B------:R3:W-:Y:S04]  /*10220*/  STL [R1+0x1d0], R0 ;  /* 0x0001d00001007387 */ /* 0x0007e80000100800 */
[----:B------:R-:W4:Y:S04]  /*10230*/  LDL.LU R149, [R1+0x2ac] ;  /* 0x0002ac0001957983 */ /* 0x000f280000300800 */
[----:B------:R-:W4:Y:S01]  /*10240*/  LDL.LU R150, [R1+0x2b0] ;  /* 0x0002b00001967983 */ /* 0x000f220000300800 */
[----:B---3--:R-:W-:Y:S02]  /*10250*/  LEA R0, P1, R129, UR7, 0x2 ;  /* 0x0000000781007c11 */ /* 0x008fe4000f8210ff */
[----:B------:R-:W-:-:S02]  /*10260*/  SHF.R.S32.HI R37, RZ, 0x1f, R151 ;  /* 0x0000001fff257819 */ /* 0x000fc40000011497 */
[----:B------:R-:W-:Y:S01]  /*10270*/  LEA R42, P2, R130, UR7, 0x2 ;  /* 0x00000007822a7c11 */ /* 0x000fe2000f8410ff */
[----:B------:R1:W-:Y:S01]  /*10280*/  STL [R1+0x1e0], R0 ;  /* 0x0001e00001007387 */ /* 0x0003e20000100800 */
[----:B------:R-:W-:Y:S02]  /*10290*/  LEA R2, P3, R131, UR7, 0x2 ;  /* 0x0000000783027c11 */ /* 0x000fe4000f8610ff */
[----:B------:R-:W-:Y:S02]  /*102a0*/  SHF.R.S32.HI R38, RZ, 0x1f, R129 ;  /* 0x0000001fff267819 */ /* 0x000fe40000011481 */
[----:B------:R-:W-:Y:S01]  /*102b0*/  SHF.R.S32.HI R39, RZ, 0x1f, R130 ;  /* 0x0000001fff277819 */ /* 0x000fe20000011482 */
[----:B------:R-:W-:Y:S01]  /*102c0*/  STL [R1+0x1e8], R42 ;  /* 0x0001e82a01007387 */ /* 0x000fe20000100800 */
[----:B------:R-:W-:Y:S02]  /*102d0*/  SHF.R.S32.HI R40, RZ, 0x1f, R131 ;  /* 0x0000001fff287819 */ /* 0x000fe40000011483 */
[----:B-1----:R-:W-:Y:S01]  /*102e0*/  LEA.HI.X R0, R151, UR8, R37, 0x2, P0 ;  /* 0x0000000897007c11 */ /* 0x002fe200080f1425 */
[----:B------:R1:W-:Y:S01]  /*102f0*/  STL [R1+0x1f8], R2 ;  /* 0x0001f80201007387 */ /* 0x0003e20000100800 */
[----:B------:R-:W-:-:S03]  /*10300*/  LEA.HI.X R37, R129, UR8, R38, 0x2, P1 ;  /* 0x0000000881257c11 */ /* 0x000fc600088f1426 */
[----:B------:R3:W-:Y:S01]  /*10310*/  STL [R1+0x214], R0 ;  /* 0x0002140001007387 */ /* 0x0007e20000100800 */
[----:B-1----:R-:W-:-:S03]  /*10320*/  LEA.HI.X R2, R130, UR8, R39, 0x2, P2 ;  /* 0x0000000882027c11 */ /* 0x002fc600090f1427 */
[----:B------:R-:W-:Y:S01]  /*10330*/  STL [R1+0x21c], R37 ;  /* 0x00021c2501007387 */ /* 0x000fe20000100800 */
[----:B---3--:R-:W-:-:S03]  /*10340*/  LEA.HI.X R0, R131, UR8, R40, 0x2, P3 ;  /* 0x0000000883007c11 */ /* 0x008fc600098f1428 */
[----:B------:R-:W-:Y:S04]  /*10350*/  STL [R1+0x224], R2 ;  /* 0x0002240201007387 */ /* 0x000fe80000100800 */
[----:B------:R1:W-:Y:S04]  /*10360*/  STL [R1+0x22c], R0 ;  /* 0x00022c0001007387 */ /* 0x0003e80000100800 */
[----:B------:R-:W3:Y:S04]  /*10370*/  LDL.LU R151, [R1+0x2b4] ;  /* 0x0002b40001977983 */ /* 0x000ee80000300800 */
[----:B------:R-:W3:Y:S01]  /*10380*/  LDL.LU R129, [R1+0x2b8] ;  /* 0x0002b80001817983 */ /* 0x000ee20000300800 */
[----:B-1----:R-:W-:-:S05]  /*10390*/  LEA R0, P0, R152, UR7, 0x2 ;  /* 0x0000000798007c11 */ /* 0x002fca000f8010ff */
[----:B------:R1:W-:Y:S01]  /*103a0*/  STL [R1+0x1f0], R0 ;  /* 0x0001f00001007387 */ /* 0x0003e20000100800 */
[----:B------:R-:W-:-:S03]  /*103b0*/  SHF.R.S32.HI R37, RZ, 0x1f, R152 ;  /* 0x0000001fff257819 */ /* 0x000fc60000011498 */
[----:B------:R-:W3:Y:S01]  /*103c0*/  LDL.LU R130, [R1+0x2bc] ;  /* 0x0002bc0001827983 */ /* 0x000ee20000300800 */
[----:B------:R-:W-:-:S03]  /*103d0*/  SHF.R.S32.HI R38, RZ, 0x1f, R153 ;  /* 0x0000001fff267819 */ /* 0x000fc60000011499 */
[----:B------:R-:W3:Y:S01]  /*103e0*/  LDL.LU R131, [R1+0x2c0] ;  /* 0x0002c00001837983 */ /* 0x000ee20000300800 */
[----:B-1----:R-:W-:Y:S02]  /*103f0*/  LEA R0, P1, R153, UR7, 0x2 ;  /* 0x0000000799007c11 */ /* 0x002fe4000f8210ff */
[----:B------:R-:W-:Y:S02]  /*10400*/  LEA R42, P2, R154, UR7, 0x2 ;  /* 0x000000079a2a7c11 */ /* 0x000fe4000f8410ff */
[----:B------:R-:W-:Y:S01]  /*10410*/  LEA R2, P3, R199, UR7, 0x2 ;  /* 0x00000007c7027c11 */ /* 0x000fe2000f8610ff */
[----:B------:R1:W-:Y:S04]  /*10420*/  STL [R1+0x200], R0 ;  /* 0x0002000001007387 */ /* 0x0003e80000100800 */
[----:B------:R-:W-:Y:S01]  /*10430*/  STL [R1+0x208], R42 ;  /* 0x0002082a01007387 */ /* 0x000fe20000100800 */
[----:B-1----:R-:W-:-:S02]  /*10440*/  LEA.HI.X R0, R152, UR8, R37, 0x2, P0 ;  /* 0x0000000898007c11 */ /* 0x002fc400080f1425 */
[----:B------:R-:W-:Y:S01]  /*10450*/  LEA.HI.X R37, R153, UR8, R38, 0x2, P1 ;  /* 0x0000000899257c11 */ /* 0x000fe200088f1426 */
[----:B------:R1:W-:Y:S01]  /*10460*/  STL [R1+0x218], R2 ;  /* 0x0002180201007387 */ /* 0x0003e20000100800 */
[----:B------:R-:W-:-:S03]  /*10470*/  SHF.R.S32.HI R39, RZ, 0x1f, R154 ;  /* 0x0000001fff277819 */ /* 0x000fc6000001149a */
[----:B------:R1:W-:Y:S04]  /*10480*/  STL [R1+0x234], R0 ;  /* 0x0002340001007387 */ /* 0x0003e80000100800 */
[----:B------:R-:W-:Y:S04]  /*10490*/  STL [R1+0x23c], R37 ;  /* 0x00023c2501007387 */ /* 0x000fe80000100800 */
[----:B------:R-:W3:Y:S01]  /*104a0*/  LDL.LU R152, [R1+0x2c4] ;  /* 0x0002c40001987983 */ /* 0x000ee20000300800 */
[----:B------:R-:W-:Y:S02]  /*104b0*/  SHF.R.S32.HI R40, RZ, 0x1f, R199 ;  /* 0x0000001fff287819 */ /* 0x000fe400000114c7 */
[----:B-1----:R-:W-:-:S02]  /*104c0*/  LEA.HI.X R2, R154, UR8, R39, 0x2, P2 ;  /* 0x000000089a027c11 */ /* 0x002fc400090f1427 */
        /* <DEDUP_REMOVED lines=13> */
[----:B-1----:R-:W-:Y:S02]  /*105a0*/  LEA R2, P3, R150, UR7, 0x2 ;  /* 0x0000000796027c11 */ /* 0x002fe4000f8610ff */
[----:B--2---:R-:W-:Y:S02]  /*105b0*/  LEA.HI.X R0, R155, UR8, R37, 0x2, P0 ;  /* 0x000000089b007c11 */ /* 0x004fe400080f1425 */
[----:B------:R-:W-:Y:S01]  /*105c0*/  LEA.HI.X R37, R148, UR8, R38, 0x2, P1 ;  /* 0x0000000894257c11 */ /* 0x000fe200088f1426 */
[----:B------:R-:W-:Y:S04]  /*105d0*/  STL [R1+0x228], R42 ;  /* 0x0002282a01007387 */ /* 0x000fe80000100800 */
[----:B------:R1:W-:Y:S04]  /*105e0*/  STL [R1+0x238], R2 ;  /* 0x0002380201007387 */ /* 0x0003e80000100800 */
[----:B------:R2:W-:Y:S04]  /*105f0*/  STL [R1+0x254], R0 ;  /* 0x0002540001007387 */ /* 0x0005e80000100800 */
[----:B------:R-:W-:Y:S04]  /*10600*/  STL [R1+0x25c], R37 ;  /* 0x00025c2501007387 */ /* 0x000fe80000100800 */
[----:B------:R-:W4:Y:S01]  /*10610*/  LDL.LU R155, [R1+0x2d4] ;  /* 0x0002d400019b7983 */ /* 0x000f220000300800 */
[----:B------:R-:W-:-:S02]  /*10620*/  SHF.R.S32.HI R39, RZ, 0x1f, R149 ;  /* 0x0000001fff277819 */ /* 0x000fc40000011495 */
[----:B------:R-:W-:Y:S02]  /*10630*/  SHF.R.S32.HI R40, RZ, 0x1f, R150 ;  /* 0x0000001fff287819 */ /* 0x000fe40000011496 */
[----:B-1----:R-:W-:Y:S02]  /*10640*/  LEA.HI.X R2, R149, UR8, R39, 0x2, P2 ;  /* 0x0000000895027c11 */ /* 0x002fe400090f1427 */
[----:B--2---:R-:W-:-:S03]  /*10650*/  LEA.HI.X R0, R150, UR8, R40, 0x2, P3 ;  /* 0x0000000896007c11 */ /* 0x004fc600098f1428 */
[----:B------:R3:W-:Y:S04]  /*10660*/  STL [R1+0x264], R2 ;  /* 0x0002640201007387 */ /* 0x0007e80000100800 */
[----:B------:R-:W2:Y:S04]  /*10670*/  LDL.LU R148, [R1+0x2d8] ;  /* 0x0002d80001947983 */ /* 0x000ea80000300800 */
[----:B------:R1:W-:Y:S01]  /*10680*/  STL [R1+0x26c], R0 ;  /* 0x00026c0001007387 */ /* 0x0003e20000100800 */
[----:B---3--:R-:W-:-:S03]  /*10690*/  LEA R2, P0, R151, UR7, 0x2 ;  /* 0x0000000797027c11 */ /* 0x008fc6000f8010ff */
[----:B------:R-:W3:Y:S01]  /*106a0*/  LDL.LU R149, [R1+0x2dc] ;  /* 0x0002dc0001957983 */ /* 0x000ee20000300800 */
[----:B------:R-:W-:-:S03]  /*106b0*/  SHF.R.S32.HI R37, RZ, 0x1f, R151 ;  /* 0x0000001fff257819 */ /* 0x000fc60000011497 */
[----:B------:R-:W3:Y:S01]  /*106c0*/  LDL.LU R150, [R1+0x2e0] ;  /* 0x0002e00001967983 */ /* 0x000ee20000300800 */
[----:B-1----:R-:W-:-:S03]  /*106d0*/  LEA R0, P1, R129, UR7, 0x2 ;  /* 0x0000000781007c11 */ /* 0x002fc6000f8210ff */
[----:B------:R1:W-:Y:S01]  /*106e0*/  STL [R1+0x230], R2 ;  /* 0x0002300201007387 */ /* 0x0003e20000100800 */
[----:B------:R-:W-:-:S03]  /*106f0*/  SHF.R.S32.HI R38, RZ, 0x1f, R129 ;  /* 0x0000001fff267819 */ /* 0x000fc60000011481 */
[----:B------:R1:W-:Y:S01]  /*10700*/  STL [R1+0x240], R0 ;  /* 0x0002400001007387 */ /* 0x0003e20000100800 */
[----:B------:R-:W-:Y:S02]  /*10710*/  LEA R42, P2, R130, UR7, 0x2 ;  /* 0x00000007822a7c11 */ /* 0x000fe4000f8410ff */
[----:B------:R-:W-:Y:S02]  /*10720*/  SHF.R.S32.HI R39, RZ, 0x1f, R130 ;  /* 0x0000001fff277819 */ /* 0x000fe40000011482 */
[----:B-1----:R-:W-:Y:S01]  /*10730*/  LEA R2, P3, R131, UR7, 0x2 ;  /* 0x0000000783027c11 */ /* 0x002fe2000f8610ff */
[----:B------:R-:W-:Y:S01]  /*10740*/  STL [R1+0x248], R42 ;  /* 0x0002482a01007387 */ /* 0x000fe20000100800 */
[----:B------:R-:W-:Y:S02]  /*10750*/  SHF.R.S32.HI R40, RZ, 0x1f, R131 ;  /* 0x0000001fff287819 */ /* 0x000fe40000011483 */
[----:B------:R-:W-:Y:S01]  /*10760*/  LEA.HI.X R0, R151, UR8, R37, 0x2, P0 ;  /* 0x0000000897007c11 */ /* 0x000fe200080f1425 */
[----:B------:R1:W-:Y:S01]  /*10770*/  STL [R1+0x258], R2 ;  /* 0x0002580201007387 */ /* 0x0003e20000100800 */
[----:B------:R-:W-:-:S03]  /*10780*/  LEA.HI.X R37, R129, UR8, R38, 0x2, P1 ;  /* 0x0000000881257c11 */ /* 0x000fc600088f1426 */
[----:B------:R1:W-:Y:S02]  /*10790*/  STL [R1+0x274], R0 ;  /* 0x0002740001007387 */ /* 0x0003e40000100800 */
[----:B-1----:R-:W-:Y:S02]  /*107a0*/  LEA.HI.X R2, R130, UR8, R39, 0x2, P2 ;  /* 0x0000000882027c11 */ /* 0x002fe400090f1427 */
[----:B------:R-:W-:Y:S01]  /*107b0*/  STL [R1+0x27c], R37 ;  /* 0x00027c2501007387 */ /* 0x000fe20000100800 */
[----:B------:R-:W-:-:S03]  /*107c0*/  LEA.HI.X R0, R131, UR8, R40, 0x2, P3 ;  /* 0x0000000883007c11 */ /* 0x000fc600098f1428 */
[----:B------:R-:W-:Y:S04]  /*107d0*/  STL [R1+0x284], R2 ;  /* 0x0002840201007387 */ /* 0x000fe80000100800 */
[----:B------:R1:W-:Y:S04]  /*107e0*/  STL [R1+0x28c], R0 ;  /* 0x00028c0001007387 */ /* 0x0003e80000100800 */
[----:B------:R-:W3:Y:S04]  /*107f0*/  LDL.LU R151, [R1+0x2e4] ;  /* 0x0002e40001977983 */ /* 0x000ee80000300800 */
[----:B------:R-:W3:Y:S01]  /*10800*/  LDL.LU R129, [R1+0x2e8] ;  /* 0x0002e80001817983 */ /* 0x000ee20000300800 */
[----:B-1----:R-:W-:-:S05]  /*10810*/  LEA R0, P0, R152, UR7, 0x2 ;  /* 0x0000000798007c11 */ /* 0x002fca000f8010ff */
[----:B------:R1:W-:Y:S04]  /*10820*/  STL [R1+0x250], R0 ;  /* 0x0002500001007387 */ /* 0x0003e80000100800 */
[----:B------:R-:W3:Y:S04]  /*10830*/  LDL.LU R130, [R1+0x2ec] ;  /* 0x0002ec0001827983 */ /* 0x000ee80000300800 */
[----:B------:R-:W3:Y:S01]  /*10840*/  LDL.LU R131, [R1+0x2f0] ;  /* 0x0002f00001837983 */ /* 0x000ee20000300800 */
[----:B-1----:R-:W-:Y:S02]  /*10850*/  LEA R0, P1, R153, UR7, 0x2 ;  /* 0x0000000799007c11 */ /* 0x002fe4000f8210ff */
        /* <DEDUP_REMOVED lines=19> */
[----:B----4-:R-:W-:-:S05]  /*10990*/  LEA R0, P0, R155, UR7, 0x2 ;  /* 0x000000079b007c11 */ /* 0x010fca000f8010ff */
[----:B------:R2:W-:Y:S04]  /*109a0*/  STL [R1+0x270], R0 ;  /* 0x0002700001007387 */ /* 0x0005e80000100800 */
[----:B------:R-:W4:Y:S04]  /*109b0*/  LDL.LU R152, [R1+0x2fc] ;  /* 0x0002fc0001987983 */ /* 0x000f280000300800 */
[----:B------:R-:W4:Y:S01]  /*109c0*/  LDL.LU R153, [R1+0x300] ;  /* 0x0003000001997983 */ /* 0x000f220000300800 */
[----:B--2---:R-:W-:Y:S02]  /*109d0*/  LEA R0, P1, R148, UR7, 0x2 ;  /* 0x0000000794007c11 */ /* 0x004fe4000f8210ff */
[----:B------:R-:W-:-:S02]  /*109e0*/  SHF.R.S32.HI R37, RZ, 0x1f, R155 ;  /* 0x0000001fff257819 */ /* 0x000fc4000001149b */
[----:B------:R-:W-:Y:S02]  /*109f0*/  SHF.R.S32.HI R38, RZ, 0x1f, R148 ;  /* 0x0000001fff267819 */ /* 0x000fe40000011494 */
[----:B---3--:R-:W-:Y:S01]  /*10a00*/  LEA R42, P2, R149, UR7, 0x2 ;  /* 0x00000007952a7c11 */ /* 0x008fe2000f8410ff */
[----:B------:R1:W-:Y:S01]  /*10a10*/  STL [R1+0x280], R0 ;  /* 0x0002800001007387 */ /* 0x0003e20000100800 */
[----:B------:R-:W-:Y:S02]  /*10a20*/  SHF.R.S32.HI R39, RZ, 0x1f, R149 ;  /* 0x0000001fff277819 */ /* 0x000fe40000011495 */
[----:B------:R-:W-:Y:S01]  /*10a30*/  LEA R2, P3, R150, UR7, 0x2 ;  /* 0x0000000796027c11 */ /* 0x000fe2000f8610ff */
[----:B------:R-:W-:Y:S01]  /*10a40*/  STL [R1+0x288], R42 ;  /* 0x0002882a01007387 */ /* 0x000fe20000100800 */
[----:B------:R-:W-:-:S03]  /*10a50*/  SHF.R.S32.HI R40, RZ, 0x1f, R150 ;  /* 0x0000001fff287819 */ /* 0x000fc60000011496 */
[----:B------:R2:W-:Y:S01]  /*10a60*/  STL [R1+0x298], R2 ;  /* 0x0002980201007387 */ /* 0x0005e20000100800 */
[----:B-1----:R-:W-:Y:S02]  /*10a70*/  LEA.HI.X R0, R155, UR8, R37, 0x2, P0 ;  /* 0x000000089b007c11 */ /* 0x002fe400080f1425 */
[----:B------:R-:W-:-:S03]  /*10a80*/  LEA.HI.X R37, R148, UR8, R38, 0x2, P1 ;  /* 0x0000000894257c11 */ /* 0x000fc600088f1426 */
[----:B------:R1:W-:Y:S01]  /*10a90*/  STL [R1+0x2b4], R0 ;  /* 0x0002b40001007387 */ /* 0x0003e20000100800 */
[----:B--2---:R-:W-:-:S03]  /*10aa0*/  LEA.HI.X R2, R149, UR8, R39, 0x2, P2 ;  /* 0x0000000895027c11 */ /* 0x004fc600090f1427 */
[----:B------:R-:W-:Y:S04]  /*10ab0*/  STL [R1+0x2bc], R37 ;  /* 0x0002bc2501007387 */ /* 0x000fe80000100800 */
[----:B------:R-:W2:Y:S01]  /*10ac0*/  LDL.LU R154, [R1+0x304] ;  /* 0x00030400019a7983 */ /* 0x000ea20000300800 */
[----:B-1----:R-:W-:-:S03]  /*10ad0*/  LEA.HI.X R0, R150, UR8, R40, 0x2, P3 ;  /* 0x0000000896007c11 */ /* 0x002fc600098f1428 */
[----:B------:R-:W-:Y:S04]  /*10ae0*/  STL [R1+0x2c4], R2 ;  /* 0x0002c40201007387 */ /* 0x000fe80000100800 */
[----:B------:R-:W2:Y:S04]  /*10af0*/  LDL.LU R155, [R1+0x308] ;  /* 0x00030800019b7983 */ /* 0x000ea80000300800 */
[----:B------:R1:W-:Y:S04]  /*10b00*/  STL [R1+0x2cc], R0 ;  /* 0x0002cc0001007387 */ /* 0x0003e80000100800 */
[----:B------:R-:W2:Y:S04]  /*10b10*/  LDL.LU R148, [R1+0x30c] ;  /* 0x00030c0001947983 */ /* 0x000ea80000300800 */
[----:B------:R-:W2:Y:S01]  /*10b20*/  LDL.LU R149, [R1+0x310] ;  /* 0x0003100001957983 */ /* 0x000ea20000300800 */
[----:B-1----:R-:W-:-:S02]  /*10b30*/  LEA R0, P0, R151, UR7, 0x2 ;  /* 0x0000000797007c11 */ /* 0x002fc4000f8010ff */
[----:B------:R-:W-:Y:S02]  /*10b40*/  SHF.R.S32.HI R37, RZ, 0x1f, R151 ;  /* 0x0000001fff257819 */ /* 0x000fe40000011497 */
[----:B------:R-:W-:Y:S01]  /*10b50*/  LEA R42, P1, R129, UR7, 0x2 ;  /* 0x00000007812a7c11 */ /* 0x000fe2000f8210ff */
[----:B------:R1:W-:Y:S01]  /*10b60*/  STL [R1+0x290], R0 ;  /* 0x0002900001007387 */ /* 0x0003e20000100800 */
[----:B------:R-:W-:Y:S02]  /*10b70*/  SHF.R.S32.HI R38, RZ, 0x1f, R129 ;  /* 0x0000001fff267819 */ /* 0x000fe40000011481 */
[----:B------:R-:W-:Y:S01]  /*10b80*/  LEA.HI.X R37, R151, UR8, R37, 0x2, P0 ;  /* 0x0000000897257c11 */ /* 0x000fe200080f1425 */
[----:B------:R-:W-:Y:S01]  /*10b90*/  STL [R1+0x2a0], R42 ;  /* 0x0002a02a01007387 */ /* 0x000fe20000100800 */
[----:B------:R-:W-:Y:S02]  /*10ba0*/  LEA R2, P2, R130, UR7, 0x2 ;  /* 0x0000000782027c11 */ /* 0x000fe4000f8410ff */
[----:B-1----:R-:W-:-:S03]  /*10bb0*/  LEA R0, P3, R131, UR7, 0x2 ;  /* 0x0000000783007c11 */ /* 0x002fc6000f8610ff */
[----:B------:R1:W-:Y:S01]  /*10bc0*/  STL [R1+0x2a8], R2 ;  /* 0x0002a80201007387 */ /* 0x0003e20000100800 */
[----:B------:R-:W-:-:S03]  /*10bd0*/  SHF.R.S32.HI R39, RZ, 0x1f, R130 ;  /* 0x0000001fff277819 */ /* 0x000fc60000011482 */
[----:B------:R1:W-:Y:S02]  /*10be0*/  STL [R1+0x2b8], R0 ;  /* 0x0002b80001007387 */ /* 0x0003e40000100800 */
[----:B-1----:R-:W-:Y:S02]  /*10bf0*/  LEA.HI.X R2, R129, UR8, R38, 0x2, P1 ;  /* 0x0000000881027c11 */ /* 0x002fe400088f1426 */
[----:B------:R-:W-:Y:S01]  /*10c00*/  STL [R1+0x2d4], R37 ;  /* 0x0002d42501007387 */ /* 0x000fe20000100800 */
[----:B------:R-:W-:-:S03]  /*10c10*/  LEA.HI.X R0, R130, UR8, R39, 0x2, P2 ;  /* 0x0000000882007c11 */ /* 0x000fc600090f1427 */
[----:B------:R-:W2:Y:S04]  /*10c20*/  LDL.LU R150, [R1+0x314] ;  /* 0x0003140001967983 */ /* 0x000ea80000300800 */
[----:B------:R-:W-:Y:S04]  /*10c30*/  STL [R1+0x2dc], R2 ;  /* 0x0002dc0201007387 */ /* 0x000fe80000100800 */
[----:B------:R-:W2:Y:S01]  /*10c40*/  LDL.LU R151, [R1+0x318] ;  /* 0x0003180001977983 */ /* 0x000ea20000300800 */
[----:B------:R-:W-:-:S03]  /*10c50*/  SHF.R.S32.HI R40, RZ, 0x1f, R131 ;  /* 0x0000001fff287819 */ /* 0x000fc60000011483 */
[----:B------:R1:W-:Y:S04]  /*10c60*/  STL [R1+0x2e4], R0 ;  /* 0x0002e40001007387 */ /* 0x0003e80000100800 */
[----:B------:R-:W2:Y:S04]  /*10c70*/  LDL.LU R129, [R1+0x31c] ;  /* 0x00031c0001817983 */ /* 0x000ea80000300800 */
[----:B------:R-:W2:Y:S01]  /*10c80*/  LDL.LU R130, [R1+0x320] ;  /* 0x0003200001827983 */ /* 0x000ea20000300800 */
[----:B-1----:R-:W-:Y:S02]  /*10c90*/  LEA.HI.X R0, R131, UR8, R40, 0x2, P3 ;  /* 0x0000000883007c11 */ /* 0x002fe400098f1428 */
[----:B------:R-:W-:-:S02]  /*10ca0*/  LEA R2, P0, R199, UR7, 0x2 ;  /* 0x00000007c7027c11 */ /* 0x000fc4000f8010ff */
[----:B------:R-:W-:Y:S01]  /*10cb0*/  LEA R42, P1, R99, UR7, 0x2 ;  /* 0x00000007632a7c11 */ /* 0x000fe2000f8210ff */
[----:B------:R4:W-:Y:S01]  /*10cc0*/  STL [R1+0x2ec], R0 ;  /* 0x0002ec0001007387 */ /* 0x0009e20000100800 */
[----:B------:R-:W-:-:S03]  /*10cd0*/  SHF.R.S32.HI R37, RZ, 0x1f, R199 ;  /* 0x0000001fff257819 */ /* 0x000fc600000114c7 */
[----:B------:R1:W-:Y:S04]  /*10ce0*/  STL [R1+0x2b0], R2 ;  /* 0x0002b00201007387 */ /* 0x0003e80000100800 */
[----:B------:R-:W-:Y:S04]  /*10cf0*/  STL [R1+0x2c0], R42 ;  /* 0x0002c02a01007387 */ /* 0x000fe80000100800 */
[----:B------:R-:W2:Y:S01]  /*10d00*/  LDL.LU R131, [R1+0x324] ;  /* 0x0003240001837983 */ /* 0x000ea20000300800 */
[----:B----4-:R-:W-:Y:S02]  /*10d10*/  LEA R0, P2, R152, UR7, 0x2 ;  /* 0x0000000798007c11 */ /* 0x010fe4000f8410ff */
[----:B-1----:R-:W-:-:S03]  /*10d20*/  LEA R2, P3, R153, UR7, 0x2 ;  /* 0x0000000799027c11 */ /* 0x002fc6000f8610ff */
[----:B------:R1:W-:Y:S04]  /*10d30*/  STL [R1+0x2c8], R0 ;  /* 0x0002c80001007387 */ /* 0x0003e80000100800 */
[----:B------:R4:W-:Y:S01]  /*10d40*/  STL [R1+0x2d8], R2 ;  /* 0x0002d80201007387 */ /* 0x0009e20000100800 */
[----:B-1----:R-:W-:-:S03]  /*10d50*/  LEA.HI.X R0, R199, UR8, R37, 0x2, P0 ;  /* 0x00000008c7007c11 */ /* 0x002fc600080f1425 */
[----:B------:R-:W3:Y:S01]  /*10d60*/  LDL.LU R199, [R1+0x328] ;  /* 0x0003280001c77983 */ /* 0x000ee20000300800 */
[----:B------:R-:W-:Y:S02]  /*10d70*/  SHF.R.S32.HI R38, RZ, 0x1f, R99 ;  /* 0x0000001fff267819 */ /* 0x000fe40000011463 */
[----:B------:R-:W-:Y:S02]  /*10d80*/  SHF.R.S32.HI R39, RZ, 0x1f, R152 ;  /* 0x0000001fff277819 */ /* 0x000fe40000011498 */
[----:B------:R-:W-:Y:S01]  /*10d90*/  SHF.R.S32.HI R40, RZ, 0x1f, R153 ;  /* 0x0000001fff287819 */ /* 0x000fe20000011499 */
[----:B------:R1:W-:Y:S01]  /*10da0*/  STL [R1+0x2f4], R0 ;  /* 0x0002f40001007387 */ /* 0x0003e20000100800 */
[----:B------:R-:W-:Y:S02]  /*10db0*/  LEA.HI.X R37, R99, UR8, R38, 0x2, P1 ;  /* 0x0000000863257c11 */ /* 0x000fe400088f1426 */
[----:B----4-:R-:W-:-:S03]  /*10dc0*/  LEA.HI.X R2, R152, UR8, R39, 0x2, P2 ;  /* 0x0000000898027c11 */ /* 0x010fc600090f1427 */
[----:B------:R2:W-:Y:S01]  /*10dd0*/  STL [R1+0x334], R37 ;  /* 0x0003342501007387 */ /* 0x0005e20000100800 */
[----:B-1----:R-:W-:-:S03]  /*10de0*/  LEA.HI.X R0, R153, UR8, R40, 0x2, P3 ;  /* 0x0000000899007c11 */ /* 0x002fc600098f1428 */
[----:B------:R1:W-:Y:S04]  /*10df0*/  STL [R1+0x3a4], R2 ;  /* 0x0003a40201007387 */ /* 0x0003e80000100800 */
[----:B------:R4:W-:Y:S01]  /*10e00*/  STL [R1+0x3a8], R0 ;  /* 0x0003a80001007387 */ /* 0x0009e20000100800 */
[----:B--2---:R-:W-:Y:S02]  /*10e10*/  SHF.R.S32.HI R37, RZ, 0x1f, R154 ;  /* 0x0000001fff257819 */ /* 0x004fe4000001149a */
[----:B-1----:R-:W-:Y:S02]  /*10e20*/  LEA R2, P0, R154, UR7, 0x2 ;  /* 0x000000079a027c11 */ /* 0x002fe4000f8010ff */
[----:B----4-:R-:W-:-:S03]  /*10e30*/  LEA R0, P1, R155, UR7, 0x2 ;  /* 0x000000079b007c11 */ /* 0x010fc6000f8210ff */
[----:B------:R1:W-:Y:S01]  /*10e40*/  STL [R1+0x2d0], R2 ;  /* 0x0002d00201007387 */ /* 0x0003e20000100800 */
[----:B------:R-:W-:Y:S02]  /*10e50*/  SHF.R.S32.HI R38, RZ, 0x1f, R155 ;  /* 0x0000001fff267819 */ /* 0x000fe4000001149b */
[----:B------:R-:W-:Y:S01]  /*10e60*/  LEA R42, P2, R148, UR7, 0x2 ;  /* 0x00000007942a7c11 */ /* 0x000fe2000f8410ff */
[----:B------:R2:W-:Y:S01]  /*10e70*/  STL [R1+0x2e0], R0 ;  /* 0x0002e00001007387 */ /* 0x0005e20000100800 */
[----:B------:R-:W-:Y:S02]  /*10e80*/  SHF.R.S32.HI R39, RZ, 0x1f, R148 ;  /* 0x0000001fff277819 */ /* 0x000fe40000011494 */
[----:B-1----:R-:W-:Y:S01]  /*10e90*/  LEA R2, P3, R149, UR7, 0x2 ;  /* 0x0000000795027c11 */ /* 0x002fe2000f8610ff */
[----:B------:R-:W-:Y:S01]  /*10ea0*/  STL [R1+0x2e8], R42 ;  /* 0x0002e82a01007387 */ /* 0x000fe20000100800 */
[----:B------:R-:W-:Y:S02]  /*10eb0*/  SHF.R.S32.HI R40, RZ, 0x1f, R149 ;  /* 0x0000001fff287819 */ /* 0x000fe40000011495 */
[----:B--2---:R-:W-:Y:S01]  /*10ec0*/  LEA.HI.X R0, R154, UR8, R37, 0x2, P0 ;  /* 0x000000089a007c11 */ /* 0x004fe200080f1425 */
[----:B------:R1:W-:Y:S01]  /*10ed0*/  STL [R1+0x2f8], R2 ;  /* 0x0002f80201007387 */ /* 0x0003e20000100800 */
[----:B------:R-:W-:-:S03]  /*10ee0*/  LEA.HI.X R37, R155, UR8, R38, 0x2, P1 ;  /* 0x000000089b257c11 */ /* 0x000fc600088f1426 */
[----:B------:R2:W-:Y:S01]  /*10ef0*/  STL [R1+0x3ac], R0 ;  /* 0x0003ac0001007387 */ /* 0x0005e20000100800 */
[----:B-1----:R-:W-:-:S03]  /*10f00*/  LEA.HI.X R2, R148, UR8, R39, 0x2, P2 ;  /* 0x0000000894027c11 */ /* 0x002fc600090f1427 */
[----:B------:R-:W-:Y:S01]  /*10f10*/  STL [R1+0x3b0], R37 ;  /* 0x0003b02501007387 */ /* 0x000fe20000100800 */
[----:B--2---:R-:W-:-:S03]  /*10f20*/  LEA.HI.X R0, R149, UR8, R40, 0x2, P3 ;  /* 0x0000000895007c11 */ /* 0x004fc600098f1428 */
[----:B------:R-:W-:Y:S04]  /*10f30*/  STL [R1+0x3b4], R2 ;  /* 0x0003b40201007387 */ /* 0x000fe80000100800 */
[----:B------:R1:W-:Y:S02]  /*10f40*/  STL [R1+0x3b8], R0 ;  /* 0x0003b80001007387 */ /* 0x0003e40000100800 */
[----:B-1----:R-:W-:Y:S02]  /*10f50*/  LEA R0, P0, R150, UR7, 0x2 ;  /* 0x0000000796007c11 */ /* 0x002fe4000f8010ff */
[----:B------:R-:W-:Y:S02]  /*10f60*/  SHF.R.S32.HI R37, RZ, 0x1f, R150 ;  /* 0x0000001fff257819 */ /* 0x000fe40000011496 */
[----:B------:R-:W-:Y:S01]  /*10f70*/  LEA R2, P1, R151, UR7, 0x2 ;  /* 0x0000000797027c11 */ /* 0x000fe2000f8210ff */
[----:B------:R1:W-:Y:S04]  /*10f80*/  STL [R1+0x2f0], R0 ;  /* 0x0002f00001007387 */ /* 0x0003e80000100800 */
[----:B------:R2:W-:Y:S01]  /*10f90*/  STL [R1+0x300], R2 ;  /* 0x0003000201007387 */ /* 0x0005e20000100800 */
[----:B------:R-:W-:-:S02]  /*10fa0*/  LEA R42, P2, R129, UR7, 0x2 ;  /* 0x00000007812a7c11 */ /* 0x000fc4000f8410ff */
[----:B-1----:R-:W-:Y:S02]  /*10fb0*/  LEA R0, P3, R130, UR7, 0x2 ;  /* 0x0000000782007c11 */ /* 0x002fe4000f8610ff */
[----:B--2---:R-:W-:Y:S01]  /*10fc0*/  LEA.HI.X R2, R150, UR8, R37, 0x2, P0 ;  /* 0x0000000896027c11 */ /* 0x004fe200080f1425 */
[----:B------:R-:W-:Y:S01]  /*10fd0*/  STL [R1+0x308], R42 ;  /* 0x0003082a01007387 */ /* 0x000fe20000100800 */
[----:B------:R-:W-:-:S03]  /*10fe0*/  SHF.R.S32.HI R40, RZ, 0x1f, R130 ;  /* 0x0000001fff287819 */ /* 0x000fc60000011482 */
[----:B------:R-:W-:Y:S01]  /*10ff0*/  STL [R1+0x32c], R0 ;  /* 0x00032c0001007387 */ /* 0x000fe20000100800 */
[----:B------:R-:W-:-:S03]  /*11000*/  SHF.R.S32.HI R38, RZ, 0x1f, R151 ;  /* 0x0000001fff267819 */ /* 0x000fc60000011497 */
[----:B------:R1:W-:Y:S01]  /*11010*/  STL [R1+0x3bc], R2 ;  /* 0x0003bc0201007387 */ /* 0x0003e20000100800 */
[----:B------:R-:W-:Y:S02]  /*11020*/  SHF.R.S32.HI R39, RZ, 0x1f, R129 ;  /* 0x0000001fff277819 */ /* 0x000fe40000011481 */
[----:B------:R-:W-:Y:S02]  /*11030*/  LEA.HI.X R197, R151, UR8, R38, 0x2, P1 ;  /* 0x0000000897c57c11 */ /* 0x000fe400088f1426 */
[----:B-1----:R-:W-:Y:S02]  /*11040*/  LEA.HI.X R2, R130, UR8, R40, 0x2, P3 ;  /* 0x0000000882027c11 */ /* 0x002fe400098f1428 */
[----:B------:R-:W-:Y:S02]  /*11050*/  LEA.HI.X R0, R129, UR8, R39, 0x2, P2 ;  /* 0x0000000881007c11 */ /* 0x000fe400090f1427 */
[----:B------:R-:W-:Y:S01]  /*11060*/  SHF.R.S32.HI R38, RZ, 0x1f, R131 ;  /* 0x0000001fff267819 */ /* 0x000fe20000011483 */
[----:B------:R1:W-:Y:S01]  /*11070*/  STL [R1+0x698], R2 ;  /* 0x0006980201007387 */ /* 0x0003e20000100800 */
[----:B------:R-:W-:-:S03]  /*11080*/  IADD3 R206, P3, R206, c[0x0][0x168], RZ ;  /* 0x00005a00cece7a10 */ /* 0x000fc60007f7e0ff */
[----:B------:R2:W-:Y:S01]  /*11090*/  STL [R1+0x340], R0 ;  /* 0x0003400001007387 */ /* 0x0005e20000100800 */
[----:B-1----:R-:W-:-:S04]  /*110a0*/  LEA R2, P0, R131, UR7, 0x2 ;  /* 0x0000000783027c11 */ /* 0x002fc8000f8010ff */
[----:B------:R-:W-:Y:S02]  /*110b0*/  LEA.HI.X R200, R131, UR8, R38, 0x2, P0 ;  /* 0x0000000883c87c11 */ /* 0x000fe400080f1426 */
[----:B------:R-:W-:Y:S02]  /*110c0*/  IADD3 R208, P0, R208, c[0x0][0x168], RZ ;  /* 0x00005a00d0d07a10 */ /* 0x000fe40007f1e0ff */
[----:B------:R-:W-:Y:S02]  /*110d0*/  IADD3.X R205, R205, c[0x0][0x16c], RZ, P3, !PT ;  /* 0x00005b00cdcd7a10 */ /* 0x000fe40001ffe4ff */
[----:B------:R-:W-:Y:S02]  /*110e0*/  IADD3 R218, P3, R218, c[0x0][0x168], RZ ;  /* 0x00005a00dada7a10 */ /* 0x000fe40007f7e0ff */
[----:B------:R-:W-:Y:S02]  /*110f0*/  IADD3 R210, P2, R210, c[0x0][0x168], RZ ;  /* 0x00005a00d2d27a10 */ /* 0x000fe40007f5e0ff */
[----:B------:R-:W-:-:S02]  /*11100*/  IADD3.X R207, R207, c[0x0][0x16c], RZ, P0, !PT ;  /* 0x00005b00cfcf7a10 */ /* 0x000fc400007fe4ff */
[----:B------:R-:W-:Y:S02]  /*11110*/  IADD3 R202, P4, R202, c[0x0][0x168], RZ ;  /* 0x00005a00caca7a10 */ /* 0x000fe40007f9e0ff */
[----:B------:R-:W-:Y:S02]  /*11120*/  IADD3 R220, P0, R220, c[0x0][0x168], RZ ;  /* 0x00005a00dcdc7a10 */ /* 0x000fe40007f1e0ff */
[----:B------:R-:W-:Y:S02]  /*11130*/  IADD3 R204, P5, R204, c[0x0][0x168], RZ ;  /* 0x00005a00cccc7a10 */ /* 0x000fe40007fbe0ff */
[----:B------:R-:W-:Y:S02]  /*11140*/  IADD3.X R217, R217, c[0x0][0x16c], RZ, P3, !PT ;  /* 0x00005b00d9d97a10 */ /* 0x000fe40001ffe4ff */
[----:B------:R-:W-:Y:S02]  /*11150*/  IADD3.X R209, R209, c[0x0][0x16c], RZ, P2, !PT ;  /* 0x00005b00d1d17a10 */ /* 0x000fe400017fe4ff */
[----:B------:R-:W-:-:S02]  /*11160*/  IADD3 R230, P3, R230, c[0x0][0x168], RZ ;  /* 0x00005a00e6e67a10 */ /* 0x000fc40007f7e0ff */
[----:B------:R-:W-:Y:S02]  /*11170*/  IADD3.X R201, R201, c[0x0][0x16c], RZ, P4, !PT ;  /* 0x00005b00c9c97a10 */ /* 0x000fe400027fe4ff */
[----:B------:R-:W-:Y:S02]  /*11180*/  IADD3 R222, P2, R222, c[0x0][0x168], RZ ;  /* 0x00005a00dede7a10 */ /* 0x000fe40007f5e0ff */
[----:B------:R-:W-:Y:S02]  /*11190*/  IADD3.X R219, R219, c[0x0][0x16c], RZ, P0, !PT ;  /* 0x00005b00dbdb7a10 */ /* 0x000fe400007fe4ff */
[----:B------:R-:W-:Y:S02]  /*111a0*/  IADD3 R214, P4, R214, c[0x0][0x168], RZ ;  /* 0x00005a00d6d67a10 */ /* 0x000fe40007f9e0ff */
[----:B------:R-:W-:Y:S02]  /*111b0*/  IADD3 R232, P0, R232, c[0x0][0x168], RZ ;  /* 0x00005a00e8e87a10 */ /* 0x000fe40007f1e0ff */
[----:B------:R-:W-:-:S02]  /*111c0*/  IADD3.X R203, R203, c[0x0][0x16c], RZ, P5, !PT ;  /* 0x00005b00cbcb7a10 */ /* 0x000fc40002ffe4ff */
[----:B------:R-:W-:Y:S02]  /*111d0*/  IADD3 R216, P5, R216, c[0x0][0x168], RZ ;  /* 0x00005a00d8d87a10 */ /* 0x000fe40007fbe0ff */
[----:B------:R-:W-:Y:S02]  /*111e0*/  IADD3.X R229, R229, c[0x0][0x16c], RZ, P3, !PT ;  /* 0x00005b00e5e57a10 */ /* 0x000fe40001ffe4ff */
[----:B------:R-:W-:Y:S02]  /*111f0*/  IADD3.X R221, R221, c[0x0][0x16c], RZ, P2, !PT ;  /* 0x00005b00dddd7a10 */ /* 0x000fe400017fe4ff */
[----:B------:R-:W-:Y:S02]  /*11200*/  IADD3 R242, P3, R242, c[0x0][0x168], RZ ;  /* 0x00005a00f2f27a10 */ /* 0x000fe40007f7e0ff */
[----:B------:R-:W-:Y:S02]  /*11210*/  IADD3.X R213, R213, c[0x0][0x16c], RZ, P4, !PT ;  /* 0x00005b00d5d57a10 */ /* 0x000fe400027fe4ff */
[----:B------:R-:W-:-:S02]  /*11220*/  IADD3 R234, P2, R234, c[0x0][0x168], RZ ;  /* 0x00005a00eaea7a10 */ /* 0x000fc40007f5e0ff */
[----:B------:R-:W-:Y:S02]  /*11230*/  IADD3.X R231, R231, c[0x0][0x16c], RZ, P0, !PT ;  /* 0x00005b00e7e77a10 */ /* 0x000fe400007fe4ff */
[----:B------:R-:W-:Y:S02]  /*11240*/  IADD3 R226, P4, R226, c[0x0][0x168], RZ ;  /* 0x00005a00e2e27a10 */ /* 0x000fe40007f9e0ff */
[----:B------:R-:W-:Y:S02]  /*11250*/  IADD3 R244, P0, R244, c[0x0][0x168], RZ ;  /* 0x00005a00f4f47a10 */ /* 0x000fe40007f1e0ff */
[----:B------:R-:W-:Y:S02]  /*11260*/  IADD3.X R215, R215, c[0x0][0x16c], RZ, P5, !PT ;  /* 0x00005b00d7d77a10 */ /* 0x000fe40002ffe4ff */
[----:B------:R-:W-:Y:S02]  /*11270*/  IADD3 R228, P5, R228, c[0x0][0x168], RZ ;  /* 0x00005a00e4e47a10 */ /* 0x000fe40007fbe0ff */
[----:B------:R-:W-:-:S02]  /*11280*/  IADD3.X R241, R241, c[0x0][0x16c], RZ, P3, !PT ;  /* 0x00005b00f1f17a10 */ /* 0x000fc40001ffe4ff */
[----:B------:R-:W-:Y:S02]  /*11290*/  IADD3.X R233, R233, c[0x0][0x16c], RZ, P2, !PT ;  /* 0x00005b00e9e97a10 */ /* 0x000fe400017fe4ff */
[----:B------:R-:W-:Y:S02]  /*112a0*/  IADD3 R4, P3, R4, c[0x0][0x168], RZ ;  /* 0x00005a0004047a10 */ /* 0x000fe40007f7e0ff */
[----:B------:R-:W-:Y:S02]  /*112b0*/  SHF.R.S32.HI R3, RZ, 0x6, R3 ;  /* 0x00000006ff037819 */ /* 0x000fe40000011403 */
[----:B------:R-:W-:Y:S02]  /*112c0*/  IADD3.X R225, R225, c[0x0][0x16c], RZ, P4, !PT ;  /* 0x00005b00e1e17a10 */ /* 0x000fe400027fe4ff */
[----:B------:R-:W-:Y:S02]  /*112d0*/  IADD3 R246, P2, R246, c[0x0][0x168], RZ ;  /* 0x00005a00f6f67a10 */ /* 0x000fe40007f5e0ff */
[----:B------:R-:W-:-:S02]  /*112e0*/  IADD3.X R243, R243, c[0x0][0x16c], RZ, P0, !PT ;  /* 0x00005b00f3f37a10 */ /* 0x000fc400007fe4ff */
[----:B------:R-:W-:Y:S02]  /*112f0*/  IADD3 R238, P4, R238, c[0x0][0x168], RZ ;  /* 0x00005a00eeee7a10 */ /* 0x000fe40007f9e0ff */
[----:B------:R-:W-:Y:S02]  /*11300*/  IADD3 R3, P0, R5, c[0x0][0x168], RZ ;  /* 0x00005a0005037a10 */ /* 0x000fe40007f1e0ff */
[----:B------:R-:W-:Y:S02]  /*11310*/  IADD3.X R227, R227, c[0x0][0x16c], RZ, P5, !PT ;  /* 0x00005b00e3e37a10 */ /* 0x000fe40002ffe4ff */
[----:B------:R-:W-:Y:S02]  /*11320*/  IADD3 R240, P5, R240, c[0x0][0x168], RZ ;  /* 0x00005a00f0f07a10 */ /* 0x000fe40007fbe0ff */
[----:B------:R-:W-:Y:S02]  /*11330*/  IADD3.X R245, R245, c[0x0][0x16c], RZ, P2, !PT ;  /* 0x00005b00f5f57a10 */ /* 0x000fe400017fe4ff */
[----:B------:R-:W-:-:S02]  /*11340*/  IADD3.X R237, R237, c[0x0][0x16c], RZ, P4, !PT ;  /* 0x00005b00eded7a10 */ /* 0x000fc400027fe4ff */
[----:B------:R-:W-:Y:S02]  /*11350*/  IADD3 R250, P4, R250, c[0x0][0x168], RZ ;  /* 0x00005a00fafa7a10 */ /* 0x000fe40007f9e0ff */
[----:B------:R-:W-:Y:S02]  /*11360*/  IADD3.X R239, R239, c[0x0][0x16c], RZ, P5, !PT ;  /* 0x00005b00efef7a10 */ /* 0x000fe40002ffe4ff */
[----:B------:R-:W-:Y:S02]  /*11370*/  IADD3 R252, P5, R252, c[0x0][0x168], RZ ;  /* 0x00005a00fcfc7a10 */ /* 0x000fe40007fbe0ff */
[----:B------:R-:W-:Y:S02]  /*11380*/  IADD3.X R249, R249, c[0x0][0x16c], RZ, P4, !PT ;  /* 0x00005b00f9f97a10 */ /* 0x000fe400027fe4ff */
[----:B------:R-:W-:Y:S02]  /*11390*/  IADD3.X R251, R251, c[0x0][0x16c], RZ, P5, !PT ;  /* 0x00005b00fbfb7a10 */ /* 0x000fe40002ffe4ff */
[----:B------:R-:W-:-:S02]  /*113a0*/  IADD3.X R5, R12, c[0x0][0x16c], RZ, P3, !PT ;  /* 0x00005b000c057a10 */ /* 0x000fc40001ffe4ff */
[----:B---3--:R-:W-:Y:S02]  /*113b0*/  SHF.R.S32.HI R37, RZ, 0x1f, R199 ;  /* 0x0000001fff257819 */ /* 0x008fe400000114c7 */
[----:B--2---:R-:W-:-:S04]  /*113c0*/  LEA R0, P1, R199, UR7, 0x2 ;  /* 0x00000007c7007c11 */ /* 0x004fc8000f8210ff */
[----:B------:R-:W-:Y:S02]  /*113d0*/  LEA.HI.X R198, R199, UR8, R37, 0x2, P1 ;  /* 0x00000008c7c67c11 */ /* 0x000fe400088f1425 */
[----:B------:R-:W-:Y:S01]  /*113e0*/  IADD3 R212, P1, R212, c[0x0][0x168], RZ ;  /* 0x00005a00d4d47a10 */ /* 0x000fe20007f3e0ff */
[----:B------:R1:W-:Y:S03]  /*113f0*/  STL [R1+0x318], R0 ;  /* 0x0003180001007387 */ /* 0x0003e60000100800 */
[----:B------:R-:W-:Y:S02]  /*11400*/  IADD3.X R211, R211, c[0x0][0x16c], RZ, P1, !PT ;  /* 0x00005b00d3d37a10 */ /* 0x000fe40000ffe4ff */
[----:B------:R-:W-:Y:S01]  /*11410*/  IADD3 R224, P1, R224, c[0x0][0x168], RZ ;  /* 0x00005a00e0e07a10 */ /* 0x000fe20007f3e0ff */
[----:B-1----:R-:W-:-:S03]  /*11420*/  IMAD.SHL.U32 R0, R128, 0x40, RZ ;  /* 0x0000004080007824 */ /* 0x002fc600078e00ff */
[----:B------:R-:W-:Y:S02]  /*11430*/  IADD3.X R223, R223, c[0x0][0x16c], RZ, P1, !PT ;  /* 0x00005b00dfdf7a10 */ /* 0x000fe40000ffe4ff */
[----:B------:R-:W-:Y:S02]  /*11440*/  IADD3 R236, P1, R236, c[0x0][0x168], RZ ;  /* 0x00005a00ecec7a10 */ /* 0x000fe40007f3e0ff */
[----:B------:R-:W-:Y:S02]  /*11450*/  LOP3.LUT R0, R0, 0x1800, RZ, 0xc0, !PT ;  /* 0x0000180000007812 */ /* 0x000fe400078ec0ff */
[----:B------:R-:W-:Y:S02]  /*11460*/  IADD3.X R235, R235, c[0x0][0x16c], RZ, P1, !PT ;  /* 0x00005b00ebeb7a10 */ /* 0x000fe40000ffe4ff */
[----:B------:R-:W-:Y:S01]  /*11470*/  IADD3 R248, P1, R248, c[0x0][0x168], RZ ;  /* 0x00005a00f8f87a10 */ /* 0x000fe20007f3e0ff */
[----:B------:R-:W-:Y:S04]  /*11480*/  STL [R1+0x3c8], R0 ;  /* 0x0003c80001007387 */ /* 0x000fe80000100800 */
[----:B------:R1:W-:Y:S01]  /*11490*/  STL [R1+0x4], R4 ;  /* 0x0000040401007387 */ /* 0x0003e20000100800 */
[----:B------:R-:W-:-:S03]  /*114a0*/  IADD3.X R247, R247, c[0x0][0x16c], RZ, P1, !PT ;  /* 0x00005b00f7f77a10 */ /* 0x000fc60000ffe4ff */
[----:B------:R2:W-:Y:S01]  /*114b0*/  STL [R1+0xc], R3 ;  /* 0x00000c0301007387 */ /* 0x0005e20000100800 */
[----:B-1----:R-:W-:Y:S02]  /*114c0*/  IADD3 R4, P2, R6, c[0x0][0x168], RZ ;  /* 0x00005a0006047a10 */ /* 0x002fe40007f5e0ff */
[----:B--2---:R-:W-:-:S03]  /*114d0*/  IADD3 R3, P1, R8, c[0x0][0x168], RZ ;  /* 0x00005a0008037a10 */ /* 0x004fc60007f3e0ff */
[----:B------:R1:W-:Y:S04]  /*114e0*/  STL [R1+0x14], R4 ;  /* 0x0000140401007387 */ /* 0x0003e80000100800 */
[----:B------:R2:W-:Y:S01]  /*114f0*/  STL [R1+0x1c], R3 ;  /* 0x00001c0301007387 */ /* 0x0005e20000100800 */
[----:B-1----:R-:W-:Y:S02]  /*11500*/  IADD3 R4, P4, R7, c[0x0][0x168], RZ ;  /* 0x00005a0007047a10 */ /* 0x002fe40007f9e0ff */
[----:B--2---:R-:W-:-:S03]  /*11510*/  IADD3 R3, P5, R9, c[0x0][0x168], RZ ;  /* 0x00005a0009037a10 */ /* 0x004fc60007fbe0ff */
[----:B------:R1:W-:Y:S04]  /*11520*/  STL [R1+0x24], R4 ;  /* 0x0000240401007387 */ /* 0x0003e80000100800 */
[----:B------:R2:W-:Y:S04]  /*11530*/  STL [R1+0x2c], R3 ;  /* 0x00002c0301007387 */ /* 0x0005e80000100800 */
[----:B------:R3:W-:Y:S01]  /*11540*/  STL [R1], R5 ;  /* 0x0000000501007387 */ /* 0x0007e20000100800 */
[----:B-1----:R-:W-:Y:S02]  /*11550*/  IADD3 R4, P3, R10, c[0x0][0x168], RZ ;  /* 0x00005a000a047a10 */ /* 0x002fe40007f7e0ff */
[----:B--2---:R-:W-:-:S03]  /*11560*/  IADD3.X R3, R15, c[0x0][0x16c], RZ, P0, !PT ;  /* 0x00005b000f037a10 */ /* 0x004fc600007fe4ff */
[----:B------:R1:W-:Y:S01]  /*11570*/  STL [R1+0x34], R4 ;  /* 0x0000340401007387 */ /* 0x0003e20000100800 */
[----:B---3--:R-:W-:-:S03]  /*11580*/  IADD3 R5, P0, R13, c[0x0][0x168], RZ ;  /* 0x00005a000d057a10 */ /* 0x008fc60007f1e0ff */
[----:B------:R2:W-:Y:S04]  /*11590*/  STL [R1+0x8], R3 ;  /* 0x0000080301007387 */ /* 0x0005e80000100800 */
[----:B------:R3:W-:Y:S01]  /*115a0*/  STL [R1+0x3c], R5 ;  /* 0x00003c0501007387 */ /* 0x0007e20000100800 */
[----:B-1----:R-:W-:Y:S02]  /*115b0*/  IADD3.X R4, R16, c[0x0][0x16c], RZ, P2, !PT ;  /* 0x00005b0010047a10 */ /* 0x002fe400017fe4ff */
[----:B--2---:R-:W-:-:S03]  /*115c0*/  IADD3 R3, P2, R11, c[0x0][0x168], RZ ;  /* 0x00005a000b037a10 */ /* 0x004fc60007f5e0ff */
[----:B------:R1:W-:Y:S01]  /*115d0*/  STL [R1+0x10], R4 ;  /* 0x0000100401007387 */ /* 0x0003e20000100800 */
[----:B---3--:R-:W-:-:S03]  /*115e0*/  IADD3.X R5, R19, c[0x0][0x16c], RZ, P1, !PT ;  /* 0x00005b0013057a10 */ /* 0x008fc60000ffe4ff */
[----:B------:R2:W-:Y:S04]  /*115f0*/  STL [R1+0x44], R3 ;  /* 0x0000440301007387 */ /* 0x0005e80000100800 */
[----:B------:R3:W-:Y:S01]  /*11600*/  STL [R1+0x18], R5 ;  /* 0x0000180501007387 */ /* 0x0007e20000100800 */
        /* <DEDUP_REMOVED lines=119> */
[----:B------:R-:W-:Y:S01]  /*11d80*/  STL [R1+0x108], R5 ;  /* 0x0001080501007387 */ /* 0x000fe20000100800 */
[----:B-1----:R-:W-:-:S03]  /*11d90*/  IADD3 R4, P1, R161, c[0x0][0x168], RZ ;  /* 0x00005a00a1047a10 */ /* 0x002fc60007f3e0ff */
[----:B------:R-:W3:Y:S01]  /*11da0*/  LDL.LU R15, [R1+0x168] ;  /* 0x00016800010f7983 */ /* 0x000ee20000300800 */
[----:B--2---:R-:W-:-:S03]  /*11db0*/  IADD3.X R3, R176, c[0x0][0x16c], RZ, P4, !PT ;  /* 0x00005b00b0037a10 */ /* 0x004fc600027fe4ff */
[----:B------:R-:W-:Y:S04]  /*11dc0*/  STL [R1+0x13c], R4 ;  /* 0x00013c0401007387 */ /* 0x000fe80000100800 */
[----:B------:R-:W2:Y:S04]  /*11dd0*/  LDL.LU R10, [R1+0x170] ;  /* 0x00017000010a7983 */ /* 0x000ea80000300800 */
[----:B------:R1:W-:Y:S04]  /*11de0*/  STL [R1+0x110], R3 ;  /* 0x0001100301007387 */ /* 0x0003e80000100800 */
[----:B------:R-:W4:Y:S04]  /*11df0*/  LDL.LU R12, [R1+0x178] ;  /* 0x00017800010c7983 */ /* 0x000f280000300800 */
[----:B------:R-:W4:Y:S01]  /*11e00*/  LDL.LU R9, [R1+0x190] ;  /* 0x0001900001097983 */ /* 0x000f220000300800 */
[----:B-1----:R-:W-:-:S03]  /*11e10*/  IADD3 R3, P4, R146, c[0x0][0x168], RZ ;  /* 0x00005a0092037a10 */ /* 0x002fc60007f9e0ff */
[----:B------:R-:W4:Y:S04]  /*11e20*/  LDL.LU R5, [R1+0x180] ;  /* 0x0001800001057983 */ /* 0x000f280000300800 */
[----:B------:R1:W-:Y:S04]  /*11e30*/  STL [R1+0x144], R3 ;  /* 0x0001440301007387 */ /* 0x0003e80000100800 */
[----:B------:R-:W4:Y:S04]  /*11e40*/  LDL.LU R7, [R1+0x1a0] ;  /* 0x0001a00001077983 */ /* 0x000f280000300800 */
[----:B------:R-:W4:Y:S01]  /*11e50*/  LDL.LU R8, [R1+0x188] ;  /* 0x0001880001087983 */ /* 0x000f220000300800 */
[----:B-1----:R-:W-:-:S05]  /*11e60*/  IADD3.X R3, R179, c[0x0][0x16c], RZ, P5, !PT ;  /* 0x00005b00b3037a10 */ /* 0x002fca0002ffe4ff */
[----:B------:R1:W-:Y:S04]  /*11e70*/  STL [R1+0x118], R3 ;  /* 0x0001180301007387 */ /* 0x0003e80000100800 */
[----:B------:R-:W4:Y:S04]  /*11e80*/  LDL.LU R6, [R1+0x1b8] ;  /* 0x0001b80001067983 */ /* 0x000f280000300800 */
[----:B------:R-:W4:Y:S01]  /*11e90*/  LDL.LU R4, [R1+0x1a8] ;  /* 0x0001a80001047983 */ /* 0x000f220000300800 */
[----:B------:R-:W-:Y:S02]  /*11ea0*/  IADD3 R13, P5, R162, c[0x0][0x168], RZ ;  /* 0x00005a00a20d7a10 */ /* 0x000fe40007fbe0ff */
[----:B------:R-:W-:Y:S01]  /*11eb0*/  IADD3.X R11, R180, c[0x0][0x16c], RZ, P3, !PT ;  /* 0x00005b00b40b7a10 */ /* 0x000fe20001ffe4ff */
[----:B-1----:R-:W4:Y:S01]  /*11ec0*/  LDL.LU R3, [R1+0x1c0] ;  /* 0x0001c00001037983 */ /* 0x002f220000300800 */
[----:B------:R-:W-:-:S03]  /*11ed0*/  IADD3.X R14, R183, c[0x0][0x16c], RZ, P0, !PT ;  /* 0x00005b00b70e7a10 */ /* 0x000fc600007fe4ff */
[----:B------:R1:W-:Y:S04]  /*11ee0*/  STL [R1+0x14c], R13 ;  /* 0x00014c0d01007387 */ /* 0x0003e80000100800 */
[----:B------:R1:W-:Y:S02]  /*11ef0*/  STL [R1+0x120], R11 ;  /* 0x0001200b01007387 */ /* 0x0003e40000100800 */
[----:B-1----:R-:W-:Y:S02]  /*11f00*/  IADD3 R13, P3, R177, c[0x0][0x168], RZ ;  /* 0x00005a00b10d7a10 */ /* 0x002fe40007f7e0ff */
[----:B------:R-:W-:-:S03]  /*11f10*/  IADD3 R11, P0, R181, c[0x0][0x168], RZ ;  /* 0x00005a00b50b7a10 */ /* 0x000fc60007f1e0ff */
[----:B------:R1:W-:Y:S04]  /*11f20*/  STL [R1+0x154], R13 ;  /* 0x0001540d01007387 */ /* 0x0003e80000100800 */
[----:B------:R1:W-:Y:S04]  /*11f30*/  STL [R1+0x128], R14 ;  /* 0x0001280e01007387 */ /* 0x0003e80000100800 */
[----:B------:R1:W-:Y:S02]  /*11f40*/  STL [R1+0x15c], R11 ;  /* 0x00015c0b01007387 */ /* 0x0003e40000100800 */
[----:B-1----:R-:W-:-:S02]  /*11f50*/  IADD3.X R13, R184, c[0x0][0x16c], RZ, P2, !PT ;  /* 0x00005b00b80d7a10 */ /* 0x002fc400017fe4ff */
[----:B------:R-:W-:-:S03]  /*11f60*/  IADD3 R14, P2, R178, c[0x0][0x168], RZ ;  /* 0x00005a00b20e7a10 */ /* 0x000fc60007f5e0ff */
[----:B------:R1:W-:Y:S01]  /*11f70*/  STL [R1+0x130], R13 ;  /* 0x0001300d01007387 */ /* 0x0003e20000100800 */
[----:B------:R-:W-:-:S03]  /*11f80*/  IADD3.X R11, R187, c[0x0][0x16c], RZ, P1, !PT ;  /* 0x00005b00bb0b7a10 */ /* 0x000fc60000ffe4ff */
[----:B------:R1:W-:Y:S04]  /*11f90*/  STL [R1+0x164], R14 ;  /* 0x0001640e01007387 */ /* 0x0003e80000100800 */
[----:B------:R1:W-:Y:S02]  /*11fa0*/  STL [R1+0x138], R11 ;  /* 0x0001380b01007387 */ /* 0x0003e40000100800 */
[----:B-1----:R-:W-:Y:S02]  /*11fb0*/  IADD3 R13, P1, R182, c[0x0][0x168], RZ ;  /* 0x00005a00b60d7a10 */ /* 0x002fe40007f3e0ff */
[----:B------:R-:W-:-:S03]  /*11fc0*/  IADD3.X R14, R188, c[0x0][0x16c], RZ, P4, !PT ;  /* 0x00005b00bc0e7a10 */ /* 0x000fc600027fe4ff */
[----:B------:R1:W-:Y:S01]  /*11fd0*/  STL [R1+0x16c], R13 ;  /* 0x00016c0d01007387 */ /* 0x0003e20000100800 */
[----:B------:R-:W-:-:S03]  /*11fe0*/  IADD3 R11, P4, R185, c[0x0][0x168], RZ ;  /* 0x00005a00b90b7a10 */ /* 0x000fc60007f9e0ff */
[----:B------:R1:W-:Y:S04]  /*11ff0*/  STL [R1+0x140], R14 ;  /* 0x0001400e01007387 */ /* 0x0003e80000100800 */
[----:B------:R1:W-:Y:S02]  /*12000*/  STL [R1+0x174], R11 ;  /* 0x0001740b01007387 */ /* 0x0003e40000100800 */
[----:B-1----:R-:W-:Y:S02]  /*12010*/  IADD3.X R13, R191, c[0x0][0x16c], RZ, P5, !PT ;  /* 0x00005b00bf0d7a10 */ /* 0x002fe40002ffe4ff */
        /* <DEDUP_REMOVED lines=10> */
[----:B------:R3:W-:Y:S01]  /*120c0*/  STL [R1+0x18c], R11 ;  /* 0x00018c0b01007387 */ /* 0x0007e20000100800 */
[----:B-1----:R-:W-:Y:S02]  /*120d0*/  IADD3.X R13, R196, c[0x0][0x16c], RZ, P2, !PT ;  /* 0x00005b00c40d7a10 */ /* 0x002fe400017fe4ff */
[----:B------:R-:W-:-:S03]  /*120e0*/  IADD3 R14, P2, R193, c[0x0][0x168], RZ ;  /* 0x00005a00c10e7a10 */ /* 0x000fc60007f5e0ff */
[----:B------:R2:W-:Y:S04]  /*120f0*/  STL [R1+0x160], R13 ;  /* 0x0001600d01007387 */ /* 0x0005e80000100800 */
[----:B------:R-:W-:Y:S01]  /*12100*/  STL [R1+0x194], R14 ;  /* 0x0001940e01007387 */ /* 0x000fe20000100800 */
[----:B---3--:R-:W-:-:S05]  /*12110*/  IADD3.X R11, R15, c[0x0][0x16c], RZ, P1, !PT ;  /* 0x00005b000f0b7a10 */ /* 0x008fca0000ffe4ff */
[----:B------:R1:W-:Y:S01]  /*12120*/  STL [R1+0x168], R11 ;  /* 0x0001680b01007387 */ /* 0x0003e20000100800 */
[----:B--2---:R-:W-:Y:S02]  /*12130*/  IADD3 R13, P1, R10, c[0x0][0x168], RZ ;  /* 0x00005a000a0d7a10 */ /* 0x004fe40007f3e0ff */
[----:B----4-:R-:W-:Y:S02]  /*12140*/  IADD3.X R10, R12, c[0x0][0x16c], RZ, P4, !PT ;  /* 0x00005b000c0a7a10 */ /* 0x010fe400027fe4ff */
[----:B-1----:R-:W-:Y:S01]  /*12150*/  IADD3 R11, P4, R194, c[0x0][0x168], RZ ;  /* 0x00005a00c20b7a10 */ /* 0x002fe20007f9e0ff */
[----:B------:R-:W-:Y:S01]  /*12160*/  STL [R1+0x19c], R13 ;  /* 0x00019c0d01007387 */ /* 0x000fe20000100800 */
[----:B------:R-:W-:-:S03]  /*12170*/  IADD3.X R9, R9, c[0x0][0x16c], RZ, P5, !PT ;  /* 0x00005b0009097a10 */ /* 0x000fc60002ffe4ff */
[----:B------:R1:W-:Y:S04]  /*12180*/  STL [R1+0x170], R10 ;  /* 0x0001700a01007387 */ /* 0x0003e80000100800 */
[----:B------:R-:W-:Y:S01]  /*12190*/  STL [R1+0x1a4], R11 ;  /* 0x0001a40b01007387 */ /* 0x000fe20000100800 */
[----:B-1----:R-:W-:-:S03]  /*121a0*/  IADD3 R10, P5, R5, c[0x0][0x168], RZ ;  /* 0x00005a00050a7a10 */ /* 0x002fc60007fbe0ff */
[----:B------:R-:W2:Y:S04]  /*121b0*/  LDL.LU R5, [R1+0x198] ;  /* 0x0001980001057983 */ /* 0x000ea80000300800 */
[----:B------:R1:W-:Y:S04]  /*121c0*/  STL [R1+0x178], R9 ;  /* 0x0001780901007387 */ /* 0x0003e80000100800 */
[----:B------:R3:W-:Y:S01]  /*121d0*/  STL [R1+0x1ac], R10 ;  /* 0x0001ac0a01007387 */ /* 0x0007e20000100800 */
[----:B-1----:R-:W-:Y:S02]  /*121e0*/  IADD3.X R9, R7, c[0x0][0x16c], RZ, P3, !PT ;  /* 0x00005b0007097a10 */ /* 0x002fe40001ffe4ff */
[----:B------:R-:W-:-:S02]  /*121f0*/  IADD3 R8, P3, R8, c[0x0][0x168], RZ ;  /* 0x00005a0008087a10 */ /* 0x000fc40007f7e0ff */
[----:B------:R-:W-:Y:S01]  /*12200*/  IADD3.X R7, R6, c[0x0][0x16c], RZ, P0, !PT ;  /* 0x00005b0006077a10 */ /* 0x000fe200007fe4ff */
[----:B------:R1:W-:Y:S01]  /*12210*/  STL [R1+0x180], R9 ;  /* 0x0001800901007387 */ /* 0x0003e20000100800 */
[----:B------:R-:W-:-:S03]  /*12220*/  IADD3 R6, P0, R4, c[0x0][0x168], RZ ;  /* 0x00005a0004067a10 */ /* 0x000fc60007f1e0ff */
[----:B------:R-:W-:Y:S04]  /*12230*/  STL [R1+0x1b4], R8 ;  /* 0x0001b40801007387 */ /* 0x000fe80000100800 */
[----:B------:R-:W4:Y:S01]  /*12240*/  LDL.LU R4, [R1+0x1cc] ;  /* 0x0001cc0001047983 */ /* 0x000f220000300800 */
[----:B------:R-:W-:-:S03]  /*12250*/  IADD3.X R3, R3, c[0x0][0x16c], RZ, P2, !PT ;  /* 0x00005b0003037a10 */ /* 0x000fc600017fe4ff */
[----:B------:R-:W-:Y:S04]  /*12260*/  STL [R1+0x188], R7 ;  /* 0x0001880701007387 */ /* 0x000fe80000100800 */
[----:B------:R-:W-:Y:S04]  /*12270*/  STL [R1+0x1bc], R6 ;  /* 0x0001bc0601007387 */ /* 0x000fe80000100800 */
[----:B------:R-:W4:Y:S04]  /*12280*/  LDL.LU R26, [R1+0x1b0] ;  /* 0x0001b000011a7983 */ /* 0x000f280000300800 */
[----:B------:R-:W4:Y:S04]  /*12290*/  LDL.LU R32, [R1+0x1d4] ;  /* 0x0001d40001207983 */ /* 0x000f280000300800 */
[----:B------:R1:W-:Y:S04]  /*122a0*/  STL [R1+0x190], R3 ;  /* 0x0001900301007387 */ /* 0x0003e80000100800 */
        /* <DEDUP_REMOVED lines=18> */
[----:B---3--:R-:W3:Y:S04]  /*123d0*/  LDL.LU R10, [R1+0x218] ;  /* 0x00021800010a7983 */ /* 0x008ee80000300800 */
[----:B------:R-:W3:Y:S04]  /*123e0*/  LDL.LU R12, [R1+0x224] ;  /* 0x00022400010c7983 */ /* 0x000ee80000300800 */
[----:B-1----:R-:W3:Y:S04]  /*123f0*/  LDL.LU R9, [R1+0x210] ;  /* 0x0002100001097983 */ /* 0x002ee80000300800 */
[----:B------:R-:W3:Y:S04]  /*12400*/  LDL.LU R3, [R1+0x22c] ;  /* 0x00022c0001037983 */ /* 0x000ee80000300800 */
[----:B------:R-:W3:Y:S04]  /*12410*/  LDL.LU R7, [R1+0x220] ;  /* 0x0002200001077983 */ /* 0x000ee80000300800 */
[----:B------:R-:W3:Y:S01]  /*12420*/  LDL.LU R8, [R1+0x234] ;  /* 0x0002340001087983 */ /* 0x000ee20000300800 */
[----:B--2---:R-:W-:-:S05]  /*12430*/  IADD3 R5, P2, R5, c[0x0][0x168], RZ ;  /* 0x00005a0005057a10 */ /* 0x004fca0007f5e0ff */
[----:B------:R1:W-:Y:S04]  /*12440*/  STL [R1+0x1c4], R5 ;  /* 0x0001c40501007387 */ /* 0x0003e80000100800 */
[----:B------:R-:W2:Y:S04]  /*12450*/  LDL.LU R6, [R1+0x228] ;  /* 0x0002280001067983 */ /* 0x000ea80000300800 */
[----:B-1----:R-:W2:Y:S01]  /*12460*/  LDL.LU R5, [R1+0x23c] ;  /* 0x00023c0001057983 */ /* 0x002ea20000300800 */
[----:B----4-:R-:W-:-:S03]  /*12470*/  IADD3.X R30, R4, c[0x0][0x16c], RZ, P1, !PT ;  /* 0x00005b00041e7a10 */ /* 0x010fc60000ffe4ff */
[----:B------:R-:W4:Y:S04]  /*12480*/  LDL.LU R4, [R1+0x238] ;  /* 0x0002380001047983 */ /* 0x000f280000300800 */
[----:B------:R1:W-:Y:S01]  /*12490*/  STL [R1+0x198], R30 ;  /* 0x0001981e01007387 */ /* 0x0003e20000100800 */
[----:B------:R-:W-:Y:S02]  /*124a0*/  IADD3 R26, P1, R26, c[0x0][0x168], RZ ;  /* 0x00005a001a1a7a10 */ /* 0x000fe40007f3e0ff */
[----:B------:R-:W-:-:S03]  /*124b0*/  IADD3.X R32, R32, c[0x0][0x16c], RZ, P4, !PT ;  /* 0x00005b0020207a10 */ /* 0x000fc600027fe4ff */
[----:B------:R1:W-:Y:S02]  /*124c0*/  STL [R1+0x1cc], R26 ;  /* 0x0001cc1a01007387 */ /* 0x0003e40000100800 */
[----:B-1----:R-:W-:Y:S02]  /*124d0*/  IADD3 R30, P4, R29, c[0x0][0x168], RZ ;  /* 0x00005a001d1e7a10 */ /* 0x002fe40007f9e0ff */
[----:B------:R-:W-:Y:S01]  /*124e0*/  STL [R1+0x1a0], R32 ;  /* 0x0001a02001007387 */ /* 0x000fe20000100800 */
[----:B------:R-:W-:-:S03]  /*124f0*/  IADD3.X R26, R31, c[0x0][0x16c], RZ, P5, !PT ;  /* 0x00005b001f1a7a10 */ /* 0x000fc60002ffe4ff */
[----:B------:R-:W-:Y:S01]  /*12500*/  STL [R1+0x1d4], R30 ;  /* 0x0001d41e01007387 */ /* 0x000fe20000100800 */
[----:B------:R-:W-:-:S03]  /*12510*/  IADD3 R29, P5, R25, c[0x0][0x168], RZ ;  /* 0x00005a00191d7a10 */ /* 0x000fc60007fbe0ff */
[----:B------:R1:W-:Y:S01]  /*12520*/  STL [R1+0x1a8], R26 ;  /* 0x0001a81a01007387 */ /* 0x0003e20000100800 */
[----:B------:R-:W-:-:S03]  /*12530*/  IADD3.X R25, R28, c[0x0][0x16c], RZ, P3, !PT ;  /* 0x00005b001c197a10 */ /* 0x000fc60001ffe4ff */
[----:B------:R-:W-:Y:S04]  /*12540*/  STL [R1+0x1dc], R29 ;  /* 0x0001dc1d01007387 */ /* 0x000fe80000100800 */
[----:B------:R1:W-:Y:S02]  /*12550*/  STL [R1+0x1b0], R25 ;  /* 0x0001b01901007387 */ /* 0x0003e40000100800 */
[----:B-1----:R-:W-:Y:S02]  /*12560*/  IADD3 R26, P3, R22, c[0x0][0x168], RZ ;  /* 0x00005a00161a7a10 */ /* 0x002fe40007f7e0ff */
[----:B------:R-:W-:-:S03]  /*12570*/  IADD3.X R22, R27, c[0x0][0x16c], RZ, P0, !PT ;  /* 0x00005b001b167a10 */ /* 0x000fc600007fe4ff */
[----:B------:R-:W-:Y:S01]  /*12580*/  STL [R1+0x1e4], R26 ;  /* 0x0001e41a01007387 */ /* 0x000fe20000100800 */
[----:B------:R-:W-:Y:S02]  /*12590*/  IADD3 R25, P0, R18, c[0x0][0x168], RZ ;  /* 0x00005a0012197a10 */ /* 0x000fe40007f1e0ff */
[----:B------:R-:W-:Y:S01]  /*125a0*/  IADD3.X R18, R24, c[0x0][0x16c], RZ, P2, !PT ;  /* 0x00005b0018127a10 */ /* 0x000fe200017fe4ff */
[----:B------:R1:W-:Y:S04]  /*125b0*/  STL [R1+0x1b8], R22 ;  /* 0x0001b81601007387 */ /* 0x0003e80000100800 */
[----:B------:R-:W-:Y:S04]  /*125c0*/  STL [R1+0x1ec], R25 ;  /* 0x0001ec1901007387 */ /* 0x000fe80000100800 */
[----:B------:R1:W-:Y:S02]  /*125d0*/  STL [R1+0x1c0], R18 ;  /* 0x0001c01201007387 */ /* 0x0003e40000100800 */
[----:B-1----:R-:W-:-:S02]  /*125e0*/  IADD3 R22, P2, R21, c[0x0][0x168], RZ ;  /* 0x00005a0015167a10 */ /* 0x002fc40007f5e0ff */
[----:B------:R-:W-:-:S03]  /*125f0*/  IADD3.X R21, R23, c[0x0][0x16c], RZ, P1, !PT ;  /* 0x00005b0017157a10 */ /* 0x000fc60000ffe4ff */
[----:B------:R-:W-:Y:S01]  /*12600*/  STL [R1+0x1f4], R22 ;  /* 0x0001f41601007387 */ /* 0x000fe20000100800 */
[----:B------:R-:W-:Y:S02]  /*12610*/  IADD3 R18, P1, R17, c[0x0][0x168], RZ ;  /* 0x00005a0011127a10 */ /* 0x000fe40007f3e0ff */
[----:B------:R-:W-:Y:S02]  /*12620*/  IADD3.X R17, R20, c[0x0][0x16c], RZ, P4, !PT ;  /* 0x00005b0014117a10 */ /* 0x000fe400027fe4ff */
[----:B------:R-:W-:Y:S01]  /*12630*/  IADD3 R14, P4, R14, c[0x0][0x168], RZ ;  /* 0x00005a000e0e7a10 */ /* 0x000fe20007f9e0ff */
[----:B------:R-:W-:Y:S04]  /*12640*/  STL [R1+0x1c8], R21 ;  /* 0x0001c81501007387 */ /* 0x000fe80000100800 */
[----:B------:R1:W-:Y:S04]  /*12650*/  STL [R1+0x1fc], R18 ;  /* 0x0001fc1201007387 */ /* 0x0003e80000100800 */
[----:B------:R1:W-:Y:S04]  /*12660*/  STL [R1+0x1d0], R17 ;  /* 0x0001d01101007387 */ /* 0x0003e80000100800 */
[----:B------:R1:W-:Y:S02]  /*12670*/  STL [R1+0x204], R14 ;  /* 0x0002040e01007387 */ /* 0x0003e40000100800 */
[----:B-1----:R-:W-:-:S02]  /*12680*/  IADD3.X R18, R19, c[0x0][0x16c], RZ, P5, !PT ;  /* 0x00005b0013127a10 */ /* 0x002fc40002ffe4ff */
[----:B------:R-:W-:-:S03]  /*12690*/  IADD3 R17, P5, R11, c[0x0][0x168], RZ ;  /* 0x00005a000b117a10 */ /* 0x000fc60007fbe0ff */
[----:B------:R-:W-:Y:S01]  /*126a0*/  STL [R1+0x1d8], R18 ;  /* 0x0001d81201007387 */ /* 0x000fe20000100800 */
[----:B------:R-:W-:Y:S02]  /*126b0*/  IADD3.X R14, R16, c[0x0][0x16c], RZ, P3, !PT ;  /* 0x00005b00100e7a10 */ /* 0x000fe40001ffe4ff */
[----:B------:R-:W-:Y:S01]  /*126c0*/  IADD3 R11, P3, R13, c[0x0][0x168], RZ ;  /* 0x00005a000d0b7a10 */ /* 0x000fe20007f7e0ff */
[----:B------:R-:W-:Y:S01]  /*126d0*/  STL [R1+0x20c], R17 ;  /* 0x00020c1101007387 */ /* 0x000fe20000100800 */
[----:B------:R-:W-:Y:S02]  /*126e0*/  IADD3.X R13, R15, c[0x0][0x16c], RZ, P0, !PT ;  /* 0x00005b000f0d7a10 */ /* 0x000fe400007fe4ff */
[----:B---3--:R-:W-:Y:S01]  /*126f0*/  IADD3 R10, P0, R10, c[0x0][0x168], RZ ;  /* 0x00005a000a0a7a10 */ /* 0x008fe20007f1e0ff */
[----:B------:R-:W-:Y:S04]  /*12700*/  STL [R1+0x1e0], R14 ;  /* 0x0001e00e01007387 */ /* 0x000fe80000100800 */
[----:B------:R1:W-:Y:S04]  /*12710*/  STL [R1+0x214], R11 ;  /* 0x0002140b01007387 */ /* 0x0003e80000100800 */
[----:B------:R-:W-:Y:S01]  /*12720*/  STL [R1+0x1e8], R13 ;  /* 0x0001e80d01007387 */ /* 0x000fe20000100800 */
[----:B-1----:R-:W-:-:S02]  /*12730*/  IADD3.X R11, R12, c[0x0][0x16c], RZ, P2, !PT ;  /* 0x00005b000c0b7a10 */ /* 0x002fc400017fe4ff */
[----:B------:R-:W-:Y:S01]  /*12740*/  IADD3 R9, P2, R9, c[0x0][0x168], RZ ;  /* 0x00005a0009097a10 */ /* 0x000fe20007f5e0ff */
[----:B------:R1:W-:Y:S04]  /*12750*/  STL [R1+0x21c], R10 ;  /* 0x00021c0a01007387 */ /* 0x0003e80000100800 */
[----:B------:R-:W-:Y:S01]  /*12760*/  STL [R1+0x1f0], R11 ;  /* 0x0001f00b01007387 */ /* 0x000fe20000100800 */
[----:B------:R-:W-:Y:S02]  /*12770*/  IADD3.X R8, R8, c[0x0][0x16c], RZ, P4, !PT ;  /* 0x00005b0008087a10 */ /* 0x000fe400027fe4ff */
[----:B-1----:R-:W-:Y:S02]  /*12780*/  IADD3.X R10, R3, c[0x0][0x16c], RZ, P1, !PT ;  /* 0x00005b00030a7a10 */ /* 0x002fe40000ffe4ff */
[----:B------:R-:W3:Y:S04]  /*12790*/  LDL.LU R3, [R1+0x244] ;  /* 0x0002440001037983 */ /* 0x000ee80000300800 */
[----:B------:R1:W-:Y:S04]  /*127a0*/  STL [R1+0x224], R9 ;  /* 0x0002240901007387 */ /* 0x0003e80000100800 */
[----:B------:R2:W-:Y:S01]  /*127b0*/  STL [R1+0x1f8], R10 ;  /* 0x0001f80a01007387 */ /* 0x0005e20000100800 */
[----:B-1----:R-:W-:-:S05]  /*127c0*/  IADD3 R9, P1, R7, c[0x0][0x168], RZ ;  /* 0x00005a0007097a10 */ /* 0x002fca0007f3e0ff */
[----:B------:R1:W-:Y:S04]  /*127d0*/  STL [R1+0x22c], R9 ;  /* 0x00022c0901007387 */ /* 0x0003e80000100800 */
[----:B------:R-:W-:Y:S01]  /*127e0*/  STL [R1+0x200], R8 ;  /* 0x0002000801007387 */ /* 0x000fe20000100800 */
[----:B--2---:R-:W-:Y:S02]  /*127f0*/  IADD3 R7, P4, R6, c[0x0][0x168], RZ ;  /* 0x00005a0006077a10 */ /* 0x004fe40007f9e0ff */
[----:B------:R-:W-:Y:S02]  /*12800*/  IADD3.X R6, R5, c[0x0][0x16c], RZ, P5, !PT ;  /* 0x00005b0005067a10 */ /* 0x000fe40002ffe4ff */
[----:B------:R-:W2:Y:S04]  /*12810*/  LDL.LU R5, [R1+0x230] ;  /* 0x0002300001057983 */ /* 0x000ea80000300800 */
[----:B------:R-:W-:Y:S04]  /*12820*/  STL [R1+0x234], R7 ;  /* 0x0002340701007387 */ /* 0x000fe80000100800 */
[----:B------:R-:W-:Y:S01]  /*12830*/  STL [R1+0x208], R6 ;  /* 0x0002080601007387 */ /* 0x000fe20000100800 */
[----:B----4-:R-:W-:-:S03]  /*12840*/  IADD3 R4, P5, R4, c[0x0][0x168], RZ ;  /* 0x00005a0004047a10 */ /* 0x010fc60007fbe0ff */
        /* <DEDUP_REMOVED lines=23> */
[----:B-1----:R-:W4:Y:S04]  /*129c0*/  LDL.LU R9, [R1+0x2a4] ;  /* 0x0002a40001097983 */ /* 0x002f280000300800 */
[----:B------:R-:W4:Y:S04]  /*129d0*/  LDL.LU R4, [R1+0x290] ;  /* 0x0002900001047983 */ /* 0x000f280000300800 */
[----:B------:R-:W4:Y:S04]  /*129e0*/  LDL.LU R7, [R1+0x2ac] ;  /* 0x0002ac0001077983 */ /* 0x000f280000300800 */
[----:B------:R-:W4:Y:S01]  /*129f0*/  LDL.LU R8, [R1+0x2a0] ;  /* 0x0002a00001087983 */ /* 0x000f220000300800 */
[----:B---3--:R-:W-:-:S05]  /*12a00*/  IADD3.X R3, R3, c[0x0][0x16c], RZ, P3, !PT ;  /* 0x00005b0003037a10 */ /* 0x008fca0001ffe4ff */
[----:B------:R1:W-:Y:S04]  /*12a10*/  STL [R1+0x210], R3 ;  /* 0x0002100301007387 */ /* 0x0003e80000100800 */
[----:B------:R-:W3:Y:S04]  /*12a20*/  LDL.LU R6, [R1+0x2b4] ;  /* 0x0002b40001067983 */ /* 0x000ee80000300800 */
[----:B-1----:R-:W3:Y:S01]  /*12a30*/  LDL.LU R3, [R1+0x2a8] ;  /* 0x0002a80001037983 */ /* 0x002ee20000300800 */
[----:B--2---:R-:W-:-:S03]  /*12a40*/  IADD3 R30, P3, R5, c[0x0][0x168], RZ ;  /* 0x00005a00051e7a10 */ /* 0x004fc60007f7e0ff */
[----:B------:R-:W2:Y:S04]  /*12a50*/  LDL.LU R5, [R1+0x2bc] ;  /* 0x0002bc0001057983 */ /* 0x000ea80000300800 */
[----:B------:R1:W-:Y:S01]  /*12a60*/  STL [R1+0x244], R30 ;  /* 0x0002441e01007387 */ /* 0x0003e20000100800 */
[----:B----4-:R-:W-:Y:S02]  /*12a70*/  IADD3.X R26, R26, c[0x0][0x16c], RZ, P0, !PT ;  /* 0x00005b001a1a7a10 */ /* 0x010fe400007fe4ff */
[----:B------:R-:W-:-:S03]  /*12a80*/  IADD3 R32, P0, R32, c[0x0][0x168], RZ ;  /* 0x00005a0020207a10 */ /* 0x000fc60007f1e0ff */
[----:B------:R4:W-:Y:S01]  /*12a90*/  STL [R1+0x218], R26 ;  /* 0x0002181a01007387 */ /* 0x0009e20000100800 */
[----:B-1----:R-:W-:-:S03]  /*12aa0*/  IADD3.X R30, R29, c[0x0][0x16c], RZ, P2, !PT ;  /* 0x00005b001d1e7a10 */ /* 0x002fc600017fe4ff */
[----:B------:R-:W-:Y:S01]  /*12ab0*/  STL [R1+0x24c], R32 ;  /* 0x00024c2001007387 */ /* 0x000fe20000100800 */
[----:B----4-:R-:W-:-:S03]  /*12ac0*/  IADD3 R26, P2, R31, c[0x0][0x168], RZ ;  /* 0x00005a001f1a7a10 */ /* 0x010fc60007f5e0ff */
[----:B------:R-:W-:Y:S01]  /*12ad0*/  STL [R1+0x220], R30 ;  /* 0x0002201e01007387 */ /* 0x000fe20000100800 */
[----:B------:R-:W-:-:S03]  /*12ae0*/  IADD3.X R29, R25, c[0x0][0x16c], RZ, P1, !PT ;  /* 0x00005b00191d7a10 */ /* 0x000fc60000ffe4ff */
[----:B------:R1:W-:Y:S01]  /*12af0*/  STL [R1+0x254], R26 ;  /* 0x0002541a01007387 */ /* 0x0003e20000100800 */
[----:B------:R-:W-:-:S03]  /*12b00*/  IADD3 R25, P1, R28, c[0x0][0x168], RZ ;  /* 0x00005a001c197a10 */ /* 0x000fc60007f3e0ff */
[----:B------:R-:W-:Y:S04]  /*12b10*/  STL [R1+0x228], R29 ;  /* 0x0002281d01007387 */ /* 0x000fe80000100800 */
[----:B------:R4:W-:Y:S01]  /*12b20*/  STL [R1+0x25c], R25 ;  /* 0x00025c1901007387 */ /* 0x0009e20000100800 */
[----:B-1----:R-:W-:Y:S02]  /*12b30*/  IADD3.X R26, R22, c[0x0][0x16c], RZ, P4, !PT ;  /* 0x00005b00161a7a10 */ /* 0x002fe400027fe4ff */
[----:B------:R-:W-:-:S03]  /*12b40*/  IADD3 R22, P4, R27, c[0x0][0x168], RZ ;  /* 0x00005a001b167a10 */ /* 0x000fc60007f9e0ff */
[----:B------:R-:W-:Y:S01]  /*12b50*/  STL [R1+0x230], R26 ;  /* 0x0002301a01007387 */ /* 0x000fe20000100800 */
[----:B----4-:R-:W-:Y:S02]  /*12b60*/  IADD3.X R25, R18, c[0x0][0x16c], RZ, P5, !PT ;  /* 0x00005b0012197a10 */ /* 0x010fe40002ffe4ff */
[----:B------:R-:W-:Y:S01]  /*12b70*/  IADD3 R18, P5, R24, c[0x0][0x168], RZ ;  /* 0x00005a0018127a10 */ /* 0x000fe20007fbe0ff */
[----:B------:R1:W-:Y:S04]  /*12b80*/  STL [R1+0x264], R22 ;  /* 0x0002641601007387 */ /* 0x0003e80000100800 */
[----:B------:R-:W-:Y:S04]  /*12b90*/  STL [R1+0x238], R25 ;  /* 0x0002381901007387 */ /* 0x000fe80000100800 */
[----:B------:R4:W-:Y:S01]  /*12ba0*/  STL [R1+0x26c], R18 ;  /* 0x00026c1201007387 */ /* 0x0009e20000100800 */
[----:B-1----:R-:W-:-:S02]  /*12bb0*/  IADD3.X R22, R21, c[0x0][0x16c], RZ, P3, !PT ;  /* 0x00005b0015167a10 */ /* 0x002fc40001ffe4ff */
[----:B------:R-:W-:-:S03]  /*12bc0*/  IADD3 R21, P3, R23, c[0x0][0x168], RZ ;  /* 0x00005a0017157a10 */ /* 0x000fc60007f7e0ff */
[----:B------:R-:W-:Y:S01]  /*12bd0*/  STL [R1+0x240], R22 ;  /* 0x0002401601007387 */ /* 0x000fe20000100800 */
[----:B----4-:R-:W-:Y:S02]  /*12be0*/  IADD3.X R18, R17, c[0x0][0x16c], RZ, P0, !PT ;  /* 0x00005b0011127a10 */ /* 0x010fe400007fe4ff */
[----:B------:R-:W-:Y:S02]  /*12bf0*/  IADD3 R17, P0, R20, c[0x0][0x168], RZ ;  /* 0x00005a0014117a10 */ /* 0x000fe40007f1e0ff */
[----:B------:R-:W-:Y:S01]  /*12c00*/  IADD3.X R14, R14, c[0x0][0x16c], RZ, P2, !PT ;  /* 0x00005b000e0e7a10 */ /* 0x000fe200017fe4ff */
[----:B------:R-:W-:Y:S04]  /*12c10*/  STL [R1+0x274], R21 ;  /* 0x0002741501007387 */ /* 0x000fe80000100800 */
[----:B------:R1:W-:Y:S04]  /*12c20*/  STL [R1+0x248], R18 ;  /* 0x0002481201007387 */ /* 0x0003e80000100800 */
[----:B------:R4:W-:Y:S04]  /*12c30*/  STL [R1+0x27c], R17 ;  /* 0x00027c1101007387 */ /* 0x0009e80000100800 */
[----:B------:R4:W-:Y:S01]  /*12c40*/  STL [R1+0x250], R14 ;  /* 0x0002500e01007387 */ /* 0x0009e20000100800 */
[----:B-1----:R-:W-:-:S02]  /*12c50*/  IADD3 R18, P2, R19, c[0x0][0x168], RZ ;  /* 0x00005a0013127a10 */ /* 0x002fc40007f5e0ff */
[----:B----4-:R-:W-:Y:S02]  /*12c60*/  IADD3.X R17, R11, c[0x0][0x16c], RZ, P1, !PT ;  /* 0x00005b000b117a10 */ /* 0x010fe40000ffe4ff */
[----:B------:R-:W-:Y:S02]  /*12c70*/  IADD3.X R11, R13, c[0x0][0x16c], RZ, P4, !PT ;  /* 0x00005b000d0b7a10 */ /* 0x000fe400027fe4ff */
[----:B------:R-:W-:Y:S01]  /*12c80*/  IADD3 R14, P1, R16, c[0x0][0x168], RZ ;  /* 0x00005a00100e7a10 */ /* 0x000fe20007f3e0ff */
[----:B------:R-:W-:Y:S01]  /*12c90*/  STL [R1+0x284], R18 ;  /* 0x0002841201007387 */ /* 0x000fe20000100800 */
[----:B------:R-:W-:-:S03]  /*12ca0*/  IADD3 R13, P4, R15, c[0x0][0x168], RZ ;  /* 0x00005a000f0d7a10 */ /* 0x000fc60007f9e0ff */
[----:B------:R-:W-:Y:S01]  /*12cb0*/  STL [R1+0x258], R17 ;  /* 0x0002581101007387 */ /* 0x000fe20000100800 */
[----:B------:R-:W-:-:S03]  /*12cc0*/  IADD3.X R10, R10, c[0x0][0x16c], RZ, P5, !PT ;  /* 0x00005b000a0a7a10 */ /* 0x000fc60002ffe4ff */
[----:B------:R-:W-:Y:S04]  /*12cd0*/  STL [R1+0x28c], R14 ;  /* 0x00028c0e01007387 */ /* 0x000fe80000100800 */
[----:B------:R1:W-:Y:S01]  /*12ce0*/  STL [R1+0x260], R11 ;  /* 0x0002600b01007387 */ /* 0x0003e20000100800 */
[----:B------:R-:W-:-:S03]  /*12cf0*/  IADD3.X R9, R9, c[0x0][0x16c], RZ, P3, !PT ;  /* 0x00005b0009097a10 */ /* 0x000fc60001ffe4ff */
[----:B------:R-:W-:Y:S01]  /*12d00*/  STL [R1+0x294], R13 ;  /* 0x0002940d01007387 */ /* 0x000fe20000100800 */
[----:B-1----:R-:W-:-:S03]  /*12d10*/  IADD3 R11, P5, R12, c[0x0][0x168], RZ ;  /* 0x00005a000c0b7a10 */ /* 0x002fc60007fbe0ff */
[----:B------:R1:W-:Y:S04]  /*12d20*/  STL [R1+0x268], R10 ;  /* 0x0002680a01007387 */ /* 0x0003e80000100800 */
[----:B------:R-:W-:Y:S01]  /*12d30*/  STL [R1+0x29c], R11 ;  /* 0x00029c0b01007387 */ /* 0x000fe20000100800 */
[----:B-1----:R-:W-:-:S03]  /*12d40*/  IADD3 R10, P3, R4, c[0x0][0x168], RZ ;  /* 0x00005a00040a7a10 */ /* 0x002fc60007f7e0ff */
[----:B------:R-:W4:Y:S04]  /*12d50*/  LDL.LU R4, [R1+0x2b8] ;  /* 0x0002b80001047983 */ /* 0x000f280000300800 */
[----:B------:R1:W-:Y:S04]  /*12d60*/  STL [R1+0x270], R9 ;  /* 0x0002700901007387 */ /* 0x0003e80000100800 */
[----:B------:R2:W-:Y:S01]  /*12d70*/  STL [R1+0x2a4], R10 ;  /* 0x0002a40a01007387 */ /* 0x0005e20000100800 */
[----:B-1----:R-:W-:Y:S02]  /*12d80*/  IADD3.X R9, R7, c[0x0][0x16c], RZ, P0, !PT ;  /* 0x00005b0007097a10 */ /* 0x002fe400007fe4ff */
[----:B------:R-:W-:-:S02]  /*12d90*/  IADD3 R8, P0, R8, c[0x0][0x168], RZ ;  /* 0x00005a0008087a10 */ /* 0x000fc40007f1e0ff */
[----:B---3--:R-:W-:Y:S01]  /*12da0*/  IADD3.X R7, R6, c[0x0][0x16c], RZ, P2, !PT ;  /* 0x00005b0006077a10 */ /* 0x008fe200017fe4ff */
[----:B------:R1:W-:Y:S04]  /*12db0*/  STL [R1+0x278], R9 ;  /* 0x0002780901007387 */ /* 0x0003e80000100800 */
[----:B------:R-:W-:Y:S01]  /*12dc0*/  STL [R1+0x2ac], R8 ;  /* 0x0002ac0801007387 */ /* 0x000fe20000100800 */
[----:B------:R-:W-:-:S03]  /*12dd0*/  IADD3 R6, P2, R3, c[0x0][0x168], RZ ;  /* 0x00005a0003067a10 */ /* 0x000fc60007f5e0ff */
[----:B------:R-:W2:Y:S04]  /*12de0*/  LDL.LU R3, [R1+0x2c4] ;  /* 0x0002c40001037983 */ /* 0x000ea80000300800 */
[----:B------:R1:W-:Y:S04]  /*12df0*/  STL [R1+0x280], R7 ;  /* 0x0002800701007387 */ /* 0x0003e80000100800 */
[----:B------:R1:W-:Y:S04]  /*12e00*/  STL [R1+0x2b4], R6 ;  /* 0x0002b40601007387 */ /* 0x0003e80000100800 */
[----:B------:R-:W2:Y:S04]  /*12e10*/  LDL.LU R26, [R1+0x2b0] ;  /* 0x0002b000011a7983 */ /* 0x000ea80000300800 */
[----:B------:R-:W2:Y:S02]  /*12e20*/  LDL.LU R32, [R1+0x2cc] ;  /* 0x0002cc0001207983 */ /* 0x000ea40000300800 */
[----:B--2---:R-:W-:-:S05]  /*12e30*/  IADD3.X R5, R5, c[0x0][0x16c], RZ, P1, !PT ;  /* 0x00005b0005057a10 */ /* 0x004fca0000ffe4ff */
[----:B------:R2:W-:Y:S04]  /*12e40*/  STL [R1+0x288], R5 ;  /* 0x0002880501007387 */ /* 0x0005e80000100800 */
[----:B------:R-:W3:Y:S04]  /*12e50*/  LDL.LU R29, [R1+0x2c0] ;  /* 0x0002c000011d7983 */ /* 0x000ee80000300800 */
        /* <DEDUP_REMOVED lines=12> */
[----:B------:R-:W3:Y:S04]  /*12f20*/  LDL R19, [R1+0x3a4] ;  /* 0x0003a40001137983 */ /* 0x000ee80000100800 */
[----:B------:R-:W3:Y:S04]  /*12f30*/  LDL.LU R11, [R1+0x2f0] ;  /* 0x0002f000010b7983 */ /* 0x000ee80000300800 */
[----:B------:R-:W3:Y:S04]  /*12f40*/  LDL R16, [R1+0x3a8] ;  /* 0x0003a80001107983 */ /* 0x000ee80000100800 */
[----:B------:R-:W3:Y:S04]  /*12f50*/  LDL.LU R13, [R1+0x300] ;  /* 0x00030000010d7983 */ /* 0x000ee80000300800 */
[----:B------:R-:W3:Y:S04]  /*12f60*/  LDL R15, [R1+0x3ac] ;  /* 0x0003ac00010f7983 */ /* 0x000ee80000100800 */
[----:B------:R-:W3:Y:S04]  /*12f70*/  LDL.LU R10, [R1+0x308] ;  /* 0x00030800010a7983 */ /* 0x000ee80000300800 */
[----:B------:R-:W3:Y:S04]  /*12f80*/  LDL R12, [R1+0x3b0] ;  /* 0x0003b000010c7983 */ /* 0x000ee80000100800 */
[----:B-1----:R-:W3:Y:S04]  /*12f90*/  LDL.LU R9, [R1+0x32c] ;  /* 0x00032c0001097983 */ /* 0x002ee80000300800 */
[----:B------:R-:W3:Y:S04]  /*12fa0*/  LDL.LU R7, [R1+0x3b4] ;  /* 0x0003b40001077983 */ /* 0x000ee80000300800 */
[----:B------:R-:W3:Y:S04]  /*12fb0*/  LDL.LU R8, [R1+0x3b8] ;  /* 0x0003b80001087983 */ /* 0x000ee80000300800 */
[----:B------:R-:W3:Y:S01]  /*12fc0*/  LDL.LU R6, [R1+0x318] ;  /* 0x0003180001067983 */ /* 0x000ee20000300800 */
[----:B----4-:R-:W-:-:S05]  /*12fd0*/  IADD3 R4, P1, R4, c[0x0][0x168], RZ ;  /* 0x00005a0004047a10 */ /* 0x010fca0007f3e0ff */
[----:B------:R1:W-:Y:S04]  /*12fe0*/  STL [R1+0x2bc], R4 ;  /* 0x0002bc0401007387 */ /* 0x0003e80000100800 */
[----:B--2---:R-:W2:Y:S04]  /*12ff0*/  LDL.LU R5, [R1+0x3bc] ;  /* 0x0003bc0001057983 */ /* 0x004ea80000300800 */
[----:B-1----:R-:W4:Y:S01]  /*13000*/  LDL.LU R4, [R1+0x3c4] ;  /* 0x0003c40001047983 */ /* 0x002f220000300800 */
[----:B------:R-:W-:-:S03]  /*13010*/  IADD3.X R30, R3, c[0x0][0x16c], RZ, P4, !PT ;  /* 0x00005b00031e7a10 */ /* 0x000fc600027fe4ff */
[----:B------:R-:W4:Y:S04]  /*13020*/  LDL.LU R3, [R1+0x340] ;  /* 0x0003400001037983 */ /* 0x000f280000300800 */
[----:B------:R1:W-:Y:S01]  /*13030*/  STL [R1+0x290], R30 ;  /* 0x0002901e01007387 */ /* 0x0003e20000100800 */
[----:B------:R-:W-:Y:S02]  /*13040*/  IADD3 R33, P4, R26, c[0x0][0x168], RZ ;  /* 0x00005a001a217a10 */ /* 0x000fe40007f9e0ff */
[----:B-1----:R-:W-:-:S03]  /*13050*/  IADD3.X R30, R32, c[0x0][0x16c], RZ, P5, !PT ;  /* 0x00005b00201e7a10 */ /* 0x002fc60002ffe4ff */
[----:B------:R-:W-:Y:S04]  /*13060*/  STL [R1+0x2c4], R33 ;  /* 0x0002c42101007387 */ /* 0x000fe80000100800 */
[----:B------:R-:W-:Y:S01]  /*13070*/  STL [R1+0x298], R30 ;  /* 0x0002981e01007387 */ /* 0x000fe20000100800 */
[----:B---3--:R-:W-:Y:S02]  /*13080*/  IADD3 R26, P5, R29, c[0x0][0x168], RZ ;  /* 0x00005a001d1a7a10 */ /* 0x008fe40007fbe0ff */
        /* <DEDUP_REMOVED lines=8> */
[----:B---3--:R-:W-:Y:S02]  /*13110*/  IADD3.X R25, R27, c[0x0][0x16c], RZ, P2, !PT ;  /* 0x00005b001b197a10 */ /* 0x008fe400017fe4ff */
[----:B------:R-:W-:Y:S01]  /*13120*/  IADD3 R18, P2, R18, c[0x0][0x168], RZ ;  /* 0x00005a0012127a10 */ /* 0x000fe20007f5e0ff */
[----:B------:R1:W-:Y:S04]  /*13130*/  STL [R1+0x2dc], R22 ;  /* 0x0002dc1601007387 */ /* 0x0003e80000100800 */
[----:B------:R-:W-:Y:S04]  /*13140*/  STL [R1+0x2b0], R25 ;  /* 0x0002b01901007387 */ /* 0x000fe80000100800 */
[----:B------:R3:W-:Y:S01]  /*13150*/  STL [R1+0x2e4], R18 ;  /* 0x0002e41201007387 */ /* 0x0007e20000100800 */
[----:B-1----:R-:W-:-:S02]  /*13160*/  IADD3.X R22, R24, c[0x0][0x16c], RZ, P1, !PT ;  /* 0x00005b0018167a10 */ /* 0x002fc40000ffe4ff */
[----:B------:R-:W-:-:S03]  /*13170*/  IADD3 R21, P1, R21, c[0x0][0x168], RZ ;  /* 0x00005a0015157a10 */ /* 0x000fc60007f3e0ff */
[----:B------:R-:W-:Y:S01]  /*13180*/  STL [R1+0x2b8], R22 ;  /* 0x0002b81601007387 */ /* 0x000fe20000100800 */
[----:B---3--:R-:W-:Y:S02]  /*13190*/  IADD3.X R18, R23, c[0x0][0x16c], RZ, P4, !PT ;  /* 0x00005b0017127a10 */ /* 0x008fe400027fe4ff */
[----:B------:R-:W-:Y:S01]  /*131a0*/  IADD3 R17, P4, R17, c[0x0][0x168], RZ ;  /* 0x00005a0011117a10 */ /* 0x000fe20007f9e0ff */
[----:B------:R-:W-:Y:S01]  /*131b0*/  STL [R1+0x2ec], R21 ;  /* 0x0002ec1501007387 */ /* 0x000fe20000100800 */
[----:B------:R-:W-:-:S03]  /*131c0*/  IADD3.X R20, R20, c[0x0][0x16c], RZ, P5, !PT ;  /* 0x00005b0014147a10 */ /* 0x000fc60002ffe4ff */
[----:B------:R1:W-:Y:S04]  /*131d0*/  STL [R1+0x2c0], R18 ;  /* 0x0002c01201007387 */ /* 0x0003e80000100800 */
[----:B------:R3:W-:Y:S01]  /*131e0*/  STL [R1+0x2f4], R17 ;  /* 0x0002f41101007387 */ /* 0x0007e20000100800 */
[----:B-1----:R-:W-:-:S03]  /*131f0*/  IADD3 R18, P5, R14, c[0x0][0x168], RZ ;  /* 0x00005a000e127a10 */ /* 0x002fc60007fbe0ff */
[----:B------:R-:W-:Y:S01]  /*13200*/  STL [R1+0x2c8], R20 ;  /* 0x0002c81401007387 */ /* 0x000fe20000100800 */
[----:B------:R-:W-:Y:S02]  /*13210*/  IADD3.X R16, R16, c[0x0][0x16c], RZ, P0, !PT ;  /* 0x00005b0010107a10 */ /* 0x000fe400007fe4ff */
[----:B---3--:R-:W-:Y:S02]  /*13220*/  IADD3.X R17, R19, c[0x0][0x16c], RZ, P3, !PT ;  /* 0x00005b0013117a10 */ /* 0x008fe40001ffe4ff */
[----:B------:R-:W-:Y:S01]  /*13230*/  IADD3 R14, P3, R11, c[0x0][0x168], RZ ;  /* 0x00005a000b0e7a10 */ /* 0x000fe20007f7e0ff */
[----:B------:R-:W-:Y:S01]  /*13240*/  STL [R1+0x2fc], R18 ;  /* 0x0002fc1201007387 */ /* 0x000fe20000100800 */
[----:B------:R-:W-:-:S03]  /*13250*/  IADD3 R11, P0, R13, c[0x0][0x168], RZ ;  /* 0x00005a000d0b7a10 */ /* 0x000fc60007f1e0ff */
[----:B------:R-:W-:Y:S04]  /*13260*/  STL [R1+0x2d0], R17 ;  /* 0x0002d01101007387 */ /* 0x000fe80000100800 */
[----:B------:R1:W-:Y:S04]  /*13270*/  STL [R1+0x304], R14 ;  /* 0x0003040e01007387 */ /* 0x0003e80000100800 */
[----:B------:R-:W-:Y:S04]  /*13280*/  STL [R1+0x2d8], R16 ;  /* 0x0002d81001007387 */ /* 0x000fe80000100800 */
[----:B------:R3:W-:Y:S01]  /*13290*/  STL [R1+0x30c], R11 ;  /* 0x00030c0b01007387 */ /* 0x0007e20000100800 */
[----:B-1----:R-:W-:-:S02]  /*132a0*/  IADD3.X R14, R15, c[0x0][0x16c], RZ, P2, !PT ;  /* 0x00005b000f0e7a10 */ /* 0x002fc400017fe4ff */
[----:B------:R-:W-:Y:S02]  /*132b0*/  IADD3 R13, P2, R10, c[0x0][0x168], RZ ;  /* 0x00005a000a0d7a10 */ /* 0x000fe40007f5e0ff */
[----:B------:R-:W-:Y:S01]  /*132c0*/  IADD3.X R7, R7, c[0x0][0x16c], RZ, P4, !PT ;  /* 0x00005b0007077a10 */ /* 0x000fe200027fe4ff */
[----:B------:R-:W-:Y:S01]  /*132d0*/  STL [R1+0x2e0], R14 ;  /* 0x0002e00e01007387 */ /* 0x000fe20000100800 */
[----:B---3--:R-:W-:Y:S02]  /*132e0*/  IADD3.X R11, R12, c[0x0][0x16c], RZ, P1, !PT ;  /* 0x00005b000c0b7a10 */ /* 0x008fe40000ffe4ff */
[----:B------:R-:W-:Y:S01]  /*132f0*/  IADD3 R10, P1, R9, c[0x0][0x168], RZ ;  /* 0x00005a00090a7a10 */ /* 0x000fe20007f3e0ff */
[----:B------:R-:W-:Y:S01]  /*13300*/  STL [R1+0x314], R13 ;  /* 0x0003140d01007387 */ /* 0x000fe20000100800 */
[----:B------:R-:W-:-:S03]  /*13310*/  IADD3 R9, P4, R2, c[0x0][0x168], RZ ;  /* 0x00005a0002097a10 */ /* 0x000fc60007f9e0ff */
[----:B------:R-:W-:Y:S01]  /*13320*/  STL [R1+0x2e8], R11 ;  /* 0x0002e80b01007387 */ /* 0x000fe20000100800 */
[----:B------:R-:W-:-:S03]  /*13330*/  IADD3.X R8, R8, c[0x0][0x16c], RZ, P5, !PT ;  /* 0x00005b0008087a10 */ /* 0x000fc60002ffe4ff */
[----:B------:R-:W-:Y:S04]  /*13340*/  STL [R1+0x31c], R10 ;  /* 0x00031c0a01007387 */ /* 0x000fe80000100800 */
[----:B------:R-:W3:Y:S04]  /*13350*/  LDL.LU R2, [R1+0x698] ;  /* 0x0006980001027983 */ /* 0x000ee80000300800 */
[----:B------:R1:W-:Y:S04]  /*13360*/  STL [R1+0x2f0], R7 ;  /* 0x0002f00701007387 */ /* 0x0003e80000100800 */
[----:B------:R-:W-:Y:S01]  /*13370*/  STL [R1+0x324], R9 ;  /* 0x0003240901007387 */ /* 0x000fe20000100800 */
[----:B-1----:R-:W-:-:S03]  /*13380*/  IADD3 R7, P5, R6, c[0x0][0x168], RZ ;  /* 0x00005a0006077a10 */ /* 0x002fc60007fbe0ff */
[----:B------:R-:W-:Y:S04]  /*13390*/  STL [R1+0x2f8], R8 ;  /* 0x0002f80801007387 */ /* 0x000fe80000100800 */
[----:B------:R-:W-:Y:S01]  /*133a0*/  STL [R1+0x32c], R7 ;  /* 0x00032c0701007387 */ /* 0x000fe20000100800 */
[----:B--2---:R-:W-:Y:S02]  /*133b0*/  IADD3.X R6, R5, c[0x0][0x16c], RZ, P3, !PT ;  /* 0x00005b0005067a10 */ /* 0x004fe40001ffe4ff */
[----:B------:R-:W-:-:S03]  /*133c0*/  IADD3.X R5, R197, c[0x0][0x16c], RZ, P0, !PT ;  /* 0x00005b00c5057a10 */ /* 0x000fc600007fe4ff */
[----:B------:R-:W-:Y:S04]  /*133d0*/  STL [R1+0x300], R6 ;  /* 0x0003000601007387 */ /* 0x000fe80000100800 */
[----:B------:R-:W2:Y:S01]  /*133e0*/  LDL.LU R197, [R1+0x694] ;  /* 0x0006940001c57983 */ /* 0x000ea20000300800 */
[----:B----4-:R-:W-:-:S05]  /*133f0*/  IADD3 R4, P3, R4, c[0x0][0x160], RZ ;  /* 0x0000580004047a10 */ /* 0x010fca0007f7e0ff */
[----:B------:R1:W-:Y:S04]  /*13400*/  STL [R1+0x334], R4 ;  /* 0x0003340401007387 */ /* 0x0003e80000100800 */
[----:B------:R-:W-:Y:S01]  /*13410*/  STL [R1+0x308], R5 ;  /* 0x0003080501007387 */ /* 0x000fe20000100800 */
[----:B-1----:R-:W-:Y:S01]  /*13420*/  IADD3.X R4, R3, c[0x0][0x16c], RZ, P2, !PT ;  /* 0x00005b0003047a10 */ /* 0x002fe200017fe4ff */
[----:B------:R-:W-:Y:S02]  /*13430*/  IMAD R199, R41, 0x100, R36 ;  /* 0x0000010029c77824 */ /* 0x000fe400078e0224 */
[----:B------:R-:W1:Y:S02]  /*13440*/  S2R R129, SR_TID.X ;  /* 0x0000000000817919 */ /* 0x000e640000002100 */
[----:B-1----:R-:W-:-:S02]  /*13450*/  SHF.R.U32.HI R151, RZ, 0x6, R129 ;  /* 0x00000006ff977819 */ /* 0x002fc40000011681 */
[----:B---3--:R-:W-:Y:S02]  /*13460*/  IADD3.X R3, R2, c[0x0][0x16c], RZ, P1, !PT ;  /* 0x00005b0002037a10 */ /* 0x008fe40000ffe4ff */
[----:B------:R1:W5:Y:S04]  /*13470*/  LDL.LU R2, [R1+0x690] ;  /* 0x0006900001027983 */ /* 0x0003680000300800 */
[----:B------:R3:W-:Y:S02]  /*13480*/  STL [R1+0x310], R4 ;  /* 0x0003100401007387 */ /* 0x0007e40000100800 */
[----:B---3--:R-:W-:Y:S02]  /*13490*/  IADD3.X R4, R200, c[0x0][0x16c], RZ, P4, !PT ;  /* 0x00005b00c8047a10 */ /* 0x008fe400027fe4ff */
[----:B------:R1:W5:Y:S04]  /*134a0*/  LDL.LU R200, [R1+0x68c] ;  /* 0x00068c0001c87983 */ /* 0x0003680000300800 */
[----:B------:R3:W-:Y:S02]  /*134b0*/  STL [R1+0x318], R3 ;  /* 0x0003180301007387 */ /* 0x0007e40000100800 */
[----:B---3--:R-:W-:-:S02]  /*134c0*/  IADD3.X R3, R198, c[0x0][0x16c], RZ, P5, !PT ;  /* 0x00005b00c6037a10 */ /* 0x008fc40002ffe4ff */
[----:B------:R1:W5:Y:S04]  /*134d0*/  LDL.LU R198, [R1+0x688] ;  /* 0x0006880001c67983 */ /* 0x0003680000300800 */
[----:B------:R2:W-:Y:S02]  /*134e0*/  STL [R1+0x320], R4 ;  /* 0x0003200401007387 */ /* 0x0005e40000100800 */
[----:B--2---:R-:W-:Y:S02]  /*134f0*/  IADD3.X R4, R197, c[0x0][0x164], RZ, P3, !PT ;  /* 0x00005900c5047a10 */ /* 0x004fe40001ffe4ff */
[----:B------:R1:W5:Y:S04]  /*13500*/  LDL.LU R197, [R1+0x684] ;  /* 0x0006840001c57983 */ /* 0x0003680000300800 */
[----:B------:R2:W-:Y:S02]  /*13510*/  STL [R1+0x328], R3 ;  /* 0x0003280301007387 */ /* 0x0005e40000100800 */
[----:B--2---:R-:W-:-:S02]  /*13520*/  IMAD.IADD R3, R199, 0x1, R0 ;  /* 0x00000001c7037824 */ /* 0x004fc400078e0200 */
[----:B------:R1:W5:Y:S04]  /*13530*/  LDL.LU R0, [R1+0x680] ;  /* 0x0006800001007983 */ /* 0x0003680000300800 */
[----:B------:R-:W-:Y:S04]  /*13540*/  STL [R1+0x330], R4 ;  /* 0x0003300401007387 */ /* 0x000fe80000100800 */
[----:B------:R-:W2:Y:S01]  /*13550*/  LDL R5, [R1+0x338] ;  /* 0x0003380001057983 */ /* 0x000ea20000100800 */
[----:B------:R-:W-:Y:S02]  /*13560*/  SGXT.U32 R151, R151, 0x1 ;  /* 0x000000019797781a */ /* 0x000fe40000000000 */
[----:B------:R-:W-:-:S02]  /*13570*/  SHF.R.U32.HI R131, RZ, 0x6, R129 ;  /* 0x00000006ff837819 */ /* 0x000fc40000011681 */
[----:B------:R-:W-:Y:S02]  /*13580*/  LOP3.LUT R151, R151, 0x3e, RZ, 0xfc, !PT ;  /* 0x0000003e97977812 */ /* 0x000fe400078efcff */
[--C-:B------:R-:W-:Y:S02]  /*13590*/  SHF.R.U32.HI R130, RZ, 0x6, R129.reuse ;  /* 0x00000006ff827819 */ /* 0x100fe40000011681 */
[----:B------:R-:W-:Y:S01]  /*135a0*/  SGXT.U32 R131, R131, 0x1 ;  /* 0x000000018383781a */ /* 0x000fe20000000000 */
[----:B------:R-:W-:Y:S01]  /*135b0*/  IMAD R38, R151, c[0x0][0x188], RZ ;  /* 0x0000620097267a24 */ /* 0x000fe200078e02ff */
[----:B------:R-:W-:Y:S02]  /*135c0*/  SGXT.U32 R130, R130, 0x1 ;  /* 0x000000018282781a */ /* 0x000fe40000000000 */
[----:B------:R-:W-:Y:S02]  /*135d0*/  SHF.R.U32.HI R151, RZ, 0x6, R129 ;  /* 0x00000006ff977819 */ /* 0x000fe40000011681 */
[----:B------:R-:W-:-:S02]  /*135e0*/  LOP3.LUT R130, R130, 0x3c, RZ, 0xfc, !PT ;  /* 0x0000003c82827812 */ /* 0x000fc400078efcff */
[----:B------:R-:W-:Y:S02]  /*135f0*/  LOP3.LUT R131, R131, 0x3a, RZ, 0xfc, !PT ;  /* 0x0000003a83837812 */ /* 0x000fe400078efcff */
[----:B------:R-:W-:Y:S01]  /*13600*/  SGXT.U32 R151, R151, 0x1 ;  /* 0x000000019797781a */ /* 0x000fe20000000000 */
[----:B------:R-:W-:Y:S01]  /*13610*/  IMAD R37, R130, c[0x0][0x188], RZ ;  /* 0x0000620082257a24 */ /* 0x000fe200078e02ff */
[--C-:B------:R-:W-:Y:S01]  /*13620*/  SHF.R.U32.HI R130, RZ, 0x6, R129.reuse ;  /* 0x00000006ff827819 */ /* 0x100fe20000011681 */
[----:B------:R-:W-:Y:S01]  /*13630*/  IMAD R36, R131, c[0x0][0x188], RZ ;  /* 0x0000620083247a24 */ /* 0x000fe200078e02ff */
[----:B------:R-:W-:Y:S02]  /*13640*/  LOP3.LUT R151, R151, 0x38, RZ, 0xfc, !PT ;  /* 0x0000003897977812 */ /* 0x000fe400078efcff */
[----:B------:R-:W-:Y:S02]  /*13650*/  SHF.R.U32.HI R131, RZ, 0x6, R129 ;  /* 0x00000006ff837819 */ /* 0x000fe40000011681 */
[----:B------:R-:W-:Y:S01]  /*13660*/  SGXT.U32 R130, R130, 0x1 ;  /* 0x000000018282781a */ /* 0x000fe20000000000 */
[----:B------:R-:W-:Y:S01]  /*13670*/  IMAD R38, R151, c[0x0][0x188], RZ ;  /* 0x0000620097267a24 */ /* 0x000fe200078e02ff */
[----:B------:R-:W-:-:S02]  /*13680*/  SGXT.U32 R131, R131, 0x1 ;  /* 0x000000018383781a */ /* 0x000fc40000000000 */
[--C-:B------:R-:W-:Y:S02]  /*13690*/  SHF.R.U32.HI R151, RZ, 0x6, R129.reuse ;  /* 0x00000006ff977819 */ /* 0x100fe40000011681 */
[----:B------:R-:W-:Y:S02]  /*136a0*/  LOP3.LUT R130, R130, 0x36, RZ, 0xfc, !PT ;  /* 0x0000003682827812 */ /* 0x000fe400078efcff */
[----:B------:R-:W-:Y:S02]  /*136b0*/  LOP3.LUT R131, R131, 0x34, RZ, 0xfc, !PT ;  /* 0x0000003483837812 */ /* 0x000fe400078efcff */
[----:B------:R-:W-:Y:S01]  /*136c0*/  SGXT.U32 R151, R151, 0x1 ;  /* 0x000000019797781a */ /* 0x000fe20000000000 */
[----:B------:R-:W-:Y:S01]  /*136d0*/  IMAD R37, R130, c[0x0][0x188], RZ ;  /* 0x0000620082257a24 */ /* 0x000fe200078e02ff */
[----:B------:R-:W-:Y:S01]  /*136e0*/  SHF.R.U32.HI R130, RZ, 0x6, R129 ;  /* 0x00000006ff827819 */ /* 0x000fe20000011681 */
[----:B------:R-:W-:Y:S01]  /*136f0*/  IMAD R36, R131, c[0x0][0x188], RZ ;  /* 0x0000620083247a24 */ /* 0x000fe200078e02ff */
[----:B------:R-:W-:-:S02]  /*13700*/  LOP3.LUT R151, R151, 0x32, RZ, 0xfc, !PT ;  /* 0x0000003297977812 */ /* 0x000fc400078efcff */
[----:B------:R-:W-:Y:S02]  /*13710*/  SHF.R.U32.HI R131, RZ, 0x6, R129 ;  /* 0x00000006ff837819 */ /* 0x000fe40000011681 */
[----:B------:R-:W-:Y:S01]  /*13720*/  SGXT.U32 R130, R130, 0x1 ;  /* 0x000000018282781a */ /* 0x000fe20000000000 */
[----:B------:R-:W-:Y:S01]  /*13730*/  IMAD R38, R151, c[0x0][0x188], RZ ;  /* 0x0000620097267a24 */ /* 0x000fe200078e02ff */
[----:B------:R-:W-:Y:S01]  /*13740*/  SGXT.U32 R131, R131, 0x1 ;  /* 0x000000018383781a */ /* 0x000fe20000000000 */
[----:B------:R-:W3:Y:S01]  /*13750*/  S2R R151, SR_TID.X ;  /* 0x0000000000977919 */ /* 0x000ee20000002100 */
[----:B------:R-:W-:Y:S02]  /*13760*/  LOP3.LUT R130, R130, 0x30, RZ, 0xfc, !PT ;  /* 0x0000003082827812 */ /* 0x000fe400078efcff */
[----:B------:R-:W-:-:S03]  /*13770*/  LOP3.LUT R131, R131, 0x2e, RZ, 0xfc, !PT ;  /* 0x0000002e83837812 */ /* 0x000fc600078efcff */
[----:B------:R-:W-:Y:S01]  /*13780*/  IMAD R37, R130, c[0x0][0x188], RZ ;  /* 0x0000620082257a24 */ /* 0x000fe200078e02ff */
[--C-:B------:R-:W-:Y:S01]  /*13790*/  SHF.R.U32.HI R130, RZ, 0x6, R129.reuse ;  /* 0x00000006ff827819 */ /* 0x100fe20000011681 */
[----:B------:R-:W-:Y:S01]  /*137a0*/  IMAD R36, R131, c[0x0][0x188], RZ ;  /* 0x0000620083247a24 */ /* 0x000fe200078e02ff */
[--C-:B------:R-:W-:Y:S02]  /*137b0*/  SHF.R.U32.HI R131, RZ, 0x6, R129.reuse ;  /* 0x00000006ff837819 */ /* 0x100fe40000011681 */
[----:B------:R-:W-:Y:S02]  /*137c0*/  SHF.R.U32.HI R129, RZ, 0x6, R129 ;  /* 0x00000006ff817819 */ /* 0x000fe40000011681 */
[----:B------:R-:W-:Y:S02]  /*137d0*/  SGXT.U32 R131, R131, 0x1 ;  /* 0x000000018383781a */ /* 0x000fe40000000000 */
[----:B------:R-:W-:Y:S02]  /*137e0*/  SGXT.U32 R130, R130, 0x1 ;  /* 0x000000018282781a */ /* 0x000fe40000000000 */
[----:B------:R-:W-:-:S02]  /*137f0*/  SGXT.U32 R129, R129, 0x1 ;  /* 0x000000018181781a */ /* 0x000fc40000000000 */
[----:B------:R-:W-:Y:S02]  /*13800*/  LOP3.LUT R130, R130, 0x2a, RZ, 0xfc, !PT ;  /* 0x0000002a82827812 */ /* 0x000fe400078efcff */
[----:B------:R-:W-:Y:S02]  /*13810*/  LOP3.LUT R129, R129, 0x2c, RZ, 0xfc, !PT ;  /* 0x0000002c81817812 */ /* 0x000fe400078efcff */
[----:B------:R-:W-:Y:S01]  /*13820*/  LOP3.LUT R131, R131, 0x28, RZ, 0xfc, !PT ;  /* 0x0000002883837812 */ /* 0x000fe200078efcff */
[----:B------:R-:W-:Y:S01]  /*13830*/  IMAD R37, R130, c[0x0][0x188], RZ ;  /* 0x0000620082257a24 */ /* 0x000fe200078e02ff */
[--C-:B---3--:R-:W-:Y:S01]  /*13840*/  SHF.R.U32.HI R130, RZ, 0x6, R151.reuse ;  /* 0x00000006ff827819 */ /* 0x108fe20000011697 */
[----:B------:R-:W-:Y:S01]  /*13850*/  IMAD R38, R129, c[0x0][0x188], RZ ;  /* 0x0000620081267a24 */ /* 0x000fe200078e02ff */
[--C-:B------:R-:W-:Y:S01]  /*13860*/  SHF.R.U32.HI R129, RZ, 0x6, R151.reuse ;  /* 0x00000006ff817819 */ /* 0x100fe20000011697 */
[----:B------:R-:W-:Y:S01]  /*13870*/  IMAD R36, R131, c[0x0][0x188], RZ ;  /* 0x0000620083247a24 */ /* 0x000fe200078e02ff */
[----:B------:R-:W-:-:S02]  /*13880*/  SHF.R.U32.HI R131, RZ, 0x6, R151 ;  /* 0x00000006ff837819 */ /* 0x000fc40000011697 */
[----:B------:R-:W-:Y:S01]  /*13890*/  SHF.R.U32.HI R151, RZ, 0x6, R151 ;  /* 0x00000006ff977819 */ /* 0x000fe20000011697 */
[----:B------:R-:W3:Y:S01]  /*138a0*/  S2R R199, SR_TID.X ;  /* 0x0000000000c77919 */ /* 0x000ee20000002100 */
[----:B------:R-:W-:Y:S02]  /*138b0*/  SGXT.U32 R131, R131, 0x1 ;  /* 0x000000018383781a */ /* 0x000fe40000000000 */
[----:B------:R-:W-:Y:S01]  /*138c0*/  SGXT.U32 R151, R151, 0x1 ;  /* 0x000000019797781a */ /* 0x000fe20000000000 */
[----:B------:R4:W-:Y:S01]  /*138d0*/  STL [R1+0x340], R3 ;  /* 0x0003400301007387 */ /* 0x0009e20000100800 */
[----:B------:R-:W-:Y:S02]  /*138e0*/  SGXT.U32 R130, R130, 0x1 ;  /* 0x000000018282781a */ /* 0x000fe40000000000 */
[----:B------:R-:W-:Y:S02]  /*138f0*/  SGXT.U32 R129, R129, 0x1 ;  /* 0x000000018181781a */ /* 0x000fe40000000000 */
[----:B------:R-:W-:Y:S01]  /*13900*/  LOP3.LUT R151, R151, 0x26, RZ, 0xfc, !PT ;  /* 0x0000002697977812 */ /* 0x000fe200078efcff */
[----:B------:R-:W-:Y:S01]  /*13910*/  IMAD.MOV.U32 R6, RZ, RZ, 0x3f ;  /* 0x0000003fff067424 */ /* 0x000fe200078e00ff */
[----:B------:R-:W-:-:S02]  /*13920*/  LOP3.LUT R129, R129, 0x24, RZ, 0xfc, !PT ;  /* 0x0000002481817812 */ /* 0x000fc400078efcff */
[----:B----4-:R-:W-:Y:S02]  /*13930*/  LOP3.LUT R3, R3, 0x40, RZ, 0x3c, !PT ;  /* 0x0000004003037812 */ /* 0x010fe400078e3cff */
[----:B------:R-:W-:Y:S02]  /*13940*/  LOP3.LUT R130, R130, 0x22, RZ, 0xfc, !PT ;  /* 0x0000002282827812 */ /* 0x000fe400078efcff */
[----:B------:R-:W-:Y:S01]  /*13950*/  LOP3.LUT R131, R131, 0x20, RZ, 0xfc, !PT ;  /* 0x0000002083837812 */ /* 0x000fe200078efcff */
[----:B------:R1:W-:Y:S01]  /*13960*/  STL [R1+0x344], R3 ;  /* 0x0003440301007387 */ /* 0x0003e20000100800 */
[----:B------:R-:W-:Y:S01]  /*13970*/  IMAD R36, R151, c[0x0][0x188], RZ ;  /* 0x0000620097247a24 */ /* 0x000fe200078e02ff */
[----:B------:R-:W-:Y:S01]  /*13980*/  IADD3 R6, R6, c[0x0][0x180], RZ ;  /* 0x0000600006067a10 */ /* 0x000fe20007ffe0ff */
[----:B------:R-:W-:Y:S01]  /*13990*/  IMAD R38, R129, c[0x0][0x188], RZ ;  /* 0x0000620081267a24 */ /* 0x000fe200078e02ff */
[--C-:B------:R-:W-:Y:S01]  /*139a0*/  SHF.R.U32.HI R129, RZ, 0x6, R128.reuse ;  /* 0x00000006ff817819 */ /* 0x100fe20000011680 */
[----:B------:R-:W-:Y:S01]  /*139b0*/  IMAD R37, R130, c[0x0][0x188], RZ ;  /* 0x0000620082257a24 */ /* 0x000fe200078e02ff */
[--C-:B------:R-:W-:Y:S01]  /*139c0*/  SHF.R.U32.HI R130, RZ, 0x6, R128.reuse ;  /* 0x00000006ff827819 */ /* 0x100fe20000011680 */
[----:B------:R-:W-:Y:S01]  /*139d0*/  IMAD R36, R131, c[0x0][0x188], RZ ;  /* 0x0000620083247a24 */ /* 0x000fe200078e02ff */
[----:B------:R-:W-:-:S02]  /*139e0*/  SHF.R.U32.HI R131, RZ, 0x6, R128 ;  /* 0x00000006ff837819 */ /* 0x000fc40000011680 */
[----:B------:R-:W-:Y:S02]  /*139f0*/  SHF.R.U32.HI R128, RZ, 0x6, R128 ;  /* 0x00000006ff807819 */ /* 0x000fe40000011680 */
[----:B------:R-:W-:Y:S02]  /*13a00*/  SHF.R.S32.HI R4, RZ, 0x1f, R6 ;  /* 0x0000001fff047819 */ /* 0x000fe40000011406 */
[----:B------:R-:W-:Y:S02]  /*13a10*/  SGXT.U32 R128, R128, 0x1 ;  /* 0x000000018080781a */ /* 0x000fe40000000000 */
[----:B------:R-:W-:Y:S02]  /*13a20*/  SGXT.U32 R131, R131, 0x1 ;  /* 0x000000018383781a */ /* 0x000fe40000000000 */
[----:B------:R-:W-:Y:S02]  /*13a30*/  SGXT.U32 R130, R130, 0x1 ;  /* 0x000000018282781a */ /* 0x000fe40000000000 */
[----:B------:R-:W-:-:S02]  /*13a40*/  SGXT.U32 R129, R129, 0x1 ;  /* 0x000000018181781a */ /* 0x000fc40000000000 */
[----:B------:R-:W-:Y:S02]  /*13a50*/  LEA.HI R4, R4, R6, RZ, 0x6 ;  /* 0x0000000604047211 */ /* 0x000fe400078f30ff */
[----:B------:R-:W-:Y:S02]  /*13a60*/  LOP3.LUT R128, R128, 0x1e, RZ, 0xfc, !PT ;  /* 0x0000001e80807812 */ /* 0x000fe400078efcff */
[----:B------:R-:W-:Y:S02]  /*13a70*/  LOP3.LUT R129, R129, 0x1c, RZ, 0xfc, !PT ;  /* 0x0000001c81817812 */ /* 0x000fe400078efcff */
[----:B------:R-:W-:Y:S02]  /*13a80*/  LOP3.LUT R130, R130, 0x1a, RZ, 0xfc, !PT ;  /* 0x0000001a82827812 */ /* 0x000fe400078efcff */
[----:B------:R-:W-:Y:S02]  /*13a90*/  LOP3.LUT R131, R131, 0x18, RZ, 0xfc, !PT ;  /* 0x0000001883837812 */ /* 0x000fe400078efcff */
[----:B---3--:R-:W-:-:S02]  /*13aa0*/  SHF.R.U32.HI R199, RZ, 0x6, R199 ;  /* 0x00000006ffc77819 */ /* 0x008fc400000116c7 */
[----:B------:R-:W-:Y:S01]  /*13ab0*/  SHF.R.S32.HI R4, RZ, 0x6, R4 ;  /* 0x00000006ff047819 */ /* 0x000fe20000011404 */
[----:B------:R-:W-:Y:S01]  /*13ac0*/  IMAD R36, R128, c[0x0][0x188], RZ ;  /* 0x0000620080247a24 */ /* 0x000fe200078e02ff */
[----:B------:R-:W-:Y:S01]  /*13ad0*/  CS2R R120, SRZ ;  /* 0x0000000000787805 */ /* 0x000fe2000001ff00 */
[----:B------:R-:W-:Y:S01]  /*13ae0*/  IMAD R38, R129, c[0x0][0x188], RZ ;  /* 0x0000620081267a24 */ /* 0x000fe200078e02ff */
[----:B------:R-:W-:Y:S01]  /*13af0*/  CS2R R122, SRZ ;  /* 0x00000000007a7805 */ /* 0x000fe2000001ff00 */
[----:B------:R-:W-:Y:S01]  /*13b00*/  IMAD R37, R130, c[0x0][0x188], RZ ;  /* 0x0000620082257a24 */ /* 0x000fe200078e02ff */
[----:B------:R-:W-:Y:S01]  /*13b10*/  CS2R R116, SRZ ;  /* 0x0000000000747805 */ /* 0x000fe2000001ff00 */
[----:B------:R-:W-:Y:S01]  /*13b20*/  IMAD R36, R131, c[0x0][0x188], RZ ;  /* 0x0000620083247a24 */ /* 0x000fe200078e02ff */
        /* <DEDUP_REMOVED lines=45> */
[----:B------:R-:W-:Y:S01]  /*13e00*/  SGXT.U32 R199, R199, 0x1 ;  /* 0x00000001c7c7781a */ /* 0x000fe20000000000 */
        /* <DEDUP_REMOVED lines=16> */
[----:B------:R-:W-:Y:S01]  /*13f10*/  IADD3 R4, R4, -0x2, RZ ;  /* 0xfffffffe04047810 */ /* 0x000fe20007ffe0ff */
[----:B------:R-:W-:-:S02]  /*13f20*/  UIADD3 UR7, UR4, -0x80, URZ ;  /* 0xffffff8004077890 */ /* 0x000fc4000fffe03f */
[----:B------:R-:W-:Y:S02]  /*13f30*/  USHF.L.U32 UR11, UR6, 0x2, URZ ;  /* 0x00000002060b7899 */ /* 0x000fe4000800063f */
[----:B------:R-:W-:Y:S02]  /*13f40*/  USHF.L.U64.HI UR10, UR6, 0x2, UR10 ;  /* 0x00000002060a7899 */ /* 0x000fe4000801020a */
[----:B------:R-:W-:Y:S02]  /*13f50*/  UMOV UR4, URZ ;  /* 0x0000003f00047c82 */ /* 0x000fe40008000000 */
[----:B------:R-:W-:Y:S02]  /*13f60*/  UMOV UR8, 0x1 ;  /* 0x0000000100087882 */ /* 0x000fe40000000000 */
[----:B------:R-:W-:Y:S02]  /*13f70*/  USHF.L.U64.HI UR9, UR5, 0x2, UR9 ;  /* 0x0000000205097899 */ /* 0x000fe40008010209 */
[----:B------:R-:W-:Y:S01]  /*13f80*/  UMOV UR6, 0xffffffff ;  /* 0xffffffff00067882 */ /* 0x000fe20000000000 */
[----:B--2---:R-:W-:-:S02]  /*13f90*/  LOP3.LUT R7, R5, 0x20, RZ, 0x3c, !PT ;  /* 0x0000002005077812 */ /* 0x004fc400078e3cff */
[C---:B------:R-:W-:Y:S02]  /*13fa0*/  LOP3.LUT R6, R5.reuse, 0x40, RZ, 0x3c, !PT ;  /* 0x0000004005067812 */ /* 0x040fe400078e3cff */
[----:B-1----:R-:W-:Y:S02]  /*13fb0*/  LOP3.LUT R5, R5, 0x60, RZ, 0x3c, !PT ;  /* 0x0000006005057812 */ /* 0x002fe400078e3cff */
.L_x_2:
[----:B------:R-:W2:Y:S01]  /*13fc0*/  LDL R4, [R1+0x340] ;  /* 0x0003400001047983 */ /* 0x000ea20000100800 */
[----:B------:R-:W-:Y:S01]  /*13fd0*/  UIADD3 UR6, UR6, 0x1, URZ ;  /* 0x0000000106067890 */ /* 0x000fe2000fffe03f */
[----:B------:R-:W-:-:S04]  /*13fe0*/  DEPBAR.LE SB0, 0x2 ;  /* 0x000080800000791a */ /* 0x000fc80000000000 */
[----:B-----5:R1:W-:Y:S01]  /*13ff0*/  STL [R1+0x680], R198 ;  /* 0x000680c601007387 */ /* 0x0203e20000100800 */
[----:B------:R-:W-:-:S03]  /*14000*/  UISETP.GT.AND UP0, UPT, UR6, 0x1, UPT ;  /* 0x000000010600788c */ /* 0x000fc6000bf04270 */
[----:B------:R-:W3:Y:S01]  /*14010*/  LDL R180, [R1+0x344] ;  /* 0x0003440001b47983 */ /* 0x000ee20000100800 */
[----:B------:R-:W-:-:S03]  /*14020*/  USEL UR6, UR6, URZ, !UP0 ;  /* 0x0000003f06067287 */ /* 0x000fc6000c000000 */
[----:B------:R-:W4:Y:S03]  /*14030*/  S2R R7, SR_TID.X ;  /* 0x0000000000077919 */ /* 0x000f260000002100 */
[----:B------:R-:W-:Y:S01]  /*14040*/  IMAD.U32 R3, RZ, RZ, UR6 ;  /* 0x00000006ff037e24 */ /* 0x000fe2000f8e00ff */
[----:B-1----:R-:W3:Y:S01]  /*14050*/  LDL R198, [R1+0x374] ;  /* 0x0003740001c67983 */ /* 0x002ee20000100800 */
[----:B------:R-:W-:Y:S02]  /*14060*/  IMAD.U32 R192, RZ, RZ, UR6 ;  /* 0x00000006ffc07e24 */ /* 0x000fe4000f8e00ff */
[----:B------:R-:W-:Y:S02]  /*14070*/  IMAD.U32 R193, RZ, RZ, UR6 ;  /* 0x00000006ffc17e24 */ /* 0x000fe4000f8e00ff */
[----:B------:R-:W-:Y:S02]  /*14080*/  IMAD.U32 R194, RZ, RZ, UR6 ;  /* 0x00000006ffc27e24 */ /* 0x000fe4000f8e00ff */
[----:B------:R-:W-:Y:S01]  /*14090*/  IMAD.U32 R195, RZ, RZ, UR6 ;  /* 0x00000006ffc37e24 */ /* 0x000fe2000f8e00ff */
[----:B----4-:R-:W-:-:S02]  /*140a0*/  LOP3.LUT R6, R7, 0x1c, RZ, 0xc0, !PT ;  /* 0x0000001c07067812 */ /* 0x010fc400078ec0ff */
[C---:B------:R-:W-:Y:S02]  /*140b0*/  LOP3.LUT R5, R7.reuse, 0x3, RZ, 0xc0, !PT ;  /* 0x0000000307057812 */ /* 0x040fe400078ec0ff */
[C---:B------:R-:W-:Y:S02]  /*140c0*/  LOP3.LUT R9, R7.reuse, 0x1c, RZ, 0xc0, !PT ;  /* 0x0000001c07097812 */ /* 0x040fe400078ec0ff */
[----:B------:R-:W-:Y:S01]  /*140d0*/  LOP3.LUT R8, R7, 0x3, RZ, 0xc0, !PT ;  /* 0x0000000307087812 */ /* 0x000fe200078ec0ff */
[----:B------:R-:W-:-:S04]  /*140e0*/  IMAD R5, R5, 0x120, R6 ;  /* 0x0000012005057824 */ /* 0x000fc800078e0206 */
[----:B------:R-:W-:Y:S01]  /*140f0*/  IMAD R8, R8, 0x120, R9 ;  /* 0x0000012008087824 */ /* 0x000fe200078e0209 */
[----:B------:R-:W-:-:S03]  /*14100*/  LOP3.LUT R5, R5, 0x20, RZ, 0x3c, !PT ;  /* 0x0000002005057812 */ /* 0x000fc600078e3cff */
[----:B------:R-:W-:Y:S01]  /*14110*/  IMAD R3, R3, 0x4000, R8 ;  /* 0x0000400003037824 */ /* 0x000fe200078e0208 */
[----:B------:R-:W-:Y:S01]  /*14120*/  BAR.SYNC.DEFER_BLOCKING 0x0 ;  /* 0x0000000000007b1d */ /* 0x000fe20000010000 */
[----:B------:R-:W-:Y:S01]  /*14130*/  IMAD R192, R192, 0x4000, R5 ;  /* 0x00004000c0c07824 */ /* 0x000fe200078e0205 */
[C---:B------:R-:W-:Y:S02]  /*14140*/  LOP3.LUT R5, R7.reuse, 0x3, RZ, 0xc0, !PT ;  /* 0x0000000307057812 */ /* 0x040fe400078ec0ff */
[C---:B------:R-:W-:Y:S02]  /*14150*/  LOP3.LUT R8, R7.reuse, 0x1c, RZ, 0xc0, !PT ;  /* 0x0000001c07087812 */ /* 0x040fe400078ec0ff */
[----:B------:R-:W-:Y:S01]  /*14160*/  LOP3.LUT R7, R7, 0x3, RZ, 0xc0, !PT ;  /* 0x0000000307077812 */ /* 0x000fe200078ec0ff */
[----:B------:R-:W-:-:S04]  /*14170*/  IMAD R5, R5, 0x120, R6 ;  /* 0x0000012005057824 */ /* 0x000fc800078e0206 */
[----:B------:R-:W-:Y:S01]  /*14180*/  IMAD R7, R7, 0x120, R8 ;  /* 0x0000012007077824 */ /* 0x000fe200078e0208 */
[----:B------:R-:W-:-:S04]  /*14190*/  LOP3.LUT R5, R5, 0x60, RZ, 0x3c, !PT ;  /* 0x0000006005057812 */ /* 0x000fc800078e3cff */
[----:B------:R-:W-:Y:S01]  /*141a0*/  LOP3.LUT R7, R7, 0x40, RZ, 0x3c, !PT ;  /* 0x0000004007077812 */ /* 0x000fe200078e3cff */
[----:B------:R-:W-:-:S04]  /*141b0*/  IMAD R194, R194, 0x4000, R5 ;  /* 0x00004000c2c27824 */ /* 0x000fc800078e0205 */
[----:B------:R-:W-:Y:S01]  /*141c0*/  IMAD R193, R193, 0x4000, R7 ;  /* 0x00004000c1c17824 */ /* 0x000fe200078e0207 */
[----:B------:R-:W-:Y:S04]  /*141d0*/  LDS R25, [R194+0x20080] ;  /* 0x02008000c2197984 */ /* 0x000fe80000000800 */
        /* <DEDUP_REMOVED lines=14> */
[----:B------:R-:W-:Y:S01]  /*142c0*/  LDS R47, [R192+0x20400] ;  /* 0x02040000c02f7984 */ /* 0x000fe20000000800 */
[----:B------:R-:W-:-:S03]  /*142d0*/  IMAD.U32 R196, RZ, RZ, UR6 ;  /* 0x00000006ffc47e24 */ /* 0x000fc6000f8e00ff */
[----:B------:R-:W-:Y:S04]  /*142e0*/  LDS R184, [R193+0x21080] ;  /* 0x02108000c1b87984 */ /* 0x000fe80000000800 */
[----:B------:R-:W-:Y:S04]  /*142f0*/  LDS R186, [R193+0x21480] ;  /* 0x02148000c1ba7984 */ /* 0x000fe80000000800 */
[----:B------:R-:W-:Y:S04]  /*14300*/  LDS R185, [R194+0x21080] ;  /* 0x02108000c2b97984 */ /* 0x000fe80000000800 */
[----:B------:R-:W-:Y:S04]  /*14310*/  LDS R187, [R194+0x21480] ;  /* 0x02148000c2bb7984 */ /* 0x000fe80000000800 */
[----:B------:R-:W-:Y:S04]  /*14320*/  LDS R182, [R3+0x21480] ;  /* 0x0214800003b67984 */ /* 0x000fe80000000800 */
[----:B------:R-:W-:Y:S04]  /*14330*/  LDS R181, [R192+0x21080] ;  /* 0x02108000c0b57984 */ /* 0x000fe80000000800 */
[----:B------:R-:W-:Y:S01]  /*14340*/  LDS R183, [R192+0x21480] ;  /* 0x02148000c0b77984 */ /* 0x000fe20000000800 */
[----:B--2---:R-:W-:-:S05]  /*14350*/  IMAD R195, R195, 0x10000, R4 ;  /* 0x00010000c3c37824 */ /* 0x004fca00078e0204 */
[----:B------:R-:W1:Y:S04]  /*14360*/  LDSM.16.M88.4 R12, [R195] ;  /* 0x00000000c30c783b */ /* 0x000e680000000200 */
[----:B------:R-:W2:Y:S04]  /*14370*/  LDSM.16.M88.4 R8, [R195+0x2000] ;  /* 0x00200000c308783b */ /* 0x000ea80000000200 */
[----:B------:R-:W4:Y:S04]  /*14380*/  LDSM.16.M88.4 R4, [R195+0x8000] ;  /* 0x00800000c304783b */ /* 0x000f280000000200 */
[----:B------:R-:W3:Y:S04]  /*14390*/  LDSM.16.M88.4 R20, [R195+0x4000] ;  /* 0x00400000c314783b */ /* 0x000ee80000000200 */
[----:B------:R-:W3:Y:S04]  /*143a0*/  LDSM.16.M88.4 R16, [R195+0x6000] ;  /* 0x00600000c310783b */ /* 0x000ee80000000200 */
[----:B------:R-:W3:Y:S01]  /*143b0*/  LDSM.16.M88.4 R144, [R195+0xa000] ;  /* 0x00a00000c390783b */ /* 0x000ee20000000200 */
[----:B-1----:R-:W-:Y:S08]  /*143c0*/  HMMA.1688.F32.TF32 R56, R24, R12, R140 ;  /* 0x0000000c1838723c */ /* 0x002ff0000008108c */
[----:B--2---:R-:W-:Y:S08]  /*143d0*/  HMMA.1688.F32.TF32 R140, R28, R8, R52 ;  /* 0x000000081c8c723c */ /* 0x004ff00000081034 */
[C---:B----4-:R-:W-:Y:S01]  /*143e0*/  HMMA.1688.F32.TF32 R176, R24.reuse, R4, R100 ;  /* 0x0000000418b0723c */ /* 0x050fe20000081064 */
[----:B------:R-:W1:Y:S07]  /*143f0*/  LDSM.16.M88.4 R100, [R195+0xc000] ;  /* 0x00c00000c364783b */ /* 0x000e6e0000000200 */
[----:B------:R-:W-:Y:S01]  /*14400*/  HMMA.1688.F32.TF32 R52, R24, R8, R160 ;  /* 0x000000081834723c */ /* 0x000fe200000810a0 */
[----:B------:R-:W2:Y:S07]  /*14410*/  LDSM.16.M88.4 R160, [R195+0xe000] ;  /* 0x00e00000c3a0783b */ /* 0x000eae0000000200 */
[C---:B------:R-:W-:Y:S08]  /*14420*/  HMMA.1688.F32.TF32 R36, R32.reuse, R12, R36 ;  /* 0x0000000c2024723c */ /* 0x040ff00000081024 */
[C---:B------:R-:W-:Y:S08]  /*14430*/  HMMA.1688.F32.TF32 R48, R32.reuse, R8, R48 ;  /* 0x000000082030723c */ /* 0x040ff00000081030 */
[-C--:B---3--:R-:W-:Y:S08]  /*14440*/  HMMA.1688.F32.TF32 R60, R32, R20.reuse, R60 ;  /* 0x00000014203c723c */ /* 0x088ff0000008103c */
[----:B------:R-:W-:Y:S08]  /*14450*/  HMMA.1688.F32.TF32 R68, R24, R20, R68 ;  /* 0x000000141844723c */ /* 0x000ff00000081044 */
[-C--:B------:R-:W-:Y:S08]  /*14460*/  HMMA.1688.F32.TF32 R76, R32, R16.reuse, R76 ;  /* 0x00000010204c723c */ /* 0x080ff0000008104c */
[----:B------:R-:W-:Y:S08]  /*14470*/  HMMA.1688.F32.TF32 R84, R24, R16, R84 ;  /* 0x000000101854723c */ /* 0x000ff00000081054 */
[C---:B------:R-:W-:Y:S08]  /*14480*/  HMMA.1688.F32.TF32 R92, R32.reuse, R4, R92 ;  /* 0x00000004205c723c */ /* 0x040ff0000008105c */
[C---:B------:R-:W-:Y:S08]  /*14490*/  HMMA.1688.F32.TF32 R168, R32.reuse, R144, R168 ;  /* 0x0000009020a8723c */ /* 0x040ff000000810a8 */
[----:B-1----:R-:W-:Y:S08]  /*144a0*/  HMMA.1688.F32.TF32 R164, R32, R100, R164 ;  /* 0x0000006420a4723c */ /* 0x002ff000000810a4 */
[C---:B------:R-:W-:Y:S08]  /*144b0*/  HMMA.1688.F32.TF32 R136, R24.reuse, R144, R136 ;  /* 0x000000901888723c */ /* 0x040ff00000081088 */
[----:B------:R-:W-:Y:S08]  /*144c0*/  HMMA.1688.F32.TF32 R132, R24, R100, R132 ;  /* 0x000000641884723c */ /* 0x000ff00000081084 */
[C---:B------:R-:W-:Y:S08]  /*144d0*/  HMMA.1688.F32.TF32 R40, R28.reuse, R12, R40 ;  /* 0x0000000c1c28723c */ /* 0x040ff00000081028 */
[C---:B------:R-:W-:Y:S08]  /*144e0*/  HMMA.1688.F32.TF32 R64, R28.reuse, R20, R64 ;  /* 0x000000141c40723c */ /* 0x040ff00000081040 */
[C---:B------:R-:W-:Y:S08]  /*144f0*/  HMMA.1688.F32.TF32 R80, R28.reuse, R16, R80 ;  /* 0x000000101c50723c */ /* 0x040ff00000081050 */
[----:B------:R-:W-:Y:S08]  /*14500*/  HMMA.1688.F32.TF32 R96, R28, R4, R96 ;  /* 0x000000041c60723c */ /* 0x000ff00000081060 */
[----:B--2---:R-:W-:Y:S01]  /*14510*/  HMMA.1688.F32.TF32 R32, R32, R160, R156 ;  /* 0x000000a02020723c */ /* 0x004fe2000008109c */
[----:B------:R-:W-:Y:S04]  /*14520*/  LDS R156, [R3+0x20800] ;  /* 0x02080000039c7984 */ /* 0x000fe80000000800 */
[----:B------:R-:W-:Y:S03]  /*14530*/  LDS R158, [R3+0x20c00] ;  /* 0x020c0000039e7984 */ /* 0x000fe60000000800 */
[C---:B------:R-:W-:Y:S01]  /*14540*/  HMMA.1688.F32.TF32 R152, R28.reuse, R144, R152 ;  /* 0x000000901c98723c */ /* 0x040fe20000081098 */
[----:B------:R-:W-:Y:S04]  /*14550*/  LDS R157, [R192+0x20800] ;  /* 0x02080000c09d7984 */ /* 0x000fe80000000800 */
[----:B------:R-:W1:Y:S03]  /*14560*/  LDS R159, [R192+0x20c00] ;  /* 0x020c0000c09f7984 */ /* 0x000e660000000800 */
[----:B------:R-:W-:Y:S08]  /*14570*/  HMMA.1688.F32.TF32 R148, R28, R100, R148 ;  /* 0x000000641c94723c */ /* 0x000ff00000081094 */
[----:B------:R-:W-:Y:S01]  /*14580*/  HMMA.1688.F32.TF32 R24, R24, R160, R124 ;  /* 0x000000a01818723c */ /* 0x000fe2000008107c */
[----:B------:R-:W-:Y:S04]  /*14590*/  LDS R124, [R3+0x20880] ;  /* 0x02088000037c7984 */ /* 0x000fe80000000800 */
[----:B------:R-:W-:Y:S03]  /*145a0*/  LDS R126, [R3+0x20c80] ;  /* 0x020c8000037e7984 */ /* 0x000fe60000000800 */
[C---:B------:R-:W-:Y:S01]  /*145b0*/  HMMA.1688.F32.TF32 R120, R44.reuse, R12, R120 ;  /* 0x0000000c2c78723c */ /* 0x040fe20000081078 */
[----:B------:R-:W-:Y:S04]  /*145c0*/  LDS R125, [R192+0x20880] ;  /* 0x02088000c07d7984 */ /* 0x000fe80000000800 */
[----:B------:R-:W2:Y:S03]  /*145d0*/  LDS R127, [R192+0x20c80] ;  /* 0x020c8000c07f7984 */ /* 0x000ea60000000800 */
[C---:B------:R-:W-:Y:S08]  /*145e0*/  HMMA.1688.F32.TF32 R116, R44.reuse, R8, R116 ;  /* 0x000000082c74723c */ /* 0x040ff00000081074 */
[C---:B------:R-:W-:Y:S08]  /*145f0*/  HMMA.1688.F32.TF32 R112, R44.reuse, R20, R112 ;  /* 0x000000142c70723c */ /* 0x040ff00000081070 */
[C---:B------:R-:W-:Y:S08]  /*14600*/  HMMA.1688.F32.TF32 R72, R44.reuse, R16, R72 ;  /* 0x000000102c48723c */ /* 0x040ff00000081048 */
[C---:B------:R-:W-:Y:S08]  /*14610*/  HMMA.1688.F32.TF32 R88, R44.reuse, R4, R88 ;  /* 0x000000042c58723c */ /* 0x040ff00000081058 */
[C---:B------:R-:W-:Y:S08]  /*14620*/  HMMA.1688.F32.TF32 R104, R44.reuse, R144, R104 ;  /* 0x000000902c68723c */ /* 0x040ff00000081068 */
[C---:B------:R-:W-:Y:S08]  /*14630*/  HMMA.1688.F32.TF32 R108, R44.reuse, R100, R108 ;  /* 0x000000642c6c723c */ /* 0x040ff0000008106c */
[-C--:B------:R-:W-:Y:S01]  /*14640*/  HMMA.1688.F32.TF32 R172, R44, R160.reuse, R172 ;  /* 0x000000a02cac723c */ /* 0x080fe200000810ac */
[----:B------:R-:W-:Y:S04]  /*14650*/  LDS R44, [R193+0x20880] ;  /* 0x02088000c12c7984 */ /* 0x000fe80000000800 */
[----:B------:R-:W-:Y:S03]  /*14660*/  LDS R46, [R193+0x20c80] ;  /* 0x020c8000c12e7984 */ /* 0x000fe60000000800 */
[----:B------:R-:W-:Y:S01]  /*14670*/  HMMA.1688.F32.TF32 R28, R28, R160, R128 ;  /* 0x000000a01c1c723c */ /* 0x000fe20000081080 */
[----:B------:R-:W-:Y:S04]  /*14680*/  LDS R128, [R193+0x20800] ;  /* 0x02080000c1807984 */ /* 0x000fe80000000800 */
[----:B------:R-:W-:Y:S04]  /*14690*/  LDS R130, [R193+0x20c00] ;  /* 0x020c0000c1827984 */ /* 0x000fe80000000800 */
[----:B------:R-:W-:Y:S04]  /*146a0*/  LDS R129, [R194+0x20800] ;  /* 0x02080000c2817984 */ /* 0x000fe80000000800 */
[----:B------:R-:W3:Y:S04]  /*146b0*/  LDS R131, [R194+0x20c00] ;  /* 0x020c0000c2837984 */ /* 0x000ee80000000800 */
[----:B------:R-:W-:Y:S04]  /*146c0*/  LDS R45, [R194+0x20880] ;  /* 0x02088000c22d7984 */ /* 0x000fe80000000800 */
[----:B------:R-:W4:Y:S01]  /*146d0*/  LDS R47, [R194+0x20c80] ;  /* 0x020c8000c22f7984 */ /* 0x000f220000000800 */
[----:B------:R-:W-:Y:S01]  /*146e0*/  IMAD R196, R196, 0x10000, R180 ;  /* 0x00010000c4c47824 */ /* 0x000fe200078e02b4 */
[----:B-1----:R-:W-:Y:S02]  /*146f0*/  HMMA.1688.F32.TF32 R188, R156, R102, R108 ;  /* 0x000000669cbc723c */ /* 0x002fe4000008106c */
[----:B------:R-:W-:Y:S06]  /*14700*/  LDS R180, [R3+0x21080] ;  /* 0x0210800003b47984 */ /* 0x000fec0000000800 */
[C---:B--2---:R-:W-:Y:S08]  /*14710*/  HMMA.1688.F32.TF32 R40, R124.reuse, R14, R40 ;  /* 0x0000000e7c28723c */ /* 0x044ff00000081028 */
[C---:B------:R-:W-:Y:S08]  /*14720*/  HMMA.1688.F32.TF32 R140, R124.reuse, R10, R140 ;  /* 0x0000000a7c8c723c */ /* 0x040ff0000008108c */
[C---:B------:R-:W-:Y:S08]  /*14730*/  HMMA.1688.F32.TF32 R64, R124.reuse, R22, R64 ;  /* 0x000000167c40723c */ /* 0x040ff00000081040 */
[C---:B------:R-:W-:Y:S08]  /*14740*/  HMMA.1688.F32.TF32 R80, R124.reuse, R18, R80 ;  /* 0x000000127c50723c */ /* 0x040ff00000081050 */
[C---:B------:R-:W-:Y:S08]  /*14750*/  HMMA.1688.F32.TF32 R96, R124.reuse, R6, R96 ;  /* 0x000000067c60723c */ /* 0x040ff00000081060 */
[C---:B------:R-:W-:Y:S08]  /*14760*/  HMMA.1688.F32.TF32 R152, R124.reuse, R146, R152 ;  /* 0x000000927c98723c */ /* 0x040ff00000081098 */
[C---:B------:R-:W-:Y:S08]  /*14770*/  HMMA.1688.F32.TF32 R148, R124.reuse, R102, R148 ;  /* 0x000000667c94723c */ /* 0x040ff00000081094 */
[----:B------:R-:W-:Y:S08]  /*14780*/  HMMA.1688.F32.TF32 R28, R124, R162, R28 ;  /* 0x000000a27c1c723c */ /* 0x000ff0000008101c */
[C---:B------:R-:W-:Y:S08]  /*14790*/  HMMA.1688.F32.TF32 R120, R156.reuse, R14, R120 ;  /* 0x0000000e9c78723c */ /* 0x040ff00000081078 */
[----:B------:R-:W-:Y:S01]  /*147a0*/  HMMA.1688.F32.TF32 R108, R156, R162, R172 ;  /* 0x000000a29c6c723c */ /* 0x000fe200000810ac */
[----:B------:R-:W-:Y:S04]  /*147b0*/  LDS R172, [R193+0x21000] ;  /* 0x02100000c1ac7984 */ /* 0x000fe80000000800 */
[----:B------:R-:W-:Y:S03]  /*147c0*/  LDS R174, [R193+0x21400] ;  /* 0x02140000c1ae7984 */ /* 0x000fe60000000800 */
[-C--:B---3--:R-:W-:Y:S01]  /*147d0*/  HMMA.1688.F32.TF32 R36, R128, R14.reuse, R36 ;  /* 0x0000000e8024723c */ /* 0x088fe20000081024 */
[----:B------:R-:W-:Y:S04]  /*147e0*/  LDS R173, [R194+0x21000] ;  /* 0x02100000c2ad7984 */ /* 0x000fe80000000800 */
[----:B------:R-:W-:Y:S03]  /*147f0*/  LDS R175, [R194+0x21400] ;  /* 0x02140000c2af7984 */ /* 0x000fe60000000800 */
[----:B----4-:R-:W-:Y:S01]  /*14800*/  HMMA.1688.F32.TF32 R124, R44, R14, R56 ;  /* 0x0000000e2c7c723c */ /* 0x010fe20000081038 */
[----:B------:R-:W1:Y:S07]  /*14810*/  LDSM.16.M88.4 R12, [R196] ;  /* 0x00000000c40c783b */ /* 0x000e6e0000000200 */
[-C--:B------:R-:W-:Y:S08]  /*14820*/  HMMA.1688.F32.TF32 R116, R156, R10.reuse, R116 ;  /* 0x0000000a9c74723c */ /* 0x080ff00000081074 */
[-C--:B------:R-:W-:Y:S08]  /*14830*/  HMMA.1688.F32.TF32 R48, R128, R10.reuse, R48 ;  /* 0x0000000a8030723c */ /* 0x080ff00000081030 */
[----:B------:R-:W-:Y:S01]  /*14840*/  HMMA.1688.F32.TF32 R56, R44, R10, R52 ;  /* 0x0000000a2c38723c */ /* 0x000fe20000081034 */
[----:B------:R-:W2:Y:S07]  /*14850*/  LDSM.16.M88.4 R8, [R196+0x2000] ;  /* 0x00200000c408783b */ /* 0x000eae0000000200 */
[-C--:B------:R-:W-:Y:S08]  /*14860*/  HMMA.1688.F32.TF32 R104, R156, R146.reuse, R104 ;  /* 0x000000929c68723c */ /* 0x080ff00000081068 */
[C---:B------:R-:W-:Y:S08]  /*14870*/  HMMA.1688.F32.TF32 R168, R128.reuse, R146, R168 ;  /* 0x0000009280a8723c */ /* 0x040ff000000810a8 */
[----:B------:R-:W-:Y:S08]  /*14880*/  HMMA.1688.F32.TF32 R32, R128, R162, R32 ;  /* 0x000000a28020723c */ /* 0x000ff00000081020 */
[C---:B------:R-:W-:Y:S08]  /*14890*/  HMMA.1688.F32.TF32 R144, R44.reuse, R146, R136 ;  /* 0x000000922c90723c */ /* 0x040ff00000081088 */
[C---:B------:R-:W-:Y:S08]  /*148a0*/  HMMA.1688.F32.TF32 R68, R44.reuse, R22, R68 ;  /* 0x000000162c44723c */ /* 0x040ff00000081044 */
[C---:B------:R-:W-:Y:S08]  /*148b0*/  HMMA.1688.F32.TF32 R84, R44.reuse, R18, R84 ;  /* 0x000000122c54723c */ /* 0x040ff00000081054 */
[C---:B------:R-:W-:Y:S08]  /*148c0*/  HMMA.1688.F32.TF32 R176, R44.reuse, R6, R176 ;  /* 0x000000062cb0723c */ /* 0x040ff000000810b0 */
[C---:B------:R-:W-:Y:S08]  /*148d0*/  HMMA.1688.F32.TF32 R136, R44.reuse, R102, R132 ;  /* 0x000000662c88723c */ /* 0x040ff00000081084 */
[----:B------:R-:W-:Y:S01]  /*148e0*/  HMMA.1688.F32.TF32 R160, R44, R162, R24 ;  /* 0x000000a22ca0723c */ /* 0x000fe20000081018 */
[----:B------:R-:W-:Y:S07]  /*148f0*/  LDSM.16.M88.4 R24, [R196+0x6000] ;  /* 0x00600000c418783b */ /* 0x000fee0000000200 */
[C---:B------:R-:W-:Y:S08]  /*14900*/  HMMA.1688.F32.TF32 R72, R156.reuse, R18, R72 ;  /* 0x000000129c48723c */ /* 0x040ff00000081048 */
[----:B------:R-:W-:Y:S08]  /*14910*/  HMMA.1688.F32.TF32 R88, R156, R6, R88 ;  /* 0x000000069c58723c */ /* 0x000ff00000081058 */
[C---:B------:R-:W-:Y:S01]  /*14920*/  HMMA.1688.F32.TF32 R76, R128.reuse, R18, R76 ;  /* 0x00000012804c723c */ /* 0x040fe2000008104c */
[----:B------:R-:W3:Y:S07]  /*14930*/  LDSM.16.M88.4 R16, [R196+0xa000] ;  /* 0x00a00000c410783b */ /* 0x000eee0000000200 */
[----:B------:R-:W-:Y:S08]  /*14940*/  HMMA.1688.F32.TF32 R92, R128, R6, R92 ;  /* 0x00000006805c723c */ /* 0x000ff0000008105c */
[----:B-1----:R-:W-:Y:S08]  /*14950*/  HMMA.1688.F32.TF32 R44, R172, R12, R36 ;  /* 0x0000000cac2c723c */ /* 0x002ff00000081024 */
[-C--:B------:R-:W-:Y:S01]  /*14960*/  HMMA.1688.F32.TF32 R112, R156, R22.reuse, R112 ;  /* 0x000000169c70723c */ /* 0x080fe20000081070 */
[----:B------:R-:W-:Y:S04]  /*14970*/  LDS R156, [R3+0x21000] ;  /* 0x02100000039c7984 */ /* 0x000fe80000000800 */
[----:B------:R-:W-:Y:S03]  /*14980*/  LDS R158, [R3+0x21400] ;  /* 0x02140000039e7984 */ /* 0x000fe60000000800 */
[C---:B------:R-:W-:Y:S01]  /*14990*/  HMMA.1688.F32.TF32 R60, R128.reuse, R22, R60 ;  /* 0x00000016803c723c */ /* 0x040fe2000008103c */
[----:B------:R-:W-:Y:S04]  /*149a0*/  LDS R157, [R192+0x21000] ;  /* 0x02100000c09d7984 */ /* 0x000fe80000000800 */
[----:B------:R-:W1:Y:S03]  /*149b0*/  LDS R159, [R192+0x21400] ;  /* 0x02140000c09f7984 */ /* 0x000e660000000800 */
[----:B------:R-:W-:Y:S01]  /*149c0*/  HMMA.1688.F32.TF32 R164, R128, R102, R164 ;  /* 0x0000006680a4723c */ /* 0x000fe200000810a4 */
[----:B------:R-:W-:Y:S04]  /*149d0*/  LDSM.16.M88.4 R20, [R196+0x8000] ;  /* 0x00800000c414783b */ /* 0x000fe80000000200 */
[----:B------:R-:W-:Y:S03]  /*149e0*/  LDSM.16.M88.4 R128, [R196+0xc000] ;  /* 0x00c00000c480783b */ /* 0x000fe60000000200 */
[C---:B------:R-:W-:Y:S01]  /*149f0*/  HMMA.1688.F32.TF32 R4, R184.reuse, R12, R124 ;  /* 0x0000000cb804723c */ /* 0x040fe2000008107c */
[----:B------:R-:W-:Y:S07]  /*14a00*/  LDSM.16.M88.4 R124, [R196+0xe000] ;  /* 0x00e00000c47c783b */ /* 0x000fee0000000200 */
[C---:B--2---:R-:W-:Y:S01]  /*14a10*/  HMMA.1688.F32.TF32 R36, R184.reuse, R8, R56 ;  /* 0x00000008b824723c */ /* 0x044fe20000081038 */
[----:B------:R-:W2:Y:S07]  /*14a20*/  LDSM.16.M88.4 R56, [R196+0x4000] ;  /* 0x00400000c438783b */ /* 0x000eae0000000200 */
[----:B---3--:R-:W-:Y:S08]  /*14a30*/  HMMA.1688.F32.TF32 R132, R184, R16, R144 ;  /* 0x00000010b884723c */ /* 0x008ff00000081090 */
[----:B------:R-:W-:Y:S08]  /*14a40*/  HMMA.1688.F32.TF32 R52, R180, R8, R140 ;  /* 0x00000008b434723c */ /* 0x000ff0000008108c */
[C---:B-1----:R-:W-:Y:S08]  /*14a50*/  HMMA.1688.F32.TF32 R120, R156.reuse, R12, R120 ;  /* 0x0000000c9c78723c */ /* 0x042ff00000081078 */
[C---:B------:R-:W-:Y:S08]  /*14a60*/  HMMA.1688.F32.TF32 R116, R156.reuse, R8, R116 ;  /* 0x000000089c74723c */ /* 0x040ff00000081074 */
[C---:B------:R-:W-:Y:S08]  /*14a70*/  HMMA.1688.F32.TF32 R72, R156.reuse, R24, R72 ;  /* 0x000000189c48723c */ /* 0x040ff00000081048 */
[C---:B--2---:R-:W-:Y:S08]  /*14a80*/  HMMA.1688.F32.TF32 R112, R156.reuse, R56, R112 ;  /* 0x000000389c70723c */ /* 0x044ff00000081070 */
[C---:B------:R-:W-:Y:S08]  /*14a90*/  HMMA.1688.F32.TF32 R88, R156.reuse, R20, R88 ;  /* 0x000000149c58723c */ /* 0x040ff00000081058 */
[C---:B------:R-:W-:Y:S08]  /*14aa0*/  HMMA.1688.F32.TF32 R104, R156.reuse, R16, R104 ;  /* 0x000000109c68723c */ /* 0x040ff00000081068 */
[C---:B------:R-:W-:Y:S08]  /*14ab0*/  HMMA.1688.F32.TF32 R188, R156.reuse, R128, R188 ;  /* 0x000000809cbc723c */ /* 0x040ff000000810bc */
[----:B------:R-:W-:Y:S08]  /*14ac0*/  HMMA.1688.F32.TF32 R144, R156, R124, R108 ;  /* 0x0000007c9c90723c */ /* 0x000ff0000008106c */
[C---:B------:R-:W-:Y:S01]  /*14ad0*/  HMMA.1688.F32.TF32 R48, R172.reuse, R8, R48 ;  /* 0x00000008ac30723c */ /* 0x040fe20000081030 */
[----:B------:R-:W-:Y:S04]  /*14ae0*/  LDS R8, [R193+0x22080] ;  /* 0x02208000c1087984 */ /* 0x000fe80000000800 */
[----:B------:R-:W-:Y:S03]  /*14af0*/  LDS R9, [R194+0x22080] ;  /* 0x02208000c2097984 */ /* 0x000fe60000000800 */
[C---:B------:R-:W-:Y:S08]  /*14b00*/  HMMA.1688.F32.TF32 R60, R172.reuse, R56, R60 ;  /* 0x00000038ac3c723c */ /* 0x040ff0000008103c */
[C---:B------:R-:W-:Y:S08]  /*14b10*/  HMMA.1688.F32.TF32 R76, R172.reuse, R24, R76 ;  /* 0x00000018ac4c723c */ /* 0x040ff0000008104c */
[-C--:B------:R-:W-:Y:S08]  /*14b20*/  HMMA.1688.F32.TF32 R92, R172, R20.reuse, R92 ;  /* 0x00000014ac5c723c */ /* 0x080ff0000008105c */
[----:B------:R-:W-:Y:S01]  /*14b30*/  HMMA.1688.F32.TF32 R100, R184, R20, R176 ;  /* 0x00000014b864723c */ /* 0x000fe200000810b0 */
[----:B------:R-:W-:Y:S04]  /*14b40*/  LDS R176, [R193+0x21800] ;  /* 0x02180000c1b07984 */ /* 0x000fe80000000800 */
[----:B------:R-:W-:Y:S03]  /*14b50*/  LDS R178, [R193+0x21c00] ;  /* 0x021c0000c1b27984 */ /* 0x000fe60000000800 */
[C---:B------:R-:W-:Y:S01]  /*14b60*/  HMMA.1688.F32.TF32 R168, R172.reuse, R16, R168 ;  /* 0x00000010aca8723c */ /* 0x040fe200000810a8 */
[----:B------:R-:W-:Y:S04]  /*14b70*/  LDS R177, [R194+0x21800] ;  /* 0x02180000c2b17984 */ /* 0x000fe80000000800 */
[----:B------:R-:W-:Y:S03]  /*14b80*/  LDS R179, [R194+0x21c00] ;  /* 0x021c0000c2b37984 */ /* 0x000fe60000000800 */
[C---:B------:R-:W-:Y:S08]  /*14b90*/  HMMA.1688.F32.TF32 R164, R172.reuse, R128, R164 ;  /* 0x00000080aca4723c */ /* 0x040ff000000810a4 */
[-C--:B------:R-:W-:Y:S01]  /*14ba0*/  HMMA.1688.F32.TF32 R156, R172, R124.reuse, R32 ;  /* 0x0000007cac9c723c */ /* 0x080fe20000081020 */
[----:B------:R-:W-:Y:S04]  /*14bb0*/  LDS R172, [R3+0x21800] ;  /* 0x0218000003ac7984 */ /* 0x000fe80000000800 */
[----:B------:R-:W-:Y:S03]  /*14bc0*/  LDS R174, [R3+0x21c00] ;  /* 0x021c000003ae7984 */ /* 0x000fe60000000800 */
[C---:B------:R-:W-:Y:S01]  /*14bd0*/  HMMA.1688.F32.TF32 R140, R180.reuse, R124, R28 ;  /* 0x0000007cb48c723c */ /* 0x040fe2000008101c */
[----:B------:R-:W-:Y:S04]  /*14be0*/  LDS R173, [R192+0x21800] ;  /* 0x02180000c0ad7984 */ /* 0x000fe80000000800 */
[----:B------:R-:W1:Y:S04]  /*14bf0*/  LDS R175, [R192+0x21c00] ;  /* 0x021c0000c0af7984 */ /* 0x000e680000000800 */
[----:B------:R-:W-:Y:S04]  /*14c00*/  LDS R32, [R3+0x21880] ;  /* 0x0218800003207984 */ /* 0x000fe80000000800 */
[----:B------:R-:W-:Y:S04]  /*14c10*/  LDS R34, [R3+0x21c80] ;  /* 0x021c800003227984 */ /* 0x000fe80000000800 */
[----:B------:R-:W-:Y:S04]  /*14c20*/  LDS R33, [R192+0x21880] ;  /* 0x02188000c0217984 */ /* 0x000fe80000000800 */
[----:B------:R-:W2:Y:S04]  /*14c30*/  LDS R35, [R192+0x21c80] ;  /* 0x021c8000c0237984 */ /* 0x000ea80000000800 */
[----:B------:R-:W-:Y:S04]  /*14c40*/  LDS R28, [R193+0x21880] ;  /* 0x02188000c11c7984 */ /* 0x000fe80000000800 */
[----:B------:R-:W-:Y:S04]  /*14c50*/  LDS R30, [R193+0x21c80] ;  /* 0x021c8000c11e7984 */ /* 0x000fe80000000800 */
[----:B------:R-:W-:Y:S04]  /*14c60*/  LDS R29, [R194+0x21880] ;  /* 0x02188000c21d7984 */ /* 0x000fe80000000800 */
[----:B------:R-:W3:Y:S01]  /*14c70*/  LDS R31, [R194+0x21c80] ;  /* 0x021c8000c21f7984 */ /* 0x000ee20000000800 */
[C---:B------:R-:W-:Y:S08]  /*14c80*/  HMMA.1688.F32.TF32 R40, R180.reuse, R12, R40 ;  /* 0x0000000cb428723c */ /* 0x040ff00000081028 */
[C---:B------:R-:W-:Y:S08]  /*14c90*/  HMMA.1688.F32.TF32 R64, R180.reuse, R56, R64 ;  /* 0x00000038b440723c */ /* 0x040ff00000081040 */
[C---:B------:R-:W-:Y:S08]  /*14ca0*/  HMMA.1688.F32.TF32 R80, R180.reuse, R24, R80 ;  /* 0x00000018b450723c */ /* 0x040ff00000081050 */
[C---:B------:R-:W-:Y:S08]  /*14cb0*/  HMMA.1688.F32.TF32 R96, R180.reuse, R20, R96 ;  /* 0x00000014b460723c */ /* 0x040ff00000081060 */
[----:B------:R-:W-:Y:S08]  /*14cc0*/  HMMA.1688.F32.TF32 R152, R180, R16, R152 ;  /* 0x00000010b498723c */ /* 0x000ff00000081098 */
[C---:B------:R-:W-:Y:S08]  /*14cd0*/  HMMA.1688.F32.TF32 R68, R184.reuse, R56, R68 ;  /* 0x00000038b844723c */ /* 0x040ff00000081044 */
[----:B------:R-:W-:Y:S08]  /*14ce0*/  HMMA.1688.F32.TF32 R84, R184, R24, R84 ;  /* 0x00000018b854723c */ /* 0x000ff00000081054 */
[-C--:B------:R-:W-:Y:S08]  /*14cf0*/  HMMA.1688.F32.TF32 R148, R180, R128.reuse, R148 ;  /* 0x00000080b494723c */ /* 0x080ff00000081094 */
[C---:B------:R-:W-:Y:S08]  /*14d00*/  HMMA.1688.F32.TF32 R136, R184.reuse, R128, R136 ;  /* 0x00000080b888723c */ /* 0x040ff00000081088 */
[----:B------:R-:W-:Y:S08]  /*14d10*/  HMMA.1688.F32.TF32 R160, R184, R124, R160 ;  /* 0x0000007cb8a0723c */ /* 0x000ff000000810a0 */
[C---:B-1----:R-:W-:Y:S08]  /*14d20*/  HMMA.1688.F32.TF32 R120, R172.reuse, R14, R120 ;  /* 0x0000000eac78723c */ /* 0x042ff00000081078 */
[C---:B------:R-:W-:Y:S08]  /*14d30*/  HMMA.1688.F32.TF32 R116, R172.reuse, R10, R116 ;  /* 0x0000000aac74723c */ /* 0x040ff00000081074 */
[C---:B------:R-:W-:Y:S08]  /*14d40*/  HMMA.1688.F32.TF32 R112, R172.reuse, R58, R112 ;  /* 0x0000003aac70723c */ /* 0x040ff00000081070 */
[C---:B------:R-:W-:Y:S08]  /*14d50*/  HMMA.1688.F32.TF32 R72, R172.reuse, R26, R72 ;  /* 0x0000001aac48723c */ /* 0x040ff00000081048 */
[C---:B------:R-:W-:Y:S08]  /*14d60*/  HMMA.1688.F32.TF32 R88, R172.reuse, R22, R88 ;  /* 0x00000016ac58723c */ /* 0x040ff00000081058 */
[C---:B------:R-:W-:Y:S08]  /*14d70*/  HMMA.1688.F32.TF32 R104, R172.reuse, R18, R104 ;  /* 0x00000012ac68723c */ /* 0x040ff00000081068 */
[----:B------:R-:W-:Y:S01]  /*14d80*/  HMMA.1688.F32.TF32 R108, R172, R130, R188 ;  /* 0x00000082ac6c723c */ /* 0x000fe200000810bc */
[----:B------:R-:W4:Y:S04]  /*14d90*/  LDL.LU R189, [R1+0x330] ;  /* 0x0003300001bd7983 */ /* 0x000f280000300800 */
[----:B------:R-:W4:Y:S03]  /*14da0*/  LDL.LU R190, [R1+0x334] ;  /* 0x0003340001be7983 */ /* 0x000f260000300800 */
[C---:B------:R-:W-:Y:S08]  /*14db0*/  HMMA.1688.F32.TF32 R44, R176.reuse, R14, R44 ;  /* 0x0000000eb02c723c */ /* 0x040ff0000008102c */
[C---:B------:R-:W-:Y:S08]  /*14dc0*/  HMMA.1688.F32.TF32 R60, R176.reuse, R58, R60 ;  /* 0x0000003ab03c723c */ /* 0x040ff0000008103c */
[C---:B------:R-:W-:Y:S08]  /*14dd0*/  HMMA.1688.F32.TF32 R76, R176.reuse, R26, R76 ;  /* 0x0000001ab04c723c */ /* 0x040ff0000008104c */
[C---:B------:R-:W-:Y:S08]  /*14de0*/  HMMA.1688.F32.TF32 R92, R176.reuse, R22, R92 ;  /* 0x00000016b05c723c */ /* 0x040ff0000008105c */
[----:B------:R-:W-:Y:S08]  /*14df0*/  HMMA.1688.F32.TF32 R168, R176, R18, R168 ;  /* 0x00000012b0a8723c */ /* 0x000ff000000810a8 */
[C---:B--2---:R-:W-:Y:S08]  /*14e00*/  HMMA.1688.F32.TF32 R40, R32.reuse, R14, R40 ;  /* 0x0000000e2028723c */ /* 0x044ff00000081028 */
[C---:B------:R-:W-:Y:S08]  /*14e10*/  HMMA.1688.F32.TF32 R64, R32.reuse, R58, R64 ;  /* 0x0000003a2040723c */ /* 0x040ff00000081040 */
[C---:B------:R-:W-:Y:S08]  /*14e20*/  HMMA.1688.F32.TF32 R80, R32.reuse, R26, R80 ;  /* 0x0000001a2050723c */ /* 0x040ff00000081050 */
[C---:B------:R-:W-:Y:S08]  /*14e30*/  HMMA.1688.F32.TF32 R96, R32.reuse, R22, R96 ;  /* 0x000000162060723c */ /* 0x040ff00000081060 */
[----:B------:R-:W-:Y:S08]  /*14e40*/  HMMA.1688.F32.TF32 R152, R32, R18, R152 ;  /* 0x000000122098723c */ /* 0x000ff00000081098 */
[----:B---3--:R-:W-:Y:S08]  /*14e50*/  HMMA.1688.F32.TF32 R184, R28, R14, R4 ;  /* 0x0000000e1cb8723c */ /* 0x008ff00000081004 */
[----:B------:R-:W-:Y:S01]  /*14e60*/  HMMA.1688.F32.TF32 R172, R172, R126, R144 ;  /* 0x0000007eacac723c */ /* 0x000fe20000081090 */
[----:B------:R-:W-:Y:S04]  /*14e70*/  LDS R144, [R3+0x22080] ;  /* 0x0220800003907984 */ /* 0x000fe80000000800 */
[----:B------:R-:W-:Y:S03]  /*14e80*/  LDS R146, [R3+0x22480] ;  /* 0x0224800003927984 */ /* 0x000fe60000000800 */
[C---:B------:R-:W-:Y:S01]  /*14e90*/  HMMA.1688.F32.TF32 R48, R176.reuse, R10, R48 ;  /* 0x0000000ab030723c */ /* 0x040fe20000081030 */
[----:B------:R-:W-:Y:S04]  /*14ea0*/  LDS R145, [R192+0x22080] ;  /* 0x02208000c0917984 */ /* 0x000fe80000000800 */
[----:B------:R-:W-:Y:S03]  /*14eb0*/  LDS R147, [R192+0x22480] ;  /* 0x02248000c0937984 */ /* 0x000fe60000000800 */
[C---:B------:R-:W-:Y:S08]  /*14ec0*/  HMMA.1688.F32.TF32 R164, R176.reuse, R130, R164 ;  /* 0x00000082b0a4723c */ /* 0x040ff000000810a4 */
        /* <DEDUP_REMOVED lines=8> */
[----:B------:R-:W1:Y:S07]  /*14f50*/  LDSM.16.M88.4 R32, [R195+0x80] ;  /* 0x00008000c320783b */ /* 0x000e6e0000000200 */
[C---:B------:R-:W-:Y:S01]  /*14f60*/  HMMA.1688.F32.TF32 R180, R28.reuse, R10, R36 ;  /* 0x0000000a1cb4723c */ /* 0x040fe20000081024 */
[----:B------:R-:W-:Y:S04]  /*14f70*/  LDS R10, [R193+0x22480] ;  /* 0x02248000c10a7984 */ /* 0x000fe80000000800 */
[----:B------:R-:W-:Y:S03]  /*14f80*/  LDS R11, [R194+0x22480] ;  /* 0x02248000c20b7984 */ /* 0x000fe60000000800 */
[C---:B------:R-:W-:Y:S01]  /*14f90*/  HMMA.1688.F32.TF32 R56, R28.reuse, R58, R68 ;  /* 0x0000003a1c38723c */ /* 0x040fe20000081044 */
[----:B------:R-:W2:Y:S07]  /*14fa0*/  LDSM.16.M88.4 R68, [R195+0x4080] ;  /* 0x00408000c344783b */ /* 0x000eae0000000200 */
[C---:B------:R-:W-:Y:S01]  /*14fb0*/  HMMA.1688.F32.TF32 R24, R28.reuse, R26, R84 ;  /* 0x0000001a1c18723c */ /* 0x040fe20000081054 */
[----:B------:R-:W-:Y:S07]  /*14fc0*/  LDSM.16.M88.4 R84, [R195+0x6080] ;  /* 0x00608000c354783b */ /* 0x000fee0000000200 */
[C---:B------:R-:W-:Y:S01]  /*14fd0*/  HMMA.1688.F32.TF32 R20, R28.reuse, R22, R100 ;  /* 0x000000161c14723c */ /* 0x040fe20000081064 */
[----:B------:R-:W-:Y:S07]  /*14fe0*/  LDSM.16.M88.4 R100, [R195+0x8080] ;  /* 0x00808000c364783b */ /* 0x000fee0000000200 */
[C---:B------:R-:W-:Y:S01]  /*14ff0*/  HMMA.1688.F32.TF32 R16, R28.reuse, R18, R132 ;  /* 0x000000121c10723c */ /* 0x040fe20000081084 */
[----:B------:R-:W-:Y:S07]  /*15000*/  LDSM.16.M88.4 R132, [R195+0xc080] ;  /* 0x00c08000c384783b */ /* 0x000fee0000000200 */
[C---:B------:R-:W-:Y:S01]  /*15010*/  HMMA.1688.F32.TF32 R12, R28.reuse, R130, R136 ;  /* 0x000000821c0c723c */ /* 0x040fe20000081088 */
[----:B------:R-:W-:Y:S07]  /*15020*/  LDSM.16.M88.4 R136, [R195+0xa080] ;  /* 0x00a08000c388783b */ /* 0x000fee0000000200 */
[----:B------:R-:W-:Y:S01]  /*15030*/  HMMA.1688.F32.TF32 R4, R28, R126, R160 ;  /* 0x0000007e1c04723c */ /* 0x000fe200000810a0 */
[----:B------:R-:W-:Y:S04]  /*15040*/  LDS R160, [R193+0x22000] ;  /* 0x02200000c1a07984 */ /* 0x000fe80000000800 */
[----:B------:R-:W-:Y:S04]  /*15050*/  LDS R162, [R193+0x22400] ;  /* 0x02240000c1a27984 */ /* 0x000fe80000000800 */
[----:B------:R-:W-:Y:S04]  /*15060*/  LDS R161, [R194+0x22000] ;  /* 0x02200000c2a17984 */ /* 0x000fe80000000800 */
[----:B------:R-:W3:Y:S04]  /*15070*/  LDS R163, [R194+0x22400] ;  /* 0x02240000c2a37984 */ /* 0x000ee80000000800 */
[----:B------:R-:W3:Y:S04]  /*15080*/  LDSM.16.M88.4 R28, [R195+0x2080] ;  /* 0x00208000c31c783b */ /* 0x000ee80000000200 */
[----:B------:R-:W4:Y:S01]  /*15090*/  LDSM.16.M88.4 R124, [R195+0xe080] ;  /* 0x00e08000c37c783b */ /* 0x000f220000000200 */
[-C--:B-1----:R-:W-:Y:S08]  /*150a0*/  HMMA.1688.F32.TF32 R120, R176, R32.reuse, R120 ;  /* 0x00000020b078723c */ /* 0x082ff00000081078 */
[----:B------:R-:W-:Y:S08]  /*150b0*/  HMMA.1688.F32.TF32 R40, R144, R32, R40 ;  /* 0x000000209028723c */ /* 0x000ff00000081028 */
[-C--:B--2---:R-:W-:Y:S08]  /*150c0*/  HMMA.1688.F32.TF32 R112, R176, R68.reuse, R112 ;  /* 0x00000044b070723c */ /* 0x084ff00000081070 */
[----:B------:R-:W-:Y:S08]  /*150d0*/  HMMA.1688.F32.TF32 R64, R144, R68, R64 ;  /* 0x000000449040723c */ /* 0x000ff00000081040 */
[----:B---3--:R-:W-:Y:S08]  /*150e0*/  HMMA.1688.F32.TF32 R36, R160, R32, R44 ;  /* 0x00000020a024723c */ /* 0x008ff0000008102c */
[-C--:B------:R-:W-:Y:S08]  /*150f0*/  HMMA.1688.F32.TF32 R116, R176, R28.reuse, R116 ;  /* 0x0000001cb074723c */ /* 0x080ff00000081074 */
[-C--:B------:R-:W-:Y:S08]  /*15100*/  HMMA.1688.F32.TF32 R48, R160, R28.reuse, R48 ;  /* 0x0000001ca030723c */ /* 0x080ff00000081030 */
[----:B------:R-:W-:Y:S08]  /*15110*/  HMMA.1688.F32.TF32 R52, R144, R28, R52 ;  /* 0x0000001c9034723c */ /* 0x000ff00000081034 */
[----:B------:R-:W-:Y:S08]  /*15120*/  HMMA.1688.F32.TF32 R60, R160, R68, R60 ;  /* 0x00000044a03c723c */ /* 0x000ff0000008103c */
[-C--:B------:R-:W-:Y:S08]  /*15130*/  HMMA.1688.F32.TF32 R72, R176, R84.reuse, R72 ;  /* 0x00000054b048723c */ /* 0x080ff00000081048 */
[-C--:B------:R-:W-:Y:S08]  /*15140*/  HMMA.1688.F32.TF32 R76, R160, R84.reuse, R76 ;  /* 0x00000054a04c723c */ /* 0x080ff0000008104c */
[----:B------:R-:W-:Y:S08]  /*15150*/  HMMA.1688.F32.TF32 R80, R144, R84, R80 ;  /* 0x000000549050723c */ /* 0x000ff00000081050 */
[-C--:B------:R-:W-:Y:S08]  /*15160*/  HMMA.1688.F32.TF32 R88, R176, R100.reuse, R88 ;  /* 0x00000064b058723c */ /* 0x080ff00000081058 */
[-C--:B------:R-:W-:Y:S08]  /*15170*/  HMMA.1688.F32.TF32 R92, R160, R100.reuse, R92 ;  /* 0x00000064a05c723c */ /* 0x080ff0000008105c */
[----:B------:R-:W-:Y:S08]  /*15180*/  HMMA.1688.F32.TF32 R96, R144, R100, R96 ;  /* 0x000000649060723c */ /* 0x000ff00000081060 */
[C---:B------:R-:W-:Y:S08]  /*15190*/  HMMA.1688.F32.TF32 R104, R176.reuse, R136, R104 ;  /* 0x00000088b068723c */ /* 0x040ff00000081068 */
[C---:B------:R-:W-:Y:S08]  /*151a0*/  HMMA.1688.F32.TF32 R108, R176.reuse, R132, R108 ;  /* 0x00000084b06c723c */ /* 0x040ff0000008106c */
[----:B----4-:R-:W-:Y:S01]  /*151b0*/  HMMA.1688.F32.TF32 R172, R176, R124, R172 ;  /* 0x0000007cb0ac723c */ /* 0x010fe200000810ac */
[----:B------:R-:W-:Y:S04]  /*151c0*/  LDS R176, [R3+0x22800] ;  /* 0x0228000003b07984 */ /* 0x000fe80000000800 */
[----:B------:R-:W-:Y:S03]  /*151d0*/  LDS R178, [R3+0x22c00] ;  /* 0x022c000003b27984 */ /* 0x000fe60000000800 */
[C---:B------:R-:W-:Y:S01]  /*151e0*/  HMMA.1688.F32.TF32 R168, R160.reuse, R136, R168 ;  /* 0x00000088a0a8723c */ /* 0x040fe200000810a8 */
[----:B------:R-:W-:Y:S04]  /*151f0*/  LDS R177, [R192+0x22800] ;  /* 0x02280000c0b17984 */ /* 0x000fe80000000800 */
[----:B------:R-:W1:Y:S03]  /*15200*/  LDS R179, [R192+0x22c00] ;  /* 0x022c0000c0b37984 */ /* 0x000e660000000800 */
[C---:B------:R-:W-:Y:S08]  /*15210*/  HMMA.1688.F32.TF32 R164, R160.reuse, R132, R164 ;  /* 0x00000084a0a4723c */ /* 0x040ff000000810a4 */
[----:B------:R-:W-:Y:S01]  /*15220*/  HMMA.1688.F32.TF32 R156, R160, R124, R156 ;  /* 0x0000007ca09c723c */ /* 0x000fe2000008109c */
[----:B------:R-:W-:Y:S04]  /*15230*/  LDS R160, [R193+0x22800] ;  /* 0x02280000c1a07984 */ /* 0x000fe80000000800 */
[----:B------:R-:W-:Y:S03]  /*15240*/  LDS R162, [R193+0x22c00] ;  /* 0x022c0000c1a27984 */ /* 0x000fe60000000800 */
[C---:B------:R-:W-:Y:S01]  /*15250*/  HMMA.1688.F32.TF32 R152, R144.reuse, R136, R152 ;  /* 0x000000889098723c */ /* 0x040fe20000081098 */
[----:B------:R-:W-:Y:S04]  /*15260*/  LDS R161, [R194+0x22800] ;  /* 0x02280000c2a17984 */ /* 0x000fe80000000800 */
[----:B------:R-:W2:Y:S03]  /*15270*/  LDS R163, [R194+0x22c00] ;  /* 0x022c0000c2a37984 */ /* 0x000ea60000000800 */
[C---:B------:R-:W-:Y:S08]  /*15280*/  HMMA.1688.F32.TF32 R148, R144.reuse, R132, R148 ;  /* 0x000000849094723c */ /* 0x040ff00000081094 */
[----:B------:R-:W-:Y:S01]  /*15290*/  HMMA.1688.F32.TF32 R140, R144, R124, R140 ;  /* 0x0000007c908c723c */ /* 0x000fe2000008108c */
[----:B------:R-:W-:Y:S04]  /*152a0*/  LDS R144, [R3+0x22880] ;  /* 0x0228800003907984 */ /* 0x000fe80000000800 */
[----:B------:R-:W-:Y:S03]  /*152b0*/  LDS R146, [R3+0x22c80] ;  /* 0x022c800003927984 */ /* 0x000fe60000000800 */
[C---:B------:R-:W-:Y:S01]  /*152c0*/  HMMA.1688.F32.TF32 R128, R8.reuse, R32, R184 ;  /* 0x000000200880723c */ /* 0x040fe200000810b8 */
[----:B------:R-:W-:Y:S04]  /*152d0*/  LDS R145, [R192+0x22880] ;  /* 0x02288000c0917984 */ /* 0x000fe80000000800 */
[----:B------:R-:W3:Y:S03]  /*152e0*/  LDS R147, [R192+0x22c80] ;  /* 0x022c8000c0937984 */ /* 0x000ee60000000800 */
[C---:B------:R-:W-:Y:S08]  /*152f0*/  HMMA.1688.F32.TF32 R44, R8.reuse, R28, R180 ;  /* 0x0000001c082c723c */ /* 0x040ff000000810b4 */
[C---:B------:R-:W-:Y:S08]  /*15300*/  HMMA.1688.F32.TF32 R56, R8.reuse, R68, R56 ;  /* 0x000000440838723c */ /* 0x040ff00000081038 */
[C---:B------:R-:W-:Y:S08]  /*15310*/  HMMA.1688.F32.TF32 R24, R8.reuse, R84, R24 ;  /* 0x000000540818723c */ /* 0x040ff00000081018 */
[C---:B------:R-:W-:Y:S08]  /*15320*/  HMMA.1688.F32.TF32 R20, R8.reuse, R100, R20 ;  /* 0x000000640814723c */ /* 0x040ff00000081014 */
[C---:B------:R-:W-:Y:S08]  /*15330*/  HMMA.1688.F32.TF32 R16, R8.reuse, R136, R16 ;  /* 0x000000880810723c */ /* 0x040ff00000081010 */
[C---:B------:R-:W-:Y:S08]  /*15340*/  HMMA.1688.F32.TF32 R12, R8.reuse, R132, R12 ;  /* 0x00000084080c723c */ /* 0x040ff0000008100c */
[----:B------:R-:W-:Y:S01]  /*15350*/  HMMA.1688.F32.TF32 R4, R8, R124, R4 ;  /* 0x0000007c0804723c */ /* 0x000fe20000081004 */
[----:B------:R-:W-:Y:S04]  /*15360*/  LDS R8, [R193+0x22880] ;  /* 0x02288000c1087984 */ /* 0x000fe80000000800 */
[----:B------:R-:W-:Y:S04]  /*15370*/  LDS R10, [R193+0x22c80] ;  /* 0x022c8000c10a7984 */ /* 0x000fe80000000800 */
[----:B------:R-:W-:Y:S04]  /*15380*/  LDS R9, [R194+0x22880] ;  /* 0x02288000c2097984 */ /* 0x000fe80000000800 */
[----:B------:R-:W4:Y:S01]  /*15390*/  LDS R11, [R194+0x22c80] ;  /* 0x022c8000c20b7984 */ /* 0x000f220000000800 */
[C---:B-1----:R-:W-:Y:S08]  /*153a0*/  HMMA.1688.F32.TF32 R120, R176.reuse, R34, R120 ;  /* 0x00000022b078723c */ /* 0x042ff00000081078 */
        /* <DEDUP_REMOVED lines=8> */
[----:B------:R-:W-:Y:S03]  /*15430*/  LDS R178, [R3+0x23400] ;  /* 0x0234000003b27984 */ /* 0x000fe60000000800 */
[C---:B--2---:R-:W-:Y:S01]  /*15440*/  HMMA.1688.F32.TF32 R36, R160.reuse, R34, R36 ;  /* 0x00000022a024723c */ /* 0x044fe20000081024 */
[----:B------:R-:W-:Y:S04]  /*15450*/  LDS R177, [R192+0x23000] ;  /* 0x02300000c0b17984 */ /* 0x000fe80000000800 */
[----:B------:R-:W-:Y:S03]  /*15460*/  LDS R179, [R192+0x23400] ;  /* 0x02340000c0b37984 */ /* 0x000fe60000000800 */
        /* <DEDUP_REMOVED lines=9> */
[C---:B---3--:R-:W-:Y:S01]  /*15500*/  HMMA.1688.F32.TF32 R40, R144.reuse, R34, R40 ;  /* 0x000000229028723c */ /* 0x048fe20000081028 */
        /* <DEDUP_REMOVED lines=11> */
[C---:B----4-:R-:W-:Y:S01]  /*155c0*/  HMMA.1688.F32.TF32 R32, R8.reuse, R34, R128 ;  /* 0x000000220820723c */ /* 0x050fe20000081080 */
[----:B------:R-:W-:Y:S04]  /*155d0*/  LDS R128, [R193+0x23080] ;  /* 0x02308000c1807984 */ /* 0x000fe80000000800 */
[----:B------:R-:W-:Y:S03]  /*155e0*/  LDS R130, [R193+0x23480] ;  /* 0x02348000c1827984 */ /* 0x000fe60000000800 */
[C---:B------:R-:W-:Y:S01]  /*155f0*/  HMMA.1688.F32.TF32 R28, R8.reuse, R30, R44 ;  /* 0x0000001e081c723c */ /* 0x040fe2000008102c */
[----:B------:R-:W-:Y:S04]  /*15600*/  LDS R129, [R194+0x23080] ;  /* 0x02308000c2817984 */ /* 0x000fe80000000800 */
[----:B------:R-:W-:Y:S03]  /*15610*/  LDS R131, [R194+0x23480] ;  /* 0x02348000c2837984 */ /* 0x000fe60000000800 */
[C---:B------:R-:W-:Y:S01]  /*15620*/  HMMA.1688.F32.TF32 R68, R8.reuse, R70, R56 ;  /* 0x000000460844723c */ /* 0x040fe20000081038 */
[----:B------:R-:W-:Y:S04]  /*15630*/  LDS R145, [R192+0x23080] ;  /* 0x02308000c0917984 */ /* 0x000fe80000000800 */
[----:B------:R-:W-:Y:S03]  /*15640*/  LDS R147, [R192+0x23480] ;  /* 0x02348000c0937984 */ /* 0x000fe60000000800 */
        /* <DEDUP_REMOVED lines=9> */
[----:B------:R-:W1:Y:S04]  /*156e0*/  LDSM.16.M88.4 R4, [R196+0x80] ;  /* 0x00008000c404783b */ /* 0x000e680000000200 */
[----:B------:R-:W2:Y:S03]  /*156f0*/  LDSM.16.M88.4 R8, [R196+0x2080] ;  /* 0x00208000c408783b */ /* 0x000ea60000000200 */
[C---:B-1----:R-:W-:Y:S01]  /*15700*/  HMMA.1688.F32.TF32 R44, R128.reuse, R4, R32 ;  /* 0x00000004802c723c */ /* 0x042fe20000081020 */
[----:B------:R-:W-:Y:S07]  /*15710*/  LDSM.16.M88.4 R32, [R196+0xe080] ;  /* 0x00e08000c420783b */ /* 0x000fee0000000200 */
[----:B--2---:R-:W-:Y:S01]  /*15720*/  HMMA.1688.F32.TF32 R56, R128, R8, R28 ;  /* 0x000000088038723c */ /* 0x004fe2000008101c */
[----:B------:R-:W1:Y:S07]  /*15730*/  LDSM.16.M88.4 R28, [R196+0xc080] ;  /* 0x00c08000c41c783b */ /* 0x000e6e0000000200 */
[C---:B------:R-:W-:Y:S08]  /*15740*/  HMMA.1688.F32.TF32 R120, R176.reuse, R4, R120 ;  /* 0x00000004b078723c */ /* 0x040ff00000081078 */
[C---:B------:R-:W-:Y:S08]  /*15750*/  HMMA.1688.F32.TF32 R116, R176.reuse, R8, R116 ;  /* 0x00000008b074723c */ /* 0x040ff00000081074 */
[C---:B------:R-:W-:Y:S08]  /*15760*/  HMMA.1688.F32.TF32 R112, R176.reuse, R12, R112 ;  /* 0x0000000cb070723c */ /* 0x040ff00000081070 */
[C---:B------:R-:W-:Y:S08]  /*15770*/  HMMA.1688.F32.TF32 R72, R176.reuse, R16, R72 ;  /* 0x00000010b048723c */ /* 0x040ff00000081048 */
[C---:B------:R-:W-:Y:S08]  /*15780*/  HMMA.1688.F32.TF32 R88, R176.reuse, R20, R88 ;  /* 0x00000014b058723c */ /* 0x040ff00000081058 */
[C---:B------:R-:W-:Y:S08]  /*15790*/  HMMA.1688.F32.TF32 R104, R176.reuse, R24, R104 ;  /* 0x00000018b068723c */ /* 0x040ff00000081068 */
[C---:B-1----:R-:W-:Y:S08]  /*157a0*/  HMMA.1688.F32.TF32 R108, R176.reuse, R28, R108 ;  /* 0x0000001cb06c723c */ /* 0x042ff0000008106c */
[----:B------:R-:W-:Y:S01]  /*157b0*/  HMMA.1688.F32.TF32 R172, R176, R32, R172 ;  /* 0x00000020b0ac723c */ /* 0x000fe200000810ac */
[----:B------:R-:W-:Y:S04]  /*157c0*/  LDS R176, [R3+0x23800] ;  /* 0x0238000003b07984 */ /* 0x000fe80000000800 */
[----:B------:R-:W-:Y:S04]  /*157d0*/  LDS R178, [R3+0x23c00] ;  /* 0x023c000003b27984 */ /* 0x000fe80000000800 */
[----:B------:R-:W-:Y:S04]  /*157e0*/  LDS R177, [R192+0x23800] ;  /* 0x02380000c0b17984 */ /* 0x000fe80000000800 */
[----:B------:R-:W1:Y:S01]  /*157f0*/  LDS R179, [R192+0x23c00] ;  /* 0x023c0000c0b37984 */ /* 0x000e620000000800 */
[C---:B------:R-:W-:Y:S08]  /*15800*/  HMMA.1688.F32.TF32 R36, R160.reuse, R4, R36 ;  /* 0x00000004a024723c */ /* 0x040ff00000081024 */
        /* <DEDUP_REMOVED lines=10> */
[----:B------:R-:W2:Y:S01]  /*158b0*/  LDS R163, [R194+0x23c00] ;  /* 0x023c0000c2a37984 */ /* 0x000ea20000000800 */
[C---:B-1----:R-:W-:Y:S08]  /*158c0*/  HMMA.1688.F32.TF32 R120, R176.reuse, R6, R120 ;  /* 0x00000006b078723c */ /* 0x042ff00000081078 */
[C---:B------:R-:W-:Y:S08]  /*158d0*/  HMMA.1688.F32.TF32 R116, R176.reuse, R10, R116 ;  /* 0x0000000ab074723c */ /* 0x040ff00000081074 */
[C---:B------:R-:W-:Y:S08]  /*158e0*/  HMMA.1688.F32.TF32 R112, R176.reuse, R14, R112 ;  /* 0x0000000eb070723c */ /* 0x040ff00000081070 */
[C---:B------:R-:W-:Y:S01]  /*158f0*/  HMMA.1688.F32.TF32 R72, R176.reuse, R18, R72 ;  /* 0x00000012b048723c */ /* 0x040fe20000081048 */
[----:B------:R-:W-:Y:S07]  /*15900*/  STL [R1+0x690], R120 ;  /* 0x0006907801007387 */ /* 0x000fee0000100800 */
[C---:B------:R-:W-:Y:S01]  /*15910*/  HMMA.1688.F32.TF32 R88, R176.reuse, R22, R88 ;  /* 0x00000016b058723c */ /* 0x040fe20000081058 */
[----:B------:R-:W-:Y:S07]  /*15920*/  STL [R1+0x68c], R121 ;  /* 0x00068c7901007387 */ /* 0x000fee0000100800 */
[----:B------:R-:W-:Y:S01]  /*15930*/  HMMA.1688.F32.TF32 R104, R176, R26, R104 ;  /* 0x0000001ab068723c */ /* 0x000fe20000081068 */
[----:B------:R-:W-:Y:S04]  /*15940*/  STL [R1+0x688], R122 ;  /* 0x0006887a01007387 */ /* 0x000fe80000100800 */
[----:B------:R-:W-:Y:S03]  /*15950*/  STL [R1+0x684], R123 ;  /* 0x0006847b01007387 */ /* 0x000fe60000100800 */
[C---:B------:R-:W-:Y:S01]  /*15960*/  HMMA.1688.F32.TF32 R68, R128.reuse, R12, R68 ;  /* 0x0000000c8044723c */ /* 0x040fe20000081044 */
[----:B------:R-:W-:Y:S07]  /*15970*/  STL [R1+0x6a0], R116 ;  /* 0x0006a07401007387 */ /* 0x000fee0000100800 */
[C---:B------:R-:W-:Y:S01]  /*15980*/  HMMA.1688.F32.TF32 R84, R128.reuse, R16, R84 ;  /* 0x000000108054723c */ /* 0x040fe20000081054 */
[----:B------:R-:W-:Y:S07]  /*15990*/  STL [R1+0x69c], R117 ;  /* 0x00069c7501007387 */ /* 0x000fee0000100800 */
[C---:B------:R-:W-:Y:S01]  /*159a0*/  HMMA.1688.F32.TF32 R100, R128.reuse, R20, R100 ;  /* 0x000000148064723c */ /* 0x040fe20000081064 */
[----:B------:R-:W-:Y:S07]  /*159b0*/  STL [R1+0x698], R118 ;  /* 0x0006987601007387 */ /* 0x000fee0000100800 */
[C---:B------:R-:W-:Y:S01]  /*159c0*/  HMMA.1688.F32.TF32 R136, R128.reuse, R24, R136 ;  /* 0x000000188088723c */ /* 0x040fe20000081088 */
[----:B------:R-:W-:Y:S07]  /*159d0*/  STL [R1+0x694], R119 ;  /* 0x0006947701007387 */ /* 0x000fee0000100800 */
[C---:B------:R-:W-:Y:S08]  /*159e0*/  HMMA.1688.F32.TF32 R132, R128.reuse, R28, R132 ;  /* 0x0000001c8084723c */ /* 0x040ff00000081084 */
[----:B------:R-:W-:Y:S01]  /*159f0*/  HMMA.1688.F32.TF32 R124, R128, R32, R124 ;  /* 0x00000020807c723c */ /* 0x000fe2000008107c */
[----:B------:R-:W-:Y:S04]  /*15a00*/  LDS R128, [R3+0x23880] ;  /* 0x0238800003807984 */ /* 0x000fe80000000800 */
[----:B------:R-:W-:Y:S03]  /*15a10*/  LDS R130, [R3+0x23c80] ;  /* 0x023c800003827984 */ /* 0x000fe60000000800 */
[C---:B------:R-:W-:Y:S01]  /*15a20*/  HMMA.1688.F32.TF32 R108, R176.reuse, R30, R108 ;  /* 0x0000001eb06c723c */ /* 0x040fe2000008106c */
[----:B------:R-:W-:Y:S04]  /*15a30*/  LDS R129, [R192+0x23880] ;  /* 0x02388000c0817984 */ /* 0x000fe80000000800 */
[----:B------:R-:W1:Y:S03]  /*15a40*/  LDS R131, [R192+0x23c80] ;  /* 0x023c8000c0837984 */ /* 0x000e660000000800 */
[----:B------:R-:W-:Y:S01]  /*15a50*/  HMMA.1688.F32.TF32 R172, R176, R34, R172 ;  /* 0x00000022b0ac723c */ /* 0x000fe200000810ac */
[----:B------:R-:W-:Y:S04]  /*15a60*/  STL [R1+0x6b0], R112 ;  /* 0x0006b07001007387 */ /* 0x000fe80000100800 */
[----:B------:R-:W-:Y:S03]  /*15a70*/  STL [R1+0x6ac], R113 ;  /* 0x0006ac7101007387 */ /* 0x000fe60000100800 */
[C---:B--2---:R-:W-:Y:S01]  /*15a80*/  HMMA.1688.F32.TF32 R36, R160.reuse, R6, R36 ;  /* 0x00000006a024723c */ /* 0x044fe20000081024 */
[----:B------:R-:W-:Y:S04]  /*15a90*/  STL [R1+0x6a8], R114 ;  /* 0x0006a87201007387 */ /* 0x000fe80000100800 */
[----:B------:R-:W-:Y:S03]  /*15aa0*/  STL [R1+0x6a4], R115 ;  /* 0x0006a47301007387 */ /* 0x000fe60000100800 */
[----:B------:R-:W-:Y:S01]  /*15ab0*/  HMMA.1688.F32.TF32 R48, R160, R10, R48 ;  /* 0x0000000aa030723c */ /* 0x000fe20000081030 */
[----:B------:R-:W-:Y:S04]  /*15ac0*/  STL [R1+0x6c0], R72 ;  /* 0x0006c04801007387 */ /* 0x000fe80000100800 */
[----:B------:R-:W-:Y:S04]  /*15ad0*/  STL [R1+0x6bc], R73 ;  /* 0x0006bc4901007387 */ /* 0x000fe80000100800 */
[----:B------:R-:W-:Y:S01]  /*15ae0*/  STL [R1+0x6b8], R74 ;  /* 0x0006b84a01007387 */ /* 0x000fe20000100800 */
[----:B------:R-:W-:Y:S03]  /*15af0*/  HMMA.1688.F32.TF32 R40, R144, R4, R40 ;  /* 0x000000049028723c */ /* 0x000fe60000081028 */
        /* <DEDUP_REMOVED lines=23> */
[C---:B------:R-:W-:Y:S03]  /*15c70*/  HMMA.1688.F32.TF32 R96, R144.reuse, R20, R96 ;  /* 0x000000149060723c */ /* 0x040fe60000081060 */
[----:B------:R-:W-:Y:S04]  /*15c80*/  STL [R1+0x6f4], R175 ;  /* 0x0006f4af01007387 */ /* 0x000fe80000100800 */
[----:B------:R-:W-:Y:S01]  /*15c90*/  STL [R1+0x710], R36 ;  /* 0x0007102401007387 */ /* 0x000fe20000100800 */
[C---:B------:R-:W-:Y:S03]  /*15ca0*/  HMMA.1688.F32.TF32 R152, R144.reuse, R24, R152 ;  /* 0x000000189098723c */ /* 0x040fe60000081098 */
[----:B------:R-:W-:Y:S05]  /*15cb0*/  STL [R1+0x70c], R37 ;  /* 0x00070c2501007387 */ /* 0x000fea0000100800 */
[C---:B------:R-:W-:Y:S01]  /*15cc0*/  HMMA.1688.F32.TF32 R148, R144.reuse, R28, R148 ;  /* 0x0000001c9094723c */ /* 0x040fe20000081094 */
[----:B------:R-:W-:Y:S04]  /*15cd0*/  STL [R1+0x708], R38 ;  /* 0x0007082601007387 */ /* 0x000fe80000100800 */
[----:B------:R-:W-:Y:S03]  /*15ce0*/  STL [R1+0x704], R39 ;  /* 0x0007042701007387 */ /* 0x000fe60000100800 */
[----:B------:R-:W-:Y:S01]  /*15cf0*/  HMMA.1688.F32.TF32 R140, R144, R32, R140 ;  /* 0x00000020908c723c */ /* 0x000fe2000008108c */
[----:B------:R-:W-:Y:S04]  /*15d00*/  LDS R144, [R193+0x23880] ;  /* 0x02388000c1907984 */ /* 0x000fe80000000800 */
[----:B------:R-:W-:Y:S03]  /*15d10*/  LDS R146, [R193+0x23c80] ;  /* 0x023c8000c1927984 */ /* 0x000fe60000000800 */
[C---:B------:R-:W-:Y:S01]  /*15d20*/  HMMA.1688.F32.TF32 R164, R160.reuse, R30, R164 ;  /* 0x0000001ea0a4723c */ /* 0x040fe200000810a4 */
[----:B------:R-:W-:Y:S04]  /*15d30*/  LDS R145, [R194+0x23880] ;  /* 0x02388000c2917984 */ /* 0x000fe80000000800 */
[----:B------:R-:W2:Y:S03]  /*15d40*/  LDS R147, [R194+0x23c80] ;  /* 0x023c8000c2937984 */ /* 0x000ea60000000800 */
[----:B------:R-:W-:Y:S01]  /*15d50*/  HMMA.1688.F32.TF32 R156, R160, R34, R156 ;  /* 0x00000022a09c723c */ /* 0x000fe2000008109c */
[----:B------:R-:W-:Y:S04]  /*15d60*/  STL [R1+0x720], R48 ;  /* 0x0007203001007387 */ /* 0x000fe80000100800 */
[----:B------:R-:W-:Y:S04]  /*15d70*/  STL [R1+0x71c], R49 ;  /* 0x00071c3101007387 */ /* 0x000fe80000100800 */
[----:B------:R-:W-:Y:S01]  /*15d80*/  STL [R1+0x718], R50 ;  /* 0x0007183201007387 */ /* 0x000fe20000100800 */
[C---:B-1----:R-:W-:Y:S03]  /*15d90*/  HMMA.1688.F32.TF32 R40, R128.reuse, R6, R40 ;  /* 0x000000068028723c */ /* 0x042fe60000081028 */
[----:B------:R-:W-:Y:S04]  /*15da0*/  STL [R1+0x714], R51 ;  /* 0x0007143301007387 */ /* 0x000fe80000100800 */
[----:B------:R-:W-:Y:S04]  /*15db0*/  STL [R1+0x730], R60 ;  /* 0x0007303c01007387 */ /* 0x000fe80000100800 */
[----:B------:R-:W-:Y:S01]  /*15dc0*/  STL [R1+0x72c], R61 ;  /* 0x00072c3d01007387 */ /* 0x000fe20000100800 */
[C---:B------:R-:W-:Y:S03]  /*15dd0*/  HMMA.1688.F32.TF32 R52, R128.reuse, R10, R52 ;  /* 0x0000000a8034723c */ /* 0x040fe60000081034 */
[----:B------:R-:W-:Y:S04]  /*15de0*/  STL [R1+0x728], R62 ;  /* 0x0007283e01007387 */ /* 0x000fe80000100800 */
        /* <DEDUP_REMOVED lines=28> */
[----:B------:R-:W-:Y:S03]  /*15fb0*/  HMMA.1688.F32.TF32 R128, R128, R34, R140 ;  /* 0x000000228080723c */ /* 0x000fe6000008108c */
[----:B------:R-:W-:Y:S04]  /*15fc0*/  STL [R1+0x788], R42 ;  /* 0x0007882a01007387 */ /* 0x000fe80000100800 */
[----:B------:R-:W-:Y:S04]  /*15fd0*/  STL [R1+0x784], R43 ;  /* 0x0007842b01007387 */ /* 0x000fe80000100800 */
[----:B------:R-:W-:Y:S04]  /*15fe0*/  STL [R1+0x7a0], R52 ;  /* 0x0007a03401007387 */ /* 0x000fe80000100800 */
[----:B------:R-:W-:Y:S01]  /*15ff0*/  STL [R1+0x79c], R53 ;  /* 0x00079c3501007387 */ /* 0x000fe20000100800 */
[C---:B--2---:R-:W-:Y:S03]  /*16000*/  HMMA.1688.F32.TF32 R140, R144.reuse, R6, R44 ;  /* 0x00000006908c723c */ /* 0x044fe6000008102c */
        /* <DEDUP_REMOVED lines=65> */
[----:B------:R-:W2:Y:S04]  /*16420*/  LDL R17, [R1+0x39c] ;  /* 0x00039c0001117983 */ /* 0x000ea80000100800 */
[----:B------:R-:W3:Y:S04]  /*16430*/  LDL R16, [R1+0x36c] ;  /* 0x00036c0001107983 */ /* 0x000ee80000100800 */
[----:B------:R-:W4:Y:S04]  /*16440*/  LDL R15, [R1+0x394] ;  /* 0x00039400010f7983 */ /* 0x000f280000100800 */
[----:B------:R-:W4:Y:S04]  /*16450*/  LDL R14, [R1+0x364] ;  /* 0x00036400010e7983 */ /* 0x000f280000100800 */
[----:B------:R-:W4:Y:S04]  /*16460*/  LDL R13, [R1+0x38c] ;  /* 0x00038c00010d7983 */ /* 0x000f280000100800 */
[----:B------:R-:W4:Y:S04]  /*16470*/  LDL R12, [R1+0x35c] ;  /* 0x00035c00010c7983 */ /* 0x000f280000100800 */
[----:B------:R-:W4:Y:S04]  /*16480*/  LDL R11, [R1+0x384] ;  /* 0x00038400010b7983 */ /* 0x000f280000100800 */
[----:B------:R-:W4:Y:S04]  /*16490*/  LDL R10, [R1+0x354] ;  /* 0x00035400010a7983 */ /* 0x000f280000100800 */
[----:B------:R1:W-:Y:S04]  /*164a0*/  STL [R1+0x884], R200 ;  /* 0x000884c801007387 */ /* 0x0003e80000100800 */
[----:B------:R-:W4:Y:S04]  /*164b0*/  LDL R9, [R1+0x37c] ;  /* 0x00037c0001097983 */ /* 0x000f280000100800 */
[----:B------:R-:W4:Y:S01]  /*164c0*/  LDL R8, [R1+0x34c] ;  /* 0x00034c0001087983 */ /* 0x000f220000100800 */
[----:B------:R-:W-:-:S05]  /*164d0*/  IMAD.MOV.U32 R188, RZ, RZ, 0x3f ;  /* 0x0000003fffbc7424 */ /* 0x000fca00078e00ff */
[----:B------:R-:W-:-:S04]  /*164e0*/  IADD3 R188, R188, c[0x0][0x180], RZ ;  /* 0x00006000bcbc7a10 */ /* 0x000fc80007ffe0ff */
[----:B------:R-:W-:-:S04]  /*164f0*/  SHF.R.S32.HI R191, RZ, 0x1f, R188 ;  /* 0x0000001fffbf7819 */ /* 0x000fc800000114bc */
[----:B------:R-:W-:-:S04]  /*16500*/  LEA.HI R191, R191, R188, RZ, 0x6 ;  /* 0x000000bcbfbf7211 */ /* 0x000fc800078f30ff */
[----:B------:R-:W-:-:S04]  /*16510*/  SHF.R.S32.HI R191, RZ, 0x6, R191 ;  /* 0x00000006ffbf7819 */ /* 0x000fc800000114bf */
[----:B------:R-:W-:Y:S01]  /*16520*/  IADD3 R191, R191, -0x2, RZ ;  /* 0xfffffffebfbf7810 */ /* 0x000fe20007ffe0ff */
[----:B------:R-:W-:Y:S03]  /*16530*/  BAR.SYNC.DEFER_BLOCKING 0x0 ;  /* 0x0000000000007b1d */ /* 0x000fe60000010000 */
[----:B------:R-:W-:-:S03]  /*16540*/  ISETP.LE.AND P0, PT, R191, UR4, PT ;  /* 0x00000004bf007c0c */ /* 0x000fc6000bf03270 */
[----:B------:R-:W1:Y:S01]  /*16550*/  S2R R191, SR_TID.X ;  /* 0x0000000000bf7919 */ /* 0x000e620000002100 */
[----:B------:R-:W-:Y:S02]  /*16560*/  IMAD.MOV.U32 R4, RZ, RZ, R190 ;  /* 0x000000ffff047224 */ /* 0x000fe400078e00be */
[----:B------:R-:W-:Y:S01]  /*16570*/  IMAD.MOV.U32 R5, RZ, RZ, R189 ;  /* 0x000000ffff057224 */ /* 0x000fe200078e00bd */
[----:B-1----:R-:W-:-:S04]  /*16580*/  SHF.R.U32.HI R191, RZ, 0x6, R191 ;  /* 0x00000006ffbf7819 */ /* 0x002fc800000116bf */
[----:B------:R-:W-:-:S05]  /*16590*/  SGXT.U32 R191, R191, 0x1 ;  /* 0x00000001bfbf781a */ /* 0x000fca0000000000 */
[----:B------:R-:W-:-:S04]  /*165a0*/  IMAD R191, R191, c[0x0][0x188], RZ ;  /* 0x00006200bfbf7a24 */ /* 0x000fc800078e02ff */
[----:B------:R-:W-:-:S05]  /*165b0*/  IMAD.SHL.U32 R191, R191, 0x4, RZ ;  /* 0x00000004bfbf7824 */ /* 0x000fca00078e00ff */
[----:B------:R-:W-:-:S05]  /*165c0*/  IADD3 R6, P2, R191, R4, RZ ;  /* 0x00000004bf067210 */ /* 0x000fca0007f5e0ff */
[----:B------:R-:W-:Y:S02]  /*165d0*/  IMAD.X R7, R5, 0x1, R198, P2 ;  /* 0x0000000105077824 */ /* 0x000fe400010e06c6 */
[----:B------:R-:W1:Y:S01]  /*165e0*/  S2R R198, SR_TID.X ;  /* 0x0000000000c67919 */ /* 0x000e620000002100 */
[----:B------:R-:W-:Y:S01]  /*165f0*/  ISETP.GE.AND P1, PT, R199, UR7, PT ;  /* 0x00000007c7007c0c */ /* 0x000fe2000bf26270 */
[----:B------:R-:W-:-:S03]  /*16600*/  UIADD3 UR8, UR8, 0x1, URZ ;  /* 0x0000000108087890 */ /* 0x000fc6000fffe03f */
[----:B------:R-:W-:Y:S01]  /*16610*/  SEL R3, RZ, 0x4, P1 ;  /* 0x00000004ff037807 */ /* 0x000fe20000800000 */
[----:B------:R-:W-:-:S03]  /*16620*/  UISETP.GT.AND UP0, UPT, UR8, 0x1, UPT ;  /* 0x000000010800788c */ /* 0x000fc6000bf04270 */
[----:B------:R-:W-:Y:S01]  /*16630*/  SEL R3, R3, RZ, !P0 ;  /* 0x000000ff03037207 */ /* 0x000fe20004000000 */
[----:B------:R-:W-:-:S03]  /*16640*/  USEL UR8, UR8, URZ, !UP0 ;  /* 0x0000003f08087287 */ /* 0x000fc6000c000000 */
[----:B------:R-:W-:-:S03]  /*16650*/  ISETP.NE.U32.AND P1, PT, R3, RZ, PT ;  /* 0x000000ff0300720c */ /* 0x000fc60003f25070 */
[----:B------:R-:W-:Y:S01]  /*16660*/  IMAD.U32 R3, RZ, RZ, UR8 ;  /* 0x00000008ff037e24 */ /* 0x000fe2000f8e00ff */
[----:B-1----:R-:W-:-:S03]  /*16670*/  SHF.R.U32.HI R191, RZ, 0x6, R198 ;  /* 0x00000006ffbf7819 */ /* 0x002fc600000116c6 */
[----:B------:R-:W-:Y:S01]  /*16680*/  IMAD R3, R3, 0x4000, R200 ;  /* 0x0000400003037824 */ /* 0x000fe200078e02c8 */
[----:B------:R-:W-:Y:S02]  /*16690*/  SGXT.U32 R191, R191, 0x1 ;  /* 0x00000001bfbf781a */ /* 0x000fe40000000000 */
[----:B------:R-:W-:-:S03]  /*166a0*/  SHF.R.U32.HI R198, RZ, 0x6, R198 ;  /* 0x00000006ffc67819 */ /* 0x000fc600000116c6 */
[----:B------:R-:W-:Y:S01]  /*166b0*/  @!PT LDS RZ, [RZ] ;  /* 0x00000000fffff984 */ /* 0x000fe20000000800 */
[----:B------:R-:W-:Y:S01]  /*166c0*/  @!PT LDS RZ, [RZ] ;  /* 0x00000000fffff984 */ /* 0x000fe20000000800 */
[----:B------:R-:W-:Y:S01]  /*166d0*/  @!PT LDS RZ, [RZ] ;  /* 0x00000000fffff984 */ /* 0x000fe20000000800 */
[----:B------:R1:W-:Y:S01]  /*166e0*/  LDGSTS.E [R3+0x20000], [R6.64], P1 ;  /* 0x2000000006037fae */ /* 0x0003e2000892184c */
[----:B------:R-:W-:Y:S02]  /*166f0*/  LOP3.LUT R191, R191, 0x4, RZ, 0xfc, !PT ;  /* 0x00000004bfbf7812 */ /* 0x000fe400078efcff */
[----:B------:R-:W-:Y:S02]  /*16700*/  SGXT.U32 R198, R198, 0x1 ;  /* 0x00000001c6c6781a */ /* 0x000fe40000000000 */
[----:B------:R-:W-:Y:S02]  /*16710*/  ISETP.GE.AND P1, PT, R191, UR7, PT ;  /* 0x00000007bf007c0c */ /* 0x000fe4000bf26270 */
[----:B------:R-:W-:Y:S02]  /*16720*/  LOP3.LUT R198, R198, 0x8, RZ, 0xfc, !PT ;  /* 0x00000008c6c67812 */ /* 0x000fe400078efcff */
[----:B-1----:R-:W-:Y:S02]  /*16730*/  SEL R6, RZ, 0x4, P1 ;  /* 0x00000004ff067807 */ /* 0x002fe40000800000 */
[----:B------:R-:W-:-:S02]  /*16740*/  ISETP.GE.AND P1, PT, R198, UR7, PT ;  /* 0x00000007c6007c0c */ /* 0x000fc4000bf26270 */
[----:B------:R-:W-:Y:S01]  /*16750*/  SEL R6, R6, RZ, !P0 ;  /* 0x000000ff06067207 */ /* 0x000fe20004000000 */
[----:B------:R-:W1:Y:S03]  /*16760*/  S2R R198, SR_TID.X ;  /* 0x0000000000c67919 */ /* 0x000e660000002100 */
[----:B------:R-:W-:Y:S02]  /*16770*/  ISETP.NE.U32.AND P2, PT, R6, RZ, PT ;  /* 0x000000ff0600720c */ /* 0x000fe40003f45070 */
[----:B------:R-:W-:-:S04]  /*16780*/  SEL R6, RZ, 0x4, P1 ;  /* 0x00000004ff067807 */ /* 0x000fc80000800000 */
[----:B------:R-:W-:-:S04]  /*16790*/  SEL R6, R6, RZ, !P0 ;  /* 0x000000ff06067207 */ /* 0x000fc80004000000 */
[----:B------:R-:W-:Y:S02]  /*167a0*/  ISETP.NE.U32.AND P1, PT, R6, RZ, PT ;  /* 0x000000ff0600720c */ /* 0x000fe40003f25070 */
[-C--:B--2---:R-:W-:Y:S02]  /*167b0*/  IADD3 R6, P3, R17, R4.reuse, RZ ;  /* 0x0000000411067210 */ /* 0x084fe40007f7e0ff */
[----:B------:R-:W2:Y:S03]  /*167c0*/  LDL R17, [R1+0x398] ;  /* 0x0003980001117983 */ /* 0x000ea60000100800 */
[----:B---3--:R-:W-:Y:S02]  /*167d0*/  IMAD.X R7, R5, 0x1, R16, P3 ;  /* 0x0000000105077824 */ /* 0x008fe400018e0610 */
[----:B------:R-:W3:Y:S04]  /*167e0*/  LDL R16, [R1+0x368] ;  /* 0x0003680001107983 */ /* 0x000ee80000100800 */
[----:B------:R4:W-:Y:S02]  /*167f0*/  LDGSTS.E [R3+0x20400], [R6.64], P2 ;  /* 0x2040000006037fae */ /* 0x0009e4000912184c */
[----:B----4-:R-:W-:-:S02]  /*16800*/  IADD3 R6, P2, R15, R4, RZ ;  /* 0x000000040f067210 */ /* 0x010fc40007f5e0ff */
[----:B-1----:R-:W-:-:S04]  /*16810*/  SHF.R.U32.HI R15, RZ, 0x6, R198 ;  /* 0x00000006ff0f7819 */ /* 0x002fc800000116c6 */
[----:B------:R-:W-:Y:S01]  /*16820*/  SGXT.U32 R15, R15, 0x1 ;  /* 0x000000010f0f781a */ /* 0x000fe20000000000 */
[----:B------:R-:W-:Y:S01]  /*16830*/  IMAD.X R7, R5, 0x1, R14, P2 ;  /* 0x0000000105077824 */ /* 0x000fe200010e060e */
[----:B------:R-:W-:Y:S02]  /*16840*/  SHF.R.U32.HI R14, RZ, 0x6, R198 ;  /* 0x00000006ff0e7819 */ /* 0x000fe400000116c6 */
[----:B------:R-:W-:Y:S02]  /*16850*/  LOP3.LUT R15, R15, 0xc, RZ, 0xfc, !PT ;  /* 0x0000000c0f0f7812 */ /* 0x000fe400078efcff */
[----:B------:R1:W-:Y:S01]  /*16860*/  LDGSTS.E [R3+0x20800], [R6.64], P1 ;  /* 0x2080000006037fae */ /* 0x0003e2000892184c */
[----:B------:R-:W-:Y:S02]  /*16870*/  SGXT.U32 R14, R14, 0x1 ;  /* 0x000000010e0e781a */ /* 0x000fe40000000000 */
[----:B------:R-:W-:Y:S02]  /*16880*/  ISETP.GE.AND P1, PT, R15, UR7, PT ;  /* 0x000000070f007c0c */ /* 0x000fe4000bf26270 */
[----:B------:R-:W-:Y:S01]  /*16890*/  LOP3.LUT R14, R14, 0x10, RZ, 0xfc, !PT ;  /* 0x000000100e0e7812 */ /* 0x000fe200078efcff */
[----:B------:R-:W4:Y:S01]  /*168a0*/  LDL R15, [R1+0x390] ;  /* 0x00039000010f7983 */ /* 0x000f220000100800 */
[----:B-1----:R-:W-:-:S02]  /*168b0*/  SEL R6, RZ, 0x4, P1 ;  /* 0x00000004ff067807 */ /* 0x002fc40000800000 */
[----:B------:R-:W-:Y:S02]  /*168c0*/  ISETP.GE.AND P1, PT, R14, UR7, PT ;  /* 0x000000070e007c0c */ /* 0x000fe4000bf26270 */
[----:B------:R-:W-:Y:S01]  /*168d0*/  SEL R6, R6, RZ, !P0 ;  /* 0x000000ff06067207 */ /* 0x000fe20004000000 */
[----:B------:R-:W2:Y:S03]  /*168e0*/  LDL R14, [R1+0x360] ;  /* 0x00036000010e7983 */ /* 0x000ea60000100800 */
[----:B------:R-:W-:Y:S02]  /*168f0*/  ISETP.NE.U32.AND P2, PT, R6, RZ, PT ;  /* 0x000000ff0600720c */ /* 0x000fe40003f45070 */
[----:B------:R-:W-:-:S04]  /*16900*/  SEL R6, RZ, 0x4, P1 ;  /* 0x00000004ff067807 */ /* 0x000fc80000800000 */
[----:B------:R-:W-:-:S04]  /*16910*/  SEL R6, R6, RZ, !P0 ;  /* 0x000000ff06067207 */ /* 0x000fc80004000000 */
[----:B------:R-:W-:Y:S02]  /*16920*/  ISETP.NE.U32.AND P1, PT, R6, RZ, PT ;  /* 0x000000ff0600720c */ /* 0x000fe40003f25070 */
[-C--:B------:R-:W-:Y:S01]  /*16930*/  IADD3 R6, P3, R13, R4.reuse, RZ ;  /* 0x000000040d067210 */ /* 0x080fe20007f7e0ff */
[----:B------:R-:W1:Y:S04]  /*16940*/  S2R R191, SR_TID.X ;  /* 0x0000000000bf7919 */ /* 0x000e680000002100 */
[----:B------:R-:W-:Y:S01]  /*16950*/  IMAD.X R7, R5, 0x1, R12, P3 ;  /* 0x0000000105077824 */ /* 0x000fe200018e060c */
[----:B------:R-:W2:Y:S04]  /*16960*/  LDL R13, [R1+0x388] ;  /* 0x00038800010d7983 */ /* 0x000ea80000100800 */
[----:B------:R1:W-:Y:S04]  /*16970*/  LDGSTS.E [R3+0x20c00], [R6.64], P2 ;  /* 0x20c0000006037fae */ /* 0x0003e8000912184c */
[----:B------:R-:W2:Y:S01]  /*16980*/  LDL R12, [R1+0x358] ;  /* 0x00035800010c7983 */ /* 0x000ea20000100800 */
[----:B-1----:R-:W-:-:S02]  /*16990*/  IADD3 R6, P2, R11, R4, RZ ;  /* 0x000000040b067210 */ /* 0x002fc40007f5e0ff */
[----:B------:R-:W-:-:S04]  /*169a0*/  SHF.R.U32.HI R11, RZ, 0x6, R198 ;  /* 0x00000006ff0b7819 */ /* 0x000fc800000116c6 */
        /* <DEDUP_REMOVED lines=8> */
[----:B------:R-:W2:Y:S01]  /*16a30*/  LDL R11, [R1+0x3a0] ;  /* 0x0003a000010b7983 */ /* 0x000ea20000100800 */
[----:B-1----:R-:W-:-:S02]  /*16a40*/  SEL R6, RZ, 0x4, P1 ;  /* 0x00000004ff067807 */ /* 0x002fc40000800000 */
[----:B------:R-:W-:Y:S02]  /*16a50*/  ISETP.GE.AND P1, PT, R10, UR7, PT ;  /* 0x000000070a007c0c */ /* 0x000fe4000bf26270 */
[----:B------:R-:W-:-:S04]  /*16a60*/  SEL R6, R6, RZ, !P0 ;  /* 0x000000ff06067207 */ /* 0x000fc80004000000 */
[----:B------:R-:W-:Y:S02]  /*16a70*/  ISETP.NE.U32.AND P2, PT, R6, RZ, PT ;  /* 0x000000ff0600720c */ /* 0x000fe40003f45070 */
[----:B------:R-:W-:-:S04]  /*16a80*/  SEL R6, RZ, 0x4, P1 ;  /* 0x00000004ff067807 */ /* 0x000fc80000800000 */
[----:B------:R-:W-:-:S04]  /*16a90*/  SEL R6, R6, RZ, !P0 ;  /* 0x000000ff06067207 */ /* 0x000fc80004000000 */
[----:B------:R-:W-:Y:S02]  /*16aa0*/  ISETP.NE.U32.AND P3, PT, R6, RZ, PT ;  /* 0x000000ff0600720c */ /* 0x000fe40003f65070 */
[----:B------:R-:W-:-:S05]  /*16ab0*/  IADD3 R6, P1, R9, R4, RZ ;  /* 0x0000000409067210 */ /* 0x000fca0007f3e0ff */
[----:B------:R-:W-:Y:S01]  /*16ac0*/  IMAD.X R7, R5, 0x1, R8, P1 ;  /* 0x0000000105077824 */ /* 0x000fe200008e0608 */
[----:B------:R-:W-:-:S04]  /*16ad0*/  SHF.R.U32.HI R8, RZ, 0x6, R198 ;  /* 0x00000006ff087819 */ /* 0x000fc800000116c6 */
[----:B------:R-:W-:Y:S01]  /*16ae0*/  SGXT.U32 R8, R8, 0x1 ;  /* 0x000000010808781a */ /* 0x000fe20000000000 */
[----:B------:R1:W-:Y:S03]  /*16af0*/  LDGSTS.E [R3+0x21400], [R6.64], P2 ;  /* 0x2140000006037fae */ /* 0x0003e6000912184c */
[----:B------:R-:W-:Y:S02]  /*16b00*/  LOP3.LUT R8, R8, 0x18, RZ, 0xfc, !PT ;  /* 0x0000001808087812 */ /* 0x000fe400078efcff */
[----:B------:R-:W-:-:S03]  /*16b10*/  SHF.R.U32.HI R9, RZ, 0x6, R198 ;  /* 0x00000006ff097819 */ /* 0x000fc600000116c6 */
[----:B------:R-:W-:Y:S01]  /*16b20*/  IMAD R8, R8, c[0x0][0x188], RZ ;  /* 0x0000620008087a24 */ /* 0x000fe200078e02ff */
[----:B------:R-:W-:-:S03]  /*16b30*/  SGXT.U32 R9, R9, 0x1 ;  /* 0x000000010909781a */ /* 0x000fc60000000000 */
[----:B-1----:R-:W-:Y:S01]  /*16b40*/  IMAD.WIDE R6, R8, 0x4, R4 ;  /* 0x0000000408067825 */ /* 0x002fe200078e0204 */
[----:B------:R-:W-:Y:S02]  /*16b50*/  SHF.R.U32.HI R8, RZ, 0x6, R198 ;  /* 0x00000006ff087819 */ /* 0x000fe400000116c6 */
[----:B------:R-:W-:Y:S02]  /*16b60*/  LOP3.LUT R9, R9, 0x1c, RZ, 0xfc, !PT ;  /* 0x0000001c09097812 */ /* 0x000fe400078efcff */
[----:B------:R-:W-:Y:S01]  /*16b70*/  SGXT.U32 R8, R8, 0x1 ;  /* 0x000000010808781a */ /* 0x000fe20000000000 */
[----:B------:R1:W-:Y:S01]  /*16b80*/  LDGSTS.E [R3+0x21800], [R6.64], P3 ;  /* 0x2180000006037fae */ /* 0x0003e2000992184c */
[----:B------:R-:W-:Y:S02]  /*16b90*/  ISETP.GE.AND P1, PT, R9, UR7, PT ;  /* 0x0000000709007c0c */ /* 0x000fe4000bf26270 */
[----:B------:R-:W-:Y:S02]  /*16ba0*/  LOP3.LUT R8, R8, 0x20, RZ, 0xfc, !PT ;  /* 0x0000002008087812 */ /* 0x000fe400078efcff */
[----:B-1----:R-:W-:-:S02]  /*16bb0*/  SEL R6, RZ, 0x4, P1 ;  /* 0x00000004ff067807 */ /* 0x002fc40000800000 */
[----:B------:R-:W-:Y:S02]  /*16bc0*/  ISETP.GE.AND P1, PT, R8, UR7, PT ;  /* 0x0000000708007c0c */ /* 0x000fe4000bf26270 */
[----:B------:R-:W-:Y:S02]  /*16bd0*/  SHF.R.U32.HI R8, RZ, 0x6, R198 ;  /* 0x00000006ff087819 */ /* 0x000fe400000116c6 */
[----:B------:R-:W-:Y:S02]  /*16be0*/  SEL R6, R6, RZ, !P0 ;  /* 0x000000ff06067207 */ /* 0x000fe40004000000 */
[----:B------:R-:W-:Y:S02]  /*16bf0*/  SGXT.U32 R8, R8, 0x1 ;  /* 0x000000010808781a */ /* 0x000fe40000000000 */
[----:B------:R-:W-:Y:S02]  /*16c00*/  ISETP.NE.U32.AND P2, PT, R6, RZ, PT ;  /* 0x000000ff0600720c */ /* 0x000fe40003f45070 */
[----:B------:R-:W-:-:S02]  /*16c10*/  SEL R6, RZ, 0x4, P1 ;  /* 0x00000004ff067807 */ /* 0x000fc40000800000 */
[----:B------:R-:W-:Y:S02]  /*16c20*/  LOP3.LUT R8, R8, 0x1c, RZ, 0xfc, !PT ;  /* 0x0000001c08087812 */ /* 0x000fe400078efcff */
[----:B------:R-:W-:-:S03]  /*16c30*/  SEL R6, R6, RZ, !P0 ;  /* 0x000000ff06067207 */ /* 0x000fc60004000000 */
[----:B------:R-:W-:Y:S01]  /*16c40*/  IMAD R8, R8, c[0x0][0x188], RZ ;  /* 0x0000620008087a24 */ /* 0x000fe200078e02ff */
[----:B------:R-:W-:-:S03]  /*16c50*/  ISETP.NE.U32.AND P3, PT, R6, RZ, PT ;  /* 0x000000ff0600720c */ /* 0x000fc60003f65070 */
[----:B------:R-:W-:Y:S01]  /*16c60*/  IMAD.WIDE R6, R8, 0x4, R4 ;  /* 0x0000000408067825 */ /* 0x000fe200078e0204 */
        /* <DEDUP_REMOVED lines=28> */
[----:B------:R1:W-:Y:S01]  /*16e30*/  LDGSTS.E [R3+0x22400], [R6.64], P2 ;  /* 0x2240000006037fae */ /* 0x0003e2000912184c */
[----:B------:R-:W-:Y:S02]  /*16e40*/  SHF.R.U32.HI R9, RZ, 0x6, R198 ;  /* 0x00000006ff097819 */ /* 0x000fe400000116c6 */
[----:B------:R-:W-:Y:S02]  /*16e50*/  LOP3.LUT R8, R8, 0x28, RZ, 0xfc, !PT ;  /* 0x0000002808087812 */ /* 0x000fe400078efcff */
[----:B------:R-:W-:-:S03]  /*16e60*/  SGXT.U32 R9, R9, 0x1 ;  /* 0x000000010909781a */ /* 0x000fc60000000000 */
[----:B------:R-:W-:Y:S01]  /*16e70*/  IMAD R8, R8, c[0x0][0x188], RZ ;  /* 0x0000620008087a24 */ /* 0x000fe200078e02ff */
[----:B------:R-:W-:-:S03]  /*16e80*/  LOP3.LUT R9, R9, 0x2c, RZ, 0xfc, !PT ;  /* 0x0000002c09097812 */ /* 0x000fc600078efcff */
[----:B-1----:R-:W-:Y:S01]  /*16e90*/  IMAD.WIDE R6, R8, 0x4, R4 ;  /* 0x0000000408067825 */ /* 0x002fe200078e0204 */
[--C-:B------:R-:W-:Y:S02]  /*16ea0*/  SHF.R.U32.HI R8, RZ, 0x6, R198.reuse ;  /* 0x00000006ff087819 */ /* 0x100fe400000116c6 */
[----:B------:R-:W-:Y:S02]  /*16eb0*/  ISETP.GE.AND P1, PT, R9, UR7, PT ;  /* 0x0000000709007c0c */ /* 0x000fe4000bf26270 */
[----:B------:R-:W-:Y:S01]  /*16ec0*/  SGXT.U32 R8, R8, 0x1 ;  /* 0x000000010808781a */ /* 0x000fe20000000000 */
[----:B------:R1:W-:Y:S01]  /*16ed0*/  LDGSTS.E [R3+0x22800], [R6.64], P3 ;  /* 0x2280000006037fae */ /* 0x0003e2000992184c */
[----:B------:R-:W-:Y:S02]  /*16ee0*/  SHF.R.U32.HI R10, RZ, 0x6, R198 ;  /* 0x00000006ff0a7819 */ /* 0x000fe400000116c6 */
[----:B------:R-:W-:Y:S02]  /*16ef0*/  LOP3.LUT R8, R8, 0x30, RZ, 0xfc, !PT ;  /* 0x0000003008087812 */ /* 0x000fe400078efcff */
[----:B------:R-:W-:-:S02]  /*16f00*/  SGXT.U32 R10, R10, 0x1 ;  /* 0x000000010a0a781a */ /* 0x000fc40000000000 */
[----:B-1----:R-:W-:Y:S02]  /*16f10*/  SEL R6, RZ, 0x4, P1 ;  /* 0x00000004ff067807 */ /* 0x002fe40000800000 */
[----:B------:R-:W-:Y:S02]  /*16f20*/  ISETP.GE.AND P1, PT, R8, UR7, PT ;  /* 0x0000000708007c0c */ /* 0x000fe4000bf26270 */
[----:B------:R-:W-:Y:S02]  /*16f30*/  SEL R6, R6, RZ, !P0 ;  /* 0x000000ff06067207 */ /* 0x000fe40004000000 */
[----:B------:R-:W-:Y:S02]  /*16f40*/  SHF.R.U32.HI R8, RZ, 0x6, R198 ;  /* 0x00000006ff087819 */ /* 0x000fe400000116c6 */
[----:B------:R-:W-:Y:S02]  /*16f50*/  ISETP.NE.U32.AND P2, PT, R6, RZ, PT ;  /* 0x000000ff0600720c */ /* 0x000fe40003f45070 */
[----:B------:R-:W-:-:S02]  /*16f60*/  SEL R6, RZ, 0x4, P1 ;  /* 0x00000004ff067807 */ /* 0x000fc40000800000 */
[----:B------:R-:W-:Y:S02]  /*16f70*/  LOP3.LUT R10, R10, 0x2c, RZ, 0xfc, !PT ;  /* 0x0000002c0a0a7812 */ /* 0x000fe400078efcff */
[----:B------:R-:W-:Y:S02]  /*16f80*/  SGXT.U32 R8, R8, 0x1 ;  /* 0x000000010808781a */ /* 0x000fe40000000000 */
[----:B------:R-:W-:Y:S01]  /*16f90*/  SEL R6, R6, RZ, !P0 ;  /* 0x000000ff06067207 */ /* 0x000fe20004000000 */
[----:B------:R-:W-:Y:S01]  /*16fa0*/  IMAD R10, R10, c[0x0][0x188], RZ ;  /* 0x000062000a0a7a24 */ /* 0x000fe200078e02ff */
[----:B------:R-:W-:Y:S02]  /*16fb0*/  LOP3.LUT R8, R8, 0x30, RZ, 0xfc, !PT ;  /* 0x0000003008087812 */ /* 0x000fe400078efcff */
[----:B------:R-:W-:Y:S01]  /*16fc0*/  ISETP.NE.U32.AND P3, PT, R6, RZ, PT ;  /* 0x000000ff0600720c */ /* 0x000fe20003f65070 */
[----:B------:R-:W-:-:S04]  /*16fd0*/  IMAD.WIDE R6, R10, 0x4, R4 ;  /* 0x000000040a067825 */ /* 0x000fc800078e0204 */
[----:B------:R-:W-:Y:S01]  /*16fe0*/  IMAD R8, R8, c[0x0][0x188], RZ ;  /* 0x0000620008087a24 */ /* 0x000fe200078e02ff */
[----:B------:R1:W-:Y:S03]  /*16ff0*/  LDGSTS.E [R3+0x22c00], [R6.64], P2 ;  /* 0x22c0000006037fae */ /* 0x0003e6000912184c */
[----:B-1----:R-:W-:Y:S02]  /*17000*/  IMAD.WIDE R6, R8, 0x4, R4 ;  /* 0x0000000408067825 */ /* 0x002fe400078e0204 */
[----:B------:R-:W3:Y:S01]  /*17010*/  LDL R8, [R1+0x370] ;  /* 0x0003700001087983 */ /* 0x000ee20000100800 */
[--C-:B------:R-:W-:Y:S02]  /*17020*/  SHF.R.U32.HI R9, RZ, 0x6, R198.reuse ;  /* 0x00000006ff097819 */ /* 0x100fe400000116c6 */
[----:B------:R-:W-:Y:S01]  /*17030*/  SHF.R.U32.HI R10, RZ, 0x6, R198 ;  /* 0x00000006ff0a7819 */ /* 0x000fe200000116c6 */
[----:B------:R1:W-:Y:S01]  /*17040*/  LDGSTS.E [R3+0x23000], [R6.64], P3 ;  /* 0x2300000006037fae */ /* 0x0003e2000992184c */
[----:B------:R-:W-:-:S04]  /*17050*/  SGXT.U32 R9, R9, 0x1 ;  /* 0x000000010909781a */ /* 0x000fc80000000000 */
[----:B------:R-:W-:-:S04]  /*17060*/  LOP3.LUT R9, R9, 0x34, RZ, 0xfc, !PT ;  /* 0x0000003409097812 */ /* 0x000fc800078efcff */
[----:B------:R-:W-:Y:S02]  /*17070*/  ISETP.GE.AND P1, PT, R9, UR7, PT ;  /* 0x0000000709007c0c */ /* 0x000fe4000bf26270 */
[----:B------:R-:W-:-:S04]  /*17080*/  SHF.R.U32.HI R9, RZ, 0x6, R198 ;  /* 0x00000006ff097819 */ /* 0x000fc800000116c6 */
[----:B------:R-:W-:Y:S02]  /*17090*/  SGXT.U32 R9, R9, 0x1 ;  /* 0x000000010909781a */ /* 0x000fe40000000000 */
[----:B------:R-:W-:Y:S02]  /*170a0*/  SGXT.U32 R10, R10, 0x1 ;  /* 0x000000010a0a781a */ /* 0x000fe40000000000 */
[----:B------:R-:W-:Y:S02]  /*170b0*/  LOP3.LUT R9, R9, 0x3c, RZ, 0xfc, !PT ;  /* 0x0000003c09097812 */ /* 0x000fe400078efcff */
[----:B-1----:R-:W-:Y:S02]  /*170c0*/  SEL R6, RZ, 0x4, P1 ;  /* 0x00000004ff067807 */ /* 0x002fe40000800000 */
[----:B------:R-:W-:Y:S02]  /*170d0*/  ISETP.GE.AND P2, PT, R9, UR7, PT ;  /* 0x0000000709007c0c */ /* 0x000fe4000bf46270 */
[----:B------:R-:W-:-:S02]  /*170e0*/  LOP3.LUT R10, R10, 0x38, RZ, 0xfc, !PT ;  /* 0x000000380a0a7812 */ /* 0x000fc400078efcff */
[----:B------:R-:W-:Y:S02]  /*170f0*/  SHF.R.U32.HI R9, RZ, 0x6, R198 ;  /* 0x00000006ff097819 */ /* 0x000fe400000116c6 */
[----:B------:R-:W-:Y:S02]  /*17100*/  SEL R6, R6, RZ, !P0 ;  /* 0x000000ff06067207 */ /* 0x000fe40004000000 */
[----:B------:R-:W-:Y:S02]  /*17110*/  ISETP.GE.AND P1, PT, R10, UR7, PT ;  /* 0x000000070a007c0c */ /* 0x000fe4000bf26270 */
[----:B------:R-:W-:Y:S02]  /*17120*/  SGXT.U32 R9, R9, 0x1 ;  /* 0x000000010909781a */ /* 0x000fe40000000000 */
[----:B------:R-:W-:Y:S02]  /*17130*/  ISETP.NE.U32.AND P3, PT, R6, RZ, PT ;  /* 0x000000ff0600720c */ /* 0x000fe40003f65070 */
[----:B------:R-:W-:-:S02]  /*17140*/  SEL R7, RZ, 0x4, P1 ;  /* 0x00000004ff077807 */ /* 0x000fc40000800000 */
[----:B------:R-:W-:Y:S02]  /*17150*/  SEL R6, RZ, 0x4, P2 ;  /* 0x00000004ff067807 */ /* 0x000fe40001000000 */
[----:B------:R-:W-:Y:S02]  /*17160*/  LOP3.LUT R9, R9, 0x34, RZ, 0xfc, !PT ;  /* 0x0000003409097812 */ /* 0x000fe400078efcff */
[----:B------:R-:W-:Y:S02]  /*17170*/  SEL R7, R7, RZ, !P0 ;  /* 0x000000ff07077207 */ /* 0x000fe40004000000 */
[----:B------:R-:W-:Y:S01]  /*17180*/  SEL R6, R6, RZ, !P0 ;  /* 0x000000ff06067207 */ /* 0x000fe20004000000 */
[----:B------:R-:W-:Y:S01]  /*17190*/  IMAD R9, R9, c[0x0][0x188], RZ ;  /* 0x0000620009097a24 */ /* 0x000fe200078e02ff */
[----:B------:R-:W-:Y:S02]  /*171a0*/  ISETP.NE.U32.AND P1, PT, R7, RZ, PT ;  /* 0x000000ff0700720c */ /* 0x000fe40003f25070 */
[----:B------:R-:W-:Y:S01]  /*171b0*/  ISETP.NE.U32.AND P2, PT, R6, RZ, PT ;  /* 0x000000ff0600720c */ /* 0x000fe20003f45070 */
        /* <DEDUP_REMOVED lines=12> */
[----:B------:R1:W-:Y:S02]  /*17280*/  LDGSTS.E [R3+0x23800], [R6.64], P1 ;  /* 0x2380000006037fae */ /* 0x0003e4000892184c */
[----:B------:R-:W-:Y:S01]  /*17290*/  IMAD R10, R10, c[0x0][0x188], RZ ;  /* 0x000062000a0a7a24 */ /* 0x000fe200078e02ff */
[----:B------:R-:W-:Y:S02]  /*172a0*/  LOP3.LUT R9, R9, 0x2, RZ, 0xfc, !PT ;  /* 0x0000000209097812 */ /* 0x000fe400078efcff */
[----:B------:R-:W-:-:S02]  /*172b0*/  LOP3.LUT R198, R191, 0x3f, RZ, 0xc0, !PT ;  /* 0x0000003fbfc67812 */ /* 0x000fc400078ec0ff */
[----:B------:R-:W-:Y:S01]  /*172c0*/  ISETP.GE.AND P1, PT, R9, UR7, PT ;  /* 0x0000000709007c0c */ /* 0x000fe2000bf26270 */
[----:B-1----:R-:W-:Y:S01]  /*172d0*/  IMAD.WIDE R6, R10, 0x4, R4 ;  /* 0x000000040a067825 */ /* 0x002fe200078e0204 */
[----:B------:R-:W-:-:S03]  /*172e0*/  SHF.R.S32.HI R10, RZ, 0x6, R191 ;  /* 0x00000006ff0a7819 */ /* 0x000fc600000114bf */
[----:B------:R-:W-:Y:S01]  /*172f0*/  IMAD.SHL.U32 R9, R198, 0x4, RZ ;  /* 0x00000004c6097824 */ /* 0x000fe200078e00ff */
[----:B------:R2:W-:Y:S04]  /*17300*/  LDGSTS.E [R3+0x23c00], [R6.64], P2 ;  /* 0x23c0000006037fae */ /* 0x0005e8000912184c */
[----:B------:R-:W1:Y:S01]  /*17310*/  S2R R198, SR_TID.X ;  /* 0x0000000000c67919 */ /* 0x000e620000002100 */
[----:B------:R-:W-:Y:S02]  /*17320*/  SGXT R10, R10, 0x1 ;  /* 0x000000010a0a781a */ /* 0x000fe40000000200 */
[----:B--2---:R-:W-:Y:S02]  /*17330*/  IADD3 R6, P2, R11, R4, RZ ;  /* 0x000000040b067210 */ /* 0x004fe40007f5e0ff */
[----:B------:R-:W2:Y:S01]  /*17340*/  LDL R11, [R1+0x380] ;  /* 0x00038000010b7983 */ /* 0x000ea20000100800 */
[----:B------:R-:W-:-:S02]  /*17350*/  LOP3.LUT R9, R9, 0x120, R10, 0x78, !PT ;  /* 0x0000012009097812 */ /* 0x000fc400078e780a */
[----:B------:R-:W-:Y:S01]  /*17360*/  SEL R3, RZ, 0x4, P1 ;  /* 0x00000004ff037807 */ /* 0x000fe20000800000 */
[----:B------:R-:W2:Y:S03]  /*17370*/  LDL R10, [R1+0x350] ;  /* 0x00035000010a7983 */ /* 0x000ea60000100800 */
[----:B------:R-:W-:Y:S02]  /*17380*/  SEL R3, R3, RZ, !P0 ;  /* 0x000000ff03037207 */ /* 0x000fe40004000000 */
[----:B------:R-:W-:Y:S02]  /*17390*/  LOP3.LUT R9, R9, 0x40, RZ, 0x3c, !PT ;  /* 0x0000004009097812 */ /* 0x000fe400078e3cff */
[----:B------:R-:W-:Y:S01]  /*173a0*/  ISETP.NE.U32.AND P1, PT, R3, RZ, PT ;  /* 0x000000ff0300720c */ /* 0x000fe20003f25070 */
[----:B------:R-:W-:-:S04]  /*173b0*/  IMAD.U32 R3, RZ, RZ, UR8 ;  /* 0x00000008ff037e24 */ /* 0x000fc8000f8e00ff */
[----:B------:R-:W-:Y:S01]  /*173c0*/  IMAD R3, R3, 0x4000, R9 ;  /* 0x0000400003037824 */ /* 0x000fe200078e0209 */
[----:B-1----:R-:W-:-:S04]  /*173d0*/  SHF.R.U32.HI R9, RZ, 0x6, R198 ;  /* 0x00000006ff097819 */ /* 0x002fc800000116c6 */
[----:B------:R-:W-:-:S04]  /*173e0*/  SGXT.U32 R9, R9, 0x1 ;  /* 0x000000010909781a */ /* 0x000fc80000000000 */
[----:B------:R-:W-:Y:S01]  /*173f0*/  LOP3.LUT R9, R9, 0x6, RZ, 0xfc, !PT ;  /* 0x0000000609097812 */ /* 0x000fe200078efcff */
[----:B---3--:R-:W-:Y:S01]  /*17400*/  IMAD.X R7, R5, 0x1, R8, P2 ;  /* 0x0000000105077824 */ /* 0x008fe200010e0608 */
[----:B------:R-:W-:-:S04]  /*17410*/  SHF.R.U32.HI R8, RZ, 0x6, R198 ;  /* 0x00000006ff087819 */ /* 0x000fc800000116c6 */
[----:B------:R-:W-:Y:S01]  /*17420*/  SGXT.U32 R8, R8, 0x1 ;  /* 0x000000010808781a */ /* 0x000fe20000000000 */
[----:B------:R1:W-:Y:S01]  /*17430*/  LDGSTS.E [R3+0x20200], [R6.64], P1 ;  /* 0x2020000006037fae */ /* 0x0003e2000892184c */
[----:B------:R-:W-:Y:S02]  /*17440*/  ISETP.GE.AND P1, PT, R9, UR7, PT ;  /* 0x0000000709007c0c */ /* 0x000fe4000bf26270 */
[----:B------:R-:W-:Y:S01]  /*17450*/  LOP3.LUT R8, R8, 0xa, RZ, 0xfc, !PT ;  /* 0x0000000a08087812 */ /* 0x000fe200078efcff */
[----:B------:R-:W3:Y:S01]  /*17460*/  LDL R9, [R1+0x378] ;  /* 0x0003780001097983 */ /* 0x000ee20000100800 */
[----:B-1----:R-:W-:Y:S02]  /*17470*/  SEL R6, RZ, 0x4, P1 ;  /* 0x00000004ff067807 */ /* 0x002fe40000800000 */
[----:B------:R-:W-:Y:S02]  /*17480*/  ISETP.GE.AND P1, PT, R8, UR7, PT ;  /* 0x0000000708007c0c */ /* 0x000fe4000bf26270 */
[----:B------:R-:W3:Y:S01]  /*17490*/  LDL R8, [R1+0x348] ;  /* 0x0003480001087983 */ /* 0x000ee20000100800 */
[----:B------:R-:W-:-:S04]  /*174a0*/  SEL R6, R6, RZ, !P0 ;  /* 0x000000ff06067207 */ /* 0x000fc80004000000 */
[----:B------:R-:W-:Y:S02]  /*174b0*/  ISETP.NE.U32.AND P2, PT, R6, RZ, PT ;  /* 0x000000ff0600720c */ /* 0x000fe40003f45070 */
[----:B------:R-:W-:-:S04]  /*174c0*/  SEL R6, RZ, 0x4, P1 ;  /* 0x00000004ff067807 */ /* 0x000fc80000800000 */
[----:B------:R-:W-:-:S04]  /*174d0*/  SEL R6, R6, RZ, !P0 ;  /* 0x000000ff06067207 */ /* 0x000fc80004000000 */
[----:B------:R-:W-:Y:S02]  /*174e0*/  ISETP.NE.U32.AND P1, PT, R6, RZ, PT ;  /* 0x000000ff0600720c */ /* 0x000fe40003f25070 */
[----:B------:R-:W-:-:S05]  /*174f0*/  IADD3 R6, P3, R17, R4, RZ ;  /* 0x0000000411067210 */ /* 0x000fca0007f7e0ff */
[----:B------:R-:W-:-:S05]  /*17500*/  IMAD.X R7, R5, 0x1, R16, P3 ;  /* 0x0000000105077824 */ /* 0x000fca00018e0610 */
[----:B------:R4:W-:Y:S02]  /*17510*/  LDGSTS.E [R3+0x20600], [R6.64], P2 ;  /* 0x2060000006037fae */ /* 0x0009e4000912184c */
[----:B----4-:R-:W-:Y:S02]  /*17520*/  IADD3 R6, P2, R15, R4, RZ ;  /* 0x000000040f067210 */ /* 0x010fe40007f5e0ff */
        /* <DEDUP_REMOVED lines=9> */
[----:B------:R-:W4:Y:S01]  /*175c0*/  LDL.LU R15, [R1+0x32c] ;  /* 0x00032c00010f7983 */ /* 0x000f220000300800 */
        /* <DEDUP_REMOVED lines=10> */
[----:B--2---:R-:W-:Y:S02]  /*17670*/  IADD3 R6, P2, R11, R4, RZ ;  /* 0x000000040b067210 */ /* 0x004fe40007f5e0ff */
        /* <DEDUP_REMOVED lines=8> */
[----:B------:R-:W-:-:S02]  /*17700*/  LOP3.LUT R10, R10, 0x1a, RZ, 0xfc, !PT ;  /* 0x0000001a0a0a7812 */ /* 0x000fc400078efcff */
[----:B-1----:R-:W-:Y:S02]  /*17710*/  SEL R6, RZ, 0x4, P1 ;  /* 0x00000004ff067807 */ /* 0x002fe40000800000 */
[----:B------:R-:W-:Y:S02]  /*17720*/  ISETP.GE.AND P1, PT, R10, UR7, PT ;  /* 0x000000070a007c0c */ /* 0x000fe4000bf26270 */
[----:B------:R-:W-:-:S04]  /*17730*/  SEL R6, R6, RZ, !P0 ;  /* 0x000000ff06067207 */ /* 0x000fc80004000000 */
[----:B------:R-:W-:Y:S02]  /*17740*/  ISETP.NE.U32.AND P2, PT, R6, RZ, PT ;  /* 0x000000ff0600720c */ /* 0x000fe40003f45070 */
[----:B------:R-:W-:-:S04]  /*17750*/  SEL R6, RZ, 0x4, P1 ;  /* 0x00000004ff067807 */ /* 0x000fc80000800000 */
[----:B------:R-:W-:-:S04]  /*17760*/  SEL R6, R6, RZ, !P0 ;  /* 0x000000ff06067207 */ /* 0x000fc80004000000 */
[----:B------:R-:W-:Y:S02]  /*17770*/  ISETP.NE.U32.AND P3, PT, R6, RZ, PT ;  /* 0x000000ff0600720c */ /* 0x000fe40003f65070 */
[----:B---3--:R-:W-:-:S05]  /*17780*/  IADD3 R6, P1, R9, R4, RZ ;  /* 0x0000000409067210 */ /* 0x008fca0007f3e0ff */
        /* <DEDUP_REMOVED lines=82> */
[----:B------:R-:W-:-:S05]  /*17cb0*/  LOP3.LUT R8, R8, 0x32, RZ, 0xfc, !PT ;  /* 0x0000003208087812 */ /* 0x000fca00078efcff */
[----:B------:R-:W-:-:S04]  /*17cc0*/  IMAD R8, R8, c[0x0][0x188], RZ ;  /* 0x0000620008087a24 */ /* 0x000fc800078e02ff */
[----:B-1----:R-:W-:Y:S01]  /*17cd0*/  IMAD.WIDE R6, R8, 0x4, R4 ;  /* 0x0000000408067825 */ /* 0x002fe200078e0204 */
[----:B------:R-:W-:-:S04]  /*17ce0*/  SHF.R.U32.HI R8, RZ, 0x6, R198 ;  /* 0x00000006ff087819 */ /* 0x000fc800000116c6 */
[----:B------:R-:W-:Y:S01]  /*17cf0*/  SGXT.U32 R8, R8, 0x1 ;  /* 0x000000010808781a */ /* 0x000fe20000000000 */
[----:B------:R1:W-:Y:S03]  /*17d00*/  LDGSTS.E [R3+0x23200], [R6.64], P3 ;  /* 0x2320000006037fae */ /* 0x0003e6000992184c */
[----:B------:R-:W-:-:S04]  /*17d10*/  LOP3.LUT R8, R8, 0x3e, RZ, 0xfc, !PT ;  /* 0x0000003e08087812 */ /* 0x000fc800078efcff */
[----:B------:R-:W-:Y:S02]  /*17d20*/  ISETP.GE.AND P2, PT, R8, UR7, PT ;  /* 0x0000000708007c0c */ /* 0x000fe4000bf46270 */
[----:B------:R-:W2:Y:S04]  /*17d30*/  LDL.LU R8, [R1+0x328] ;  /* 0x0003280001087983 */ /* 0x000ea80000300800 */
[----:B------:R-:W3:Y:S04]  /*17d40*/  LDL.LU R12, [R1+0x308] ;  /* 0x00030800010c7983 */ /* 0x000ee80000300800 */
[----:B------:R-:W2:Y:S04]  /*17d50*/  LDL R10, [R1+0x2c] ;  /* 0x00002c00010a7983 */ /* 0x000ea80000100800 */
[----:B------:R-:W2:Y:S04]  /*17d60*/  LDL.LU R23, [R1+0x30c] ;  /* 0x00030c0001177983 */ /* 0x000ea80000300800 */
[----:B------:R-:W2:Y:S04]  /*17d70*/  LDL.LU R200, [R1+0x4c] ;  /* 0x00004c0001c87983 */ /* 0x000ea80000300800 */
[----:B------:R-:W2:Y:S04]  /*17d80*/  LDL.LU R132, [R1+0x28] ;  /* 0x0000280001847983 */ /* 0x000ea80000300800 */
[----:B------:R-:W2:Y:S04]  /*17d90*/  LDL.LU R135, [R1+0x6c] ;  /* 0x00006c0001877983 */ /* 0x000ea80000300800 */
        /* <DEDUP_REMOVED lines=45> */
[----:B------:R-:W3:Y:S01]  /*18070*/  LDL.LU R18, [R1+0x2e8] ;  /* 0x0002e80001127983 */ /* 0x000ee20000300800 */
[----:B------:R-:W-:-:S03]  /*18080*/  SHF.R.U32.HI R9, RZ, 0x6, R198 ;  /* 0x00000006ff097819 */ /* 0x000fc600000116c6 */
[----:B------:R-:W4:Y:S01]  /*18090*/  S2R R189, SR_TID.X ;  /* 0x0000000000bd7919 */ /* 0x000f220000002100 */
[----:B------:R-:W-:-:S03]  /*180a0*/  SGXT.U32 R9, R9, 0x1 ;  /* 0x000000010909781a */ /* 0x000fc60000000000 */
[----:B------:R-:W3:Y:S01]  /*180b0*/  LDL.LU R17, [R1+0x324] ;  /* 0x0003240001117983 */ /* 0x000ee20000300800 */
[----:B------:R-:W-:-:S03]  /*180c0*/  LOP3.LUT R9, R9, 0x36, RZ, 0xfc, !PT ;  /* 0x0000003609097812 */ /* 0x000fc600078efcff */
[----:B------:R-:W3:Y:S01]  /*180d0*/  LDL.LU R13, [R1+0x300] ;  /* 0x00030000010d7983 */ /* 0x000ee20000300800 */
[----:B------:R-:W-:Y:S02]  /*180e0*/  ISETP.GE.AND P1, PT, R9, UR7, PT ;  /* 0x0000000709007c0c */ /* 0x000fe4000bf26270 */
[----:B------:R-:W-:-:S04]  /*180f0*/  SHF.R.U32.HI R9, RZ, 0x6, R198 ;  /* 0x00000006ff097819 */ /* 0x000fc800000116c6 */
[----:B------:R-:W-:-:S04]  /*18100*/  SGXT.U32 R9, R9, 0x1 ;  /* 0x000000010909781a */ /* 0x000fc80000000000 */
[----:B------:R-:W-:Y:S02]  /*18110*/  LOP3.LUT R9, R9, 0x3a, RZ, 0xfc, !PT ;  /* 0x0000003a09097812 */ /* 0x000fe400078efcff */
[----:B-1----:R-:W-:Y:S02]  /*18120*/  SEL R6, RZ, 0x4, P1 ;  /* 0x00000004ff067807 */ /* 0x002fe40000800000 */
[----:B------:R-:W-:Y:S02]  /*18130*/  ISETP.GE.AND P1, PT, R9, UR7, PT ;  /* 0x0000000709007c0c */ /* 0x000fe4000bf26270 */
[----:B------:R-:W-:Y:S02]  /*18140*/  SHF.R.U32.HI R9, RZ, 0x6, R198 ;  /* 0x00000006ff097819 */ /* 0x000fe400000116c6 */
[----:B------:R-:W-:Y:S02]  /*18150*/  SEL R6, R6, RZ, !P0 ;  /* 0x000000ff06067207 */ /* 0x000fe40004000000 */
[----:B------:R-:W-:-:S02]  /*18160*/  SGXT.U32 R9, R9, 0x1 ;  /* 0x000000010909781a */ /* 0x000fc40000000000 */
[----:B------:R-:W-:Y:S02]  /*18170*/  ISETP.NE.U32.AND P3, PT, R6, RZ, PT ;  /* 0x000000ff0600720c */ /* 0x000fe40003f65070 */
[----:B------:R-:W-:Y:S02]  /*18180*/  SEL R7, RZ, 0x4, P1 ;  /* 0x00000004ff077807 */ /* 0x000fe40000800000 */
[----:B------:R-:W-:Y:S02]  /*18190*/  SEL R6, RZ, 0x4, P2 ;  /* 0x00000004ff067807 */ /* 0x000fe40001000000 */
[----:B------:R-:W-:Y:S02]  /*181a0*/  LOP3.LUT R9, R9, 0x36, RZ, 0xfc, !PT ;  /* 0x0000003609097812 */ /* 0x000fe400078efcff */
[----:B------:R-:W-:Y:S02]  /*181b0*/  SEL R7, R7, RZ, !P0 ;  /* 0x000000ff07077207 */ /* 0x000fe40004000000 */
[----:B------:R-:W-:Y:S01]  /*181c0*/  SEL R6, R6, RZ, !P0 ;  /* 0x000000ff06067207 */ /* 0x000fe20004000000 */
[----:B------:R-:W-:Y:S01]  /*181d0*/  IMAD R9, R9, c[0x0][0x188], RZ ;  /* 0x0000620009097a24 */ /* 0x000fe200078e02ff */
[----:B------:R-:W-:-:S02]  /*181e0*/  ISETP.NE.U32.AND P1, PT, R7, RZ, PT ;  /* 0x000000ff0700720c */ /* 0x000fc40003f25070 */
[----:B------:R-:W-:Y:S01]  /*181f0*/  ISETP.NE.U32.AND P2, PT, R6, RZ, PT ;  /* 0x000000ff0600720c */ /* 0x000fe20003f45070 */
        /* <DEDUP_REMOVED lines=10> */
[----:B------:R-:W-:Y:S02]  /*182a0*/  LOP3.LUT R9, R9, 0x3e, RZ, 0xfc, !PT ;  /* 0x0000003e09097812 */ /* 0x000fe400078efcff */
[----:B----4-:R-:W-:-:S03]  /*182b0*/  LOP3.LUT R38, R189, 0x3f, RZ, 0xc0, !PT ;  /* 0x0000003fbd267812 */ /* 0x010fc600078ec0ff */
[----:B------:R-:W-:Y:S01]  /*182c0*/  IMAD R9, R9, c[0x0][0x188], RZ ;  /* 0x0000620009097a24 */ /* 0x000fe200078e02ff */
[----:B------:R-:W-:-:S03]  /*182d0*/  ISETP.GE.AND P1, PT, R38, UR7, PT ;  /* 0x0000000726007c0c */ /* 0x000fc6000bf26270 */
[----:B-1----:R-:W-:Y:S02]  /*182e0*/  IMAD.WIDE R6, R9, 0x4, R4 ;  /* 0x0000000409067825 */ /* 0x002fe400078e0204 */
[----:B------:R-:W4:Y:S04]  /*182f0*/  LDL.LU R9, [R1+0x320] ;  /* 0x0003200001097983 */ /* 0x000f280000300800 */
[----:B------:R1:W-:Y:S04]  /*18300*/  LDGSTS.E [R3+0x23e00], [R6.64], P2 ;  /* 0x23e0000006037fae */ /* 0x0003e8000912184c */
[----:B------:R-:W0:Y:S01]  /*18310*/  LDGDEPBAR ;  /* 0x00000000000079af */ /* 0x000e220000000000 */
[----:B-1----:R-:W-:-:S04]  /*18320*/  SEL R3, RZ, 0x4, P1 ;  /* 0x00000004ff037807 */ /* 0x002fc80000800000 */
[----:B------:R-:W-:-:S04]  /*18330*/  SEL R3, R3, RZ, !P0 ;  /* 0x000000ff03037207 */ /* 0x000fc80004000000 */
[----:B------:R-:W-:Y:S01]  /*18340*/  ISETP.NE.U32.AND P0, PT, R3, RZ, PT ;  /* 0x000000ff0300720c */ /* 0x000fe20003f05070 */
[----:B------:R-:W-:Y:S01]  /*18350*/  IMAD.U32 R3, RZ, RZ, UR8 ;  /* 0x00000008ff037e24 */ /* 0x000fe2000f8e00ff */
[----:B------:R-:W-:-:S03]  /*18360*/  IADD3 R6, P1, R0, R15, RZ ;  /* 0x0000000f00067210 */ /* 0x000fc60007f3e0ff */
[----:B------:R-:W-:Y:S02]  /*18370*/  IMAD R3, R3, 0x10000, R197 ;  /* 0x0001000003037824 */ /* 0x000fe400078e02c5 */
[----:B--2---:R-:W-:-:S06]  /*18380*/  IMAD.X R7, R8, 0x1, R2, P1 ;  /* 0x0000000108077824 */ /* 0x004fcc00008e0602 */
[----:B------:R1:W-:Y:S02]  /*18390*/  LDGSTS.E [R3], [R6.64], P0 ;  /* 0x0000000006037fae */ /* 0x0003e4000812184c */
[----:B-1----:R-:W-:-:S05]  /*183a0*/  IADD3 R6, P1, R0, R23, RZ ;  /* 0x0000001700067210 */ /* 0x002fca0007f3e0ff */
[----:B---3--:R-:W-:-:S05]  /*183b0*/  IMAD.X R7, R12, 0x1, R2, P1 ;  /* 0x000000010c077824 */ /* 0x008fca00008e0602 */
[----:B------:R1:W-:Y:S04]  /*183c0*/  LDGSTS.E [R3+0x800], [R6.64], P0 ;  /* 0x0080000006037fae */ /* 0x0003e8000812184c */
[----:B------:R-:W-:Y:S04]  /*183d0*/  STL [R1+0x888], R15 ;  /* 0x0008880f01007387 */ /* 0x000fe80000100800 */
[----:B------:R-:W-:Y:S04]  /*183e0*/  STL [R1+0x88c], R8 ;  /* 0x00088c0801007387 */ /* 0x000fe80000100800 */
[----:B------:R2:W-:Y:S04]  /*183f0*/  STL [R1+0x890], R197 ;  /* 0x000890c501007387 */ /* 0x0005e80000100800 */
[----:B--2---:R-:W2:Y:S04]  /*18400*/  LDL.LU R197, [R1+0x8] ;  /* 0x0000080001c57983 */ /* 0x004ea80000300800 */
[----:B------:R-:W-:Y:S04]  /*18410*/  STL [R1+0x894], R23 ;  /* 0x0008941701007387 */ /* 0x000fe80000100800 */
[----:B------:R-:W-:Y:S01]  /*18420*/  STL [R1+0x898], R12 ;  /* 0x0008980c01007387 */ /* 0x000fe20000100800 */
[----:B-1----:R-:W-:-:S03]  /*18430*/  IADD3 R6, P1, R0, R31, RZ ;  /* 0x0000001f00067210 */ /* 0x002fc60007f3e0ff */
[----:B------:R-:W-:Y:S02]  /*18440*/  STL [R1+0x89c], R31 ;  /* 0x00089c1f01007387 */ /* 0x000fe40000100800 */
[----:B------:R-:W-:-:S05]  /*18450*/  IMAD.X R7, R18, 0x1, R2, P1 ;  /* 0x0000000112077824 */ /* 0x000fca00008e0602 */
[----:B------:R1:W-:Y:S04]  /*18460*/  LDGSTS.E [R3+0x1000], [R6.64], P0 ;  /* 0x0100000006037fae */ /* 0x0003e8000812184c */
[----:B------:R-:W-:Y:S01]  /*18470*/  STL [R1+0x8a0], R18 ;  /* 0x0008a01201007387 */ /* 0x000fe20000100800 */
[----:B-1----:R-:W-:-:S03]  /*18480*/  IADD3 R6, P1, R0, R47, RZ ;  /* 0x0000002f00067210 */ /* 0x002fc60007f3e0ff */
[----:B------:R-:W-:Y:S02]  /*18490*/  STL [R1+0x8a4], R47 ;  /* 0x0008a42f01007387 */ /* 0x000fe40000100800 */
[----:B------:R-:W-:Y:S02]  /*184a0*/  IMAD.X R7, R26, 0x1, R2, P1 ;  /* 0x000000011a077824 */ /* 0x000fe400008e0602 */
[----:B------:R-:W-:Y:S04]  /*184b0*/  STL [R1+0x8a8], R26 ;  /* 0x0008a81a01007387 */ /* 0x000fe80000100800 */
[----:B------:R1:W-:Y:S04]  /*184c0*/  LDGSTS.E [R3+0x1800], [R6.64], P0 ;  /* 0x0180000006037fae */ /* 0x0003e8000812184c */
[----:B------:R3:W-:Y:S01]  /*184d0*/  STL [R1+0x8ac], R147 ;  /* 0x0008ac9301007387 */ /* 0x0007e20000100800 */
[----:B-1----:R-:W-:-:S03]  /*184e0*/  IADD3 R6, P1, R0, R147, RZ ;  /* 0x0000009300067210 */ /* 0x002fc60007f3e0ff */
[----:B---3--:R-:W3:Y:S02]  /*184f0*/  LDL.LU R147, [R1+0xc] ;  /* 0x00000c0001937983 */ /* 0x008ee40000300800 */
[----:B------:R-:W-:Y:S02]  /*18500*/  IMAD.X R7, R34, 0x1, R2, P1 ;  /* 0x0000000122077824 */ /* 0x000fe400008e0602 */
[----:B------:R1:W-:Y:S04]  /*18510*/  STL [R1+0x8b0], R34 ;  /* 0x0008b02201007387 */ /* 0x0003e80000100800 */
[----:B------:R4:W-:Y:S04]  /*18520*/  LDGSTS.E [R3+0x2000], [R6.64], P0 ;  /* 0x0200000006037fae */ /* 0x0009e8000812184c */
[----:B-1----:R-:W2:Y:S04]  /*18530*/  LDL.LU R34, [R1+0x4] ;  /* 0x0000040001227983 */ /* 0x002ea80000300800 */
[----:B------:R-:W2:Y:S04]  /*18540*/  LDL.LU R18, [R1+0x24] ;  /* 0x0000240001127983 */ /* 0x000ea80000300800 */
[----:B------:R-:W2:Y:S04]  /*18550*/  LDL.LU R12, [R1] ;  /* 0x00000000010c7983 */ /* 0x000ea80000300800 */
[----:B------:R-:W2:Y:S04]  /*18560*/  LDL.LU R8, [R1+0x44] ;  /* 0x0000440001087983 */ /* 0x000ea80000300800 */
[----:B------:R-:W2:Y:S04]  /*18570*/  LDL.LU R126, [R1+0x20] ;  /* 0x00002000017e7983 */ /* 0x000ea80000300800 */
[----:B------:R-:W2:Y:S04]  /*18580*/  LDL.LU R133, [R1+0x64] ;  /* 0x0000640001857983 */ /* 0x000ea80000300800 */
[----:B------:R-:W2:Y:S04]  /*18590*/  LDL.LU R138, [R1+0x40] ;  /* 0x00004000018a7983 */ /* 0x000ea80000300800 */
[----:B------:R-:W2:Y:S04]  /*185a0*/  LDL.LU R101, [R1+0x84] ;  /* 0x0000840001657983 */ /* 0x000ea80000300800 */
[----:B------:R-:W2:Y:S04]  /*185b0*/  LDL.LU R86, [R1+0x60] ;  /* 0x0000600001567983 */ /* 0x000ea80000300800 */
[----:B------:R-:W2:Y:S01]  /*185c0*/  LDL.LU R69, [R1+0xa4] ;  /* 0x0000a40001457983 */ /* 0x000ea20000300800 */
[----:B----4-:R-:W-:-:S03]  /*185d0*/  IADD3 R6, P1, R0, R183, RZ ;  /* 0x000000b700067210 */ /* 0x010fc60007f3e0ff */
[----:B------:R-:W4:Y:S04]  /*185e0*/  LDL.LU R162, [R1+0x80] ;  /* 0x0000800001a27983 */ /* 0x000f280000300800 */
[----:B------:R-:W2:Y:S04]  /*185f0*/  LDL.LU R141, [R1+0xc4] ;  /* 0x0000c400018d7983 */ /* 0x000ea80000300800 */
[----:B------:R-:W2:Y:S04]  /*18600*/  LDL.LU R130, [R1+0xa0] ;  /* 0x0000a00001827983 */ /* 0x000ea80000300800 */
[----:B------:R-:W2:Y:S04]  /*18610*/  LDL.LU R149, [R1+0xe4] ;  /* 0x0000e40001957983 */ /* 0x000ea80000300800 */
[----:B------:R-:W2:Y:S01]  /*18620*/  LDL.LU R154, [R1+0xc0] ;  /* 0x0000c000019a7983 */ /* 0x000ea20000300800 */
[----:B------:R-:W-:-:S03]  /*18630*/  IMAD.X R7, R58, 0x1, R2, P1 ;  /* 0x000000013a077824 */ /* 0x000fc600008e0602 */
[----:B------:R-:W2:Y:S04]  /*18640*/  LDL.LU R97, [R1+0x104] ;  /* 0x0001040001617983 */ /* 0x000ea80000300800 */
[----:B------:R-:W2:Y:S04]  /*18650*/  LDL.LU R82, [R1+0xe0] ;  /* 0x0000e00001527983 */ /* 0x000ea80000300800 */
[----:B------:R-:W2:Y:S04]  /*18660*/  LDL.LU R65, [R1+0x124] ;  /* 0x0001240001417983 */ /* 0x000ea80000300800 */
[----:B------:R-:W2:Y:S04]  /*18670*/  LDL.LU R54, [R1+0x100] ;  /* 0x0001000001367983 */ /* 0x000ea80000300800 */
[----:B------:R-:W2:Y:S04]  /*18680*/  LDL.LU R41, [R1+0x144] ;  /* 0x0001440001297983 */ /* 0x000ea80000300800 */
[----:B------:R-:W2:Y:S04]  /*18690*/  LDL.LU R158, [R1+0x120] ;  /* 0x00012000019e7983 */ /* 0x000ea80000300800 */
[----:B------:R-:W2:Y:S04]  /*186a0*/  LDL.LU R165, [R1+0x164] ;  /* 0x0001640001a57983 */ /* 0x000ea80000300800 */
[----:B------:R-:W2:Y:S04]  /*186b0*/  LDL.LU R170, [R1+0x140] ;  /* 0x0001400001aa7983 */ /* 0x000ea80000300800 */
[----:B------:R1:W-:Y:S04]  /*186c0*/  LDGSTS.E [R3+0x2800], [R6.64], P0 ;  /* 0x0280000006037fae */ /* 0x0003e8000812184c */
[----:B------:R-:W2:Y:S04]  /*186d0*/  LDL.LU R93, [R1+0x184] ;  /* 0x00018400015d7983 */ /* 0x000ea80000300800 */
[----:B------:R-:W2:Y:S01]  /*186e0*/  LDL.LU R78, [R1+0x160] ;  /* 0x00016000014e7983 */ /* 0x000ea20000300800 */
[----:B-1----:R-:W-:-:S03]  /*186f0*/  IADD3 R6, P1, R0, R191, RZ ;  /* 0x000000bf00067210 */ /* 0x002fc60007f3e0ff */
        /* <DEDUP_REMOVED lines=25> */
[----:B------:R-:W1:Y:S02]  /*18890*/  S2R R190, SR_TID.X ;  /* 0x0000000000be7919 */ /* 0x000e640000002100 */
[----:B-1----:R-:W-:-:S02]  /*188a0*/  IADD3 R6, P1, R0, R115, RZ ;  /* 0x0000007300067210 */ /* 0x002fc40007f3e0ff */
[----:B------:R-:W2:Y:S03]  /*188b0*/  LDL.LU R35, [R1+0x2dc] ;  /* 0x0002dc0001237983 */ /* 0x000ea60000300800 */
[----:B------:R-:W-:Y:S01]  /*188c0*/  IMAD.X R7, R194, 0x1, R2, P1 ;  /* 0x00000001c2077824 */ /* 0x000fe200008e0602 */
[----:B------:R-:W2:Y:S04]  /*188d0*/  LDL.LU R30, [R1+0x2b8] ;  /* 0x0002b800011e7983 */ /* 0x000ea80000300800 */
[----:B------:R1:W-:Y:S04]  /*188e0*/  LDGSTS.E [R3+0x4000], [R6.64], P0 ;  /* 0x0400000006037fae */ /* 0x0003e8000812184c */
[----:B------:R-:W2:Y:S04]  /*188f0*/  LDL.LU R27, [R1+0x2fc] ;  /* 0x0002fc00011b7983 */ /* 0x000ea80000300800 */
[----:B------:R-:W2:Y:S01]  /*18900*/  LDL.LU R22, [R1+0x2d8] ;  /* 0x0002d80001167983 */ /* 0x000ea20000300800 */
[----:B-1----:R-:W-:-:S03]  /*18910*/  IADD3 R6, P1, R0, R91, RZ ;  /* 0x0000005b00067210 */ /* 0x002fc60007f3e0ff */
[----:B------:R-:W2:Y:S02]  /*18920*/  LDL.LU R19, [R1+0x31c] ;  /* 0x00031c0001137983 */ /* 0x000ea40000300800 */
[----:B------:R-:W-:Y:S01]  /*18930*/  IMAD.X R7, R120, 0x1, R2, P1 ;  /* 0x0000000178077824 */ /* 0x000fe200008e0602 */
[----:B------:R-:W-:Y:S01]  /*18940*/  LOP3.LUT R198, R190, 0x3f, RZ, 0xc0, !PT ;  /* 0x0000003fbec67812 */ /* 0x000fe200078ec0ff */
[----:B------:R-:W2:Y:S04]  /*18950*/  LDL.LU R14, [R1+0x2f8] ;  /* 0x0002f800010e7983 */ /* 0x000ea80000300800 */
[----:B------:R1:W-:Y:S02]  /*18960*/  LDGSTS.E [R3+0x4800], [R6.64], P0 ;  /* 0x0480000006037fae */ /* 0x0003e4000812184c */
[----:B-1----:R-:W-:-:S05]  /*18970*/  IADD3 R6, P1, R0, R111, RZ ;  /* 0x0000006f00067210 */ /* 0x002fca0007f3e0ff */
[----:B------:R-:W-:-:S05]  /*18980*/  IMAD.X R7, R112, 0x1, R2, P1 ;  /* 0x0000000170077824 */ /* 0x000fca00008e0602 */
        /* <DEDUP_REMOVED lines=43> */
[----:B---3--:R-:W-:-:S05]  /*18c40*/  IADD3 R6, P1, R0, R147, RZ ;  /* 0x0000009300067210 */ /* 0x008fca0007f3e0ff */
[----:B--2---:R-:W-:-:S05]  /*18c50*/  IMAD.X R7, R197, 0x1, R2, P1 ;  /* 0x00000001c5077824 */ /* 0x004fca00008e0602 */
        /* <DEDUP_REMOVED lines=12> */
[----:B------:R1:W-:Y:S01]  /*18d20*/  LDGSTS.E [R3+0xe800], [R6.64], P0 ;  /* 0x0e80000006037fae */ /* 0x0003e2000812184c */
[----:B------:R-:W-:Y:S02]  /*18d30*/  SHF.R.S32.HI R11, RZ, 0x6, R190 ;  /* 0x00000006ff0b7819 */ /* 0x000fe400000114be */
[----:B-1----:R-:W-:-:S05]  /*18d40*/  IADD3 R6, P1, R0, R216, RZ ;  /* 0x000000d800067210 */ /* 0x002fca0007f3e0ff */
[----:B------:R-:W-:Y:S01]  /*18d50*/  IMAD.X R7, R215, 0x1, R2, P1 ;  /* 0x00000001d7077824 */ /* 0x000fe200008e0602 */
[----:B------:R-:W-:Y:S01]  /*18d60*/  SGXT R11, R11, 0x1 ;  /* 0x000000010b0b781a */ /* 0x000fe20000000200 */
[----:B------:R-:W-:-:S03]  /*18d70*/  IMAD.SHL.U32 R10, R198, 0x4, RZ ;  /* 0x00000004c60a7824 */ /* 0x000fc600078e00ff */
[----:B------:R1:W-:Y:S02]  /*18d80*/  LDGSTS.E [R3+0xf000], [R6.64], P0 ;  /* 0x0f00000006037fae */ /* 0x0003e4000812184c */
[----:B------:R-:W-:Y:S02]  /*18d90*/  LOP3.LUT R10, R10, 0x110, R11, 0x78, !PT ;  /* 0x000001100a0a7812 */ /* 0x000fe400078e780b */
[----:B-1----:R-:W-:-:S05]  /*18da0*/  IADD3 R6, P1, R0, R208, RZ ;  /* 0x000000d000067210 */ /* 0x002fca0007f3e0ff */
[----:B------:R-:W-:Y:S01]  /*18db0*/  IMAD.X R7, R207, 0x1, R2, P1 ;  /* 0x00000001cf077824 */ /* 0x000fe200008e0602 */
[----:B------:R-:W-:-:S04]  /*18dc0*/  LOP3.LUT R10, R10, 0x20, RZ, 0x3c, !PT ;  /* 0x000000200a0a7812 */ /* 0x000fc800078e3cff */
[----:B------:R1:W-:Y:S02]  /*18dd0*/  LDGSTS.E [R3+0xf800], [R6.64], P0 ;  /* 0x0f80000006037fae */ /* 0x0003e4000812184c */
[----:B-1----:R-:W-:Y:S01]  /*18de0*/  IADD3 R6, P1, R0, R17, RZ ;  /* 0x0000001100067210 */ /* 0x002fe20007f3e0ff */
[----:B------:R-:W-:-:S04]  /*18df0*/  IMAD.U32 R3, RZ, RZ, UR8 ;  /* 0x00000008ff037e24 */ /* 0x000fc8000f8e00ff */
[----:B------:R-:W-:Y:S02]  /*18e00*/  IMAD R3, R3, 0x10000, R10 ;  /* 0x0001000003037824 */ /* 0x000fe400078e020a */
[----:B------:R-:W-:Y:S01]  /*18e10*/  IMAD.X R7, R9, 0x1, R2, P1 ;  /* 0x0000000109077824 */ /* 0x000fe200008e0602 */
[----:B------:R-:W2:Y:S04]  /*18e20*/  LDL.LU R10, [R1+0x318] ;  /* 0x00031800010a7983 */ /* 0x000ea80000300800 */
[----:B------:R1:W-:Y:S04]  /*18e30*/  LDGSTS.E [R3+0x200], [R6.64], P0 ;  /* 0x0020000006037fae */ /* 0x0003e8000812184c */
[----:B------:R-:W3:Y:S04]  /*18e40*/  LDL.LU R47, [R1+0x1c] ;  /* 0x00001c00012f7983 */ /* 0x000ee80000300800 */
[----:B------:R-:W2:Y:S01]  /*18e50*/  LDL.LU R23, [R1+0x3c] ;  /* 0x00003c0001177983 */ /* 0x000ea20000300800 */
[----:B-1----:R-:W-:-:S03]  /*18e60*/  IADD3 R6, P1, R0, R25, RZ ;  /* 0x0000001900067210 */ /* 0x002fc60007f3e0ff */
[----:B------:R-:W2:Y:S02]  /*18e70*/  LDL.LU R124, [R1+0x18] ;  /* 0x00001800017c7983 */ /* 0x000ea40000300800 */
[----:B------:R-:W-:Y:S02]  /*18e80*/  IMAD.X R7, R13, 0x1, R2, P1 ;  /* 0x000000010d077824 */ /* 0x000fe400008e0602 */
[----:B------:R-:W2:Y:S04]  /*18e90*/  LDL.LU R127, [R1+0x5c] ;  /* 0x00005c00017f7983 */ /* 0x000ea80000300800 */
[----:B------:R1:W-:Y:S04]  /*18ea0*/  LDGSTS.E [R3+0xa00], [R6.64], P0 ;  /* 0x00a0000006037fae */ /* 0x0003e8000812184c */
[----:B------:R-:W2:Y:S04]  /*18eb0*/  LDL.LU R136, [R1+0x38] ;  /* 0x0000380001887983 */ /* 0x000ea80000300800 */
        /* <DEDUP_REMOVED lines=38> */
[----:B------:R-:W2:Y:S01]  /*19120*/  LDL.LU R107, [R1+0x1fc] ;  /* 0x0001fc00016b7983 */ /* 0x000ea20000300800 */
[----:B------:R-:W-:-:S03]  /*19130*/  IMAD.SHL.U32 R11, R198, 0x4, RZ ;  /* 0x00000004c60b7824 */ /* 0x000fc600078e00ff */
[----:B------:R-:W2:Y:S04]  /*19140*/  LDL.LU R72, [R1+0x1d8] ;  /* 0x0001d80001487983 */ /* 0x000ea80000300800 */
[----:B------:R-:W2:Y:S01]  /*19150*/  LDL.LU R75, [R1+0x21c] ;  /* 0x00021c00014b7983 */ /* 0x000ea20000300800 */
[----:B------:R-:W-:-:S03]  /*19160*/  SHF.R.S32.HI R15, RZ, 0x6, R190 ;  /* 0x00000006ff0f7819 */ /* 0x000fc600000114be */
        /* <DEDUP_REMOVED lines=19> */
[----:B------:R-:W2:Y:S02]  /*192a0*/  LDL.LU R45, [R1+0x2d4] ;  /* 0x0002d400012d7983 */ /* 0x000ea40000300800 */
[----:B------:R-:W-:Y:S01]  /*192b0*/  IMAD.X R7, R196, 0x1, R2, P1 ;  /* 0x00000001c4077824 */ /* 0x000fe200008e0602 */
[----:B------:R-:W-:Y:S01]  /*192c0*/  SGXT R15, R15, 0x1 ;  /* 0x000000010f0f781a */ /* 0x000fe20000000200 */
[----:B------:R-:W2:Y:S04]  /*192d0*/  LDL.LU R32, [R1+0x2b0] ;  /* 0x0002b00001207983 */ /* 0x000ea80000300800 */
[----:B------:R1:W-:Y:S01]  /*192e0*/  LDGSTS.E [R3+0x4200], [R6.64], P0 ;  /* 0x0420000006037fae */ /* 0x0003e2000812184c */
[----:B------:R-:W-:-:S03]  /*192f0*/  LOP3.LUT R11, R11, 0x110, R15, 0x78, !PT ;  /* 0x000001100b0b7812 */ /* 0x000fc600078e780f */
[----:B------:R-:W2:Y:S01]  /*19300*/  LDL.LU R29, [R1+0x2f4] ;  /* 0x0002f400011d7983 */ /* 0x000ea20000300800 */
[----:B-1----:R-:W-:-:S03]  /*19310*/  IADD3 R6, P1, R0, R89, RZ ;  /* 0x0000005900067210 */ /* 0x002fc60007f3e0ff */
[----:B------:R-:W2:Y:S02]  /*19320*/  LDL.LU R24, [R1+0x2d0] ;  /* 0x0002d00001187983 */ /* 0x000ea40000300800 */
[----:B------:R-:W-:Y:S01]  /*19330*/  IMAD.X R7, R118, 0x1, R2, P1 ;  /* 0x0000000176077824 */ /* 0x000fe200008e0602 */
[----:B------:R-:W-:Y:S01]  /*19340*/  LOP3.LUT R11, R11, 0x40, RZ, 0x3c, !PT ;  /* 0x000000400b0b7812 */ /* 0x000fe200078e3cff */
[----:B------:R-:W2:Y:S04]  /*19350*/  LDL.LU R21, [R1+0x314] ;  /* 0x0003140001157983 */ /* 0x000ea80000300800 */
[----:B------:R1:W-:Y:S01]  /*19360*/  LDGSTS.E [R3+0x4a00], [R6.64], P0 ;  /* 0x04a0000006037fae */ /* 0x0003e2000812184c */
[----:B------:R-:W-:Y:S01]  /*19370*/  SHF.R.S32.HI R26, RZ, 0x6, R189 ;  /* 0x00000006ff1a7819 */ /* 0x000fe200000114bd */
[----:B------:R-:W-:-:S02]  /*19380*/  IMAD.SHL.U32 R15, R38, 0x4, RZ ;  /* 0x00000004260f7824 */ /* 0x000fc400078e00ff */
[----:B------:R-:W2:Y:S01]  /*19390*/  LDL.LU R16, [R1+0x2f0] ;  /* 0x0002f00001107983 */ /* 0x000ea20000300800 */
        /* <DEDUP_REMOVED lines=34> */
[----:B----4-:R-:W-:-:S05]  /*195c0*/  IMAD.X R7, R162, 0x1, R2, P1 ;  /* 0x00000001a2077824 */ /* 0x010fca00008e0602 */
        /* <DEDUP_REMOVED lines=31> */
[----:B-1----:R-:W-:Y:S01]  /*197c0*/  IADD3 R6, P1, R0, R19, RZ ;  /* 0x0000001300067210 */ /* 0x002fe20007f3e0ff */
[----:B------:R-:W-:-:S04]  /*197d0*/  IMAD.U32 R3, RZ, RZ, UR8 ;  /* 0x00000008ff037e24 */ /* 0x000fc8000f8e00ff */
[----:B------:R-:W-:Y:S02]  /*197e0*/  IMAD R3, R3, 0x10000, R11 ;  /* 0x0001000003037824 */ /* 0x000fe400078e020b */
[----:B--2---:R-:W-:Y:S01]  /*197f0*/  IMAD.X R7, R10, 0x1, R2, P1 ;  /* 0x000000010a077824 */ /* 0x004fe200008e0602 */
        /* <DEDUP_REMOVED lines=90> */
[----:B------:R-:W-:Y:S01]  /*19da0*/  IMAD.X R7, R211, 0x1, R2, P1 ;  /* 0x00000001d3077824 */ /* 0x000fe200008e0602 */
[----:B------:R-:W-:-:S04]  /*19db0*/  SGXT R26, R26, 0x1 ;  /* 0x000000011a1a781a */ /* 0x000fc80000000200 */
[----:B------:R1:W-:Y:S01]  /*19dc0*/  LDGSTS.E [R3+0xf400], [R6.64], P0 ;  /* 0x0f40000006037fae */ /* 0x0003e2000812184c */
[----:B------:R-:W-:-:S03]  /*19dd0*/  LOP3.LUT R15, R15, 0x110, R26, 0x78, !PT ;  /* 0x000001100f0f7812 */ /* 0x000fc600078e781a */
[----:B------:R-:W3:Y:S01]  /*19de0*/  LDL.LU R26, [R1+0x14] ;  /* 0x00001400011a7983 */ /* 0x000ee20000300800 */
[----:B-1----:R-:W-:-:S03]  /*19df0*/  IADD3 R6, P1, R0, R204, RZ ;  /* 0x000000cc00067210 */ /* 0x002fc60007f3e0ff */
[----:B------:R-:W4:Y:S02]  /*19e00*/  LDL.LU R31, [R1+0x34] ;  /* 0x00003400011f7983 */ /* 0x000f240000300800 */
[----:B------:R-:W-:Y:S01]  /*19e10*/  IMAD.X R7, R203, 0x1, R2, P1 ;  /* 0x00000001cb077824 */ /* 0x000fe200008e0602 */
[----:B------:R-:W-:-:S04]  /*19e20*/  LOP3.LUT R15, R15, 0x60, RZ, 0x3c, !PT ;  /* 0x000000600f0f7812 */ /* 0x000fc800078e3cff */
[----:B------:R1:W-:Y:S02]  /*19e30*/  LDGSTS.E [R3+0xfc00], [R6.64], P0 ;  /* 0x0fc0000006037fae */ /* 0x0003e4000812184c */
[----:B-1----:R-:W-:-:S04]  /*19e40*/  IMAD.U32 R3, RZ, RZ, UR8 ;  /* 0x00000008ff037e24 */ /* 0x002fc8000f8e00ff */
[----:B------:R-:W-:Y:S02]  /*19e50*/  IMAD R3, R3, 0x10000, R15 ;  /* 0x0001000003037824 */ /* 0x000fe400078e020f */
        /* <DEDUP_REMOVED lines=36> */
[----:B------:R-:W4:Y:S04]  /*1a0a0*/  LDL.LU R184, [R1+0x250] ;  /* 0x0002500001b87983 */ /* 0x000f280000300800 */
[----:B------:R-:W4:Y:S01]  /*1a0b0*/  LDL.LU R176, [R1+0x270] ;  /* 0x0002700001b07983 */ /* 0x000f220000300800 */
[----:B------:R-:W-:-:S05]  /*1a0c0*/  IADD3 R6, P1, R0, R21, RZ ;  /* 0x0000001500067210 */ /* 0x000fca0007f3e0ff */
        /* <DEDUP_REMOVED lines=95> */
[----:B------:R-:W-:Y:S02]  /*1a6c0*/  IADD3 R212, P6, R212, UR11, RZ ;  /* 0x0000000bd4d47c10 */ /* 0x000fe4000ffde0ff */
[----:B------:R-:W-:Y:S01]  /*1a6d0*/  IADD3 R202, P4, R202, UR11, RZ ;  /* 0x0000000bcaca7c10 */ /* 0x000fe2000ff9e0ff */
[----:B------:R-:W-:Y:S01]  /*1a6e0*/  UIADD3 UR4, UR4, 0x1, URZ ;  /* 0x0000000104047890 */ /* 0x000fe2000fffe03f */
[----:B-1----:R-:W-:Y:S01]  /*1a6f0*/  IMAD.U32 R3, RZ, RZ, UR5 ;  /* 0x00000005ff037e24 */ /* 0x002fe2000f8e00ff */
[----:B------:R-:W-:Y:S01]  /*1a700*/  IADD3 R214, P5, R214, UR11, RZ ;  /* 0x0000000bd6d67c10 */ /* 0x000fe2000ffbe0ff */
[----:B------:R-:W-:Y:S01]  /*1a710*/  UIADD3 UR7, UR7, -0x40, URZ ;  /* 0xffffffc007077890 */ /* 0x000fe2000fffe03f */
[----:B------:R-:W-:Y:S01]  /*1a720*/  IADD3 R204, P3, R204, UR11, RZ ;  /* 0x0000000bcccc7c10 */ /* 0x000fe2000ff7e0ff */
[----:B------:R-:W0:Y:S01]  /*1a730*/  LDGDEPBAR ;  /* 0x00000000000079af */ /* 0x000e220000000000 */
[----:B------:R-:W-:-:S05]  /*1a740*/  LEA R6, P0, R3, R4, 0x2 ;  /* 0x0000000403067211 */ /* 0x000fca00078010ff */
[----:B------:R-:W-:Y:S04]  /*1a750*/  STL [R1+0x334], R6 ;  /* 0x0003340601007387 */ /* 0x000fe80000100800 */
[----:B------:R-:W2:Y:S01]  /*1a760*/  LDL.LU R7, [R1+0x2c] ;  /* 0x00002c0001077983 */ /* 0x000ea20000300800 */
[----:B------:R-:W-:Y:S02]  /*1a770*/  IADD3.X R211, R211, UR10, RZ, P6, !PT ;  /* 0x0000000ad3d37c10 */ /* 0x000fe4000b7fe4ff */
[----:B------:R-:W-:Y:S02]  /*1a780*/  IADD3 R226, P6, R226, UR11, RZ ;  /* 0x0000000be2e27c10 */ /* 0x000fe4000ffde0ff */
[----:B------:R-:W-:Y:S02]  /*1a790*/  IADD3 R206, P2, R206, UR11, RZ ;  /* 0x0000000bcece7c10 */ /* 0x000fe4000ff5e0ff */
[----:B------:R-:W-:-:S02]  /*1a7a0*/  IADD3.X R201, R201, UR10, RZ, P4, !PT ;  /* 0x0000000ac9c97c10 */ /* 0x000fc4000a7fe4ff */
[----:B------:R-:W-:Y:S02]  /*1a7b0*/  IADD3.X R213, R213, UR10, RZ, P5, !PT ;  /* 0x0000000ad5d57c10 */ /* 0x000fe4000affe4ff */
[----:B------:R-:W-:Y:S02]  /*1a7c0*/  IADD3.X R3, R5, UR9, RZ, P0, !PT ;  /* 0x0000000905037c10 */ /* 0x000fe400087fe4ff */
[----:B------:R-:W-:Y:S02]  /*1a7d0*/  IADD3 R216, P4, R216, UR11, RZ ;  /* 0x0000000bd8d87c10 */ /* 0x000fe4000ff9e0ff */
[----:B------:R-:W-:Y:S02]  /*1a7e0*/  IADD3 R228, P5, R228, UR11, RZ ;  /* 0x0000000be4e47c10 */ /* 0x000fe4000ffbe0ff */
[----:B------:R-:W-:Y:S02]  /*1a7f0*/  IADD3 R210, P0, R210, UR11, RZ ;  /* 0x0000000bd2d27c10 */ /* 0x000fe4000ff1e0ff */
[----:B------:R-:W-:-:S02]  /*1a800*/  IADD3.X R203, R203, UR10, RZ, P3, !PT ;  /* 0x0000000acbcb7c10 */ /* 0x000fc40009ffe4ff */
[----:B------:R-:W-:Y:S02]  /*1a810*/  IADD3 R208, P1, R208, UR11, RZ ;  /* 0x0000000bd0d07c10 */ /* 0x000fe4000ff3e0ff */
[----:B------:R-:W-:Y:S02]  /*1a820*/  IADD3 R218, P3, R218, UR11, RZ ;  /* 0x0000000bdada7c10 */ /* 0x000fe4000ff7e0ff */
[----:B------:R-:W-:Y:S02]  /*1a830*/  IADD3.X R225, R225, UR10, RZ, P6, !PT ;  /* 0x0000000ae1e17c10 */ /* 0x000fe4000b7fe4ff */
[----:B------:R-:W-:Y:S02]  /*1a840*/  IADD3.X R205, R205, UR10, RZ, P2, !PT ;  /* 0x0000000acdcd7c10 */ /* 0x000fe400097fe4ff */
[----:B------:R-:W-:Y:S02]  /*1a850*/  IADD3 R240, P6, R240, UR11, RZ ;  /* 0x0000000bf0f07c10 */ /* 0x000fe4000ffde0ff */
[----:B------:R-:W-:-:S02]  /*1a860*/  IADD3 R220, P2, R220, UR11, RZ ;  /* 0x0000000bdcdc7c10 */ /* 0x000fc4000ff5e0ff */
[----:B------:R-:W-:Y:S02]  /*1a870*/  IADD3.X R215, R215, UR10, RZ, P4, !PT ;  /* 0x0000000ad7d77c10 */ /* 0x000fe4000a7fe4ff */
[----:B------:R-:W-:Y:S02]  /*1a880*/  IADD3.X R227, R227, UR10, RZ, P5, !PT ;  /* 0x0000000ae3e37c10 */ /* 0x000fe4000affe4ff */
[----:B------:R-:W-:Y:S02]  /*1a890*/  IADD3.X R209, R209, UR10, RZ, P0, !PT ;  /* 0x0000000ad1d17c10 */ /* 0x000fe400087fe4ff */
[----:B------:R-:W-:Y:S02]  /*1a8a0*/  IADD3 R230, P4, R230, UR11, RZ ;  /* 0x0000000be6e67c10 */ /* 0x000fe4000ff9e0ff */
[----:B------:R-:W-:Y:S02]  /*1a8b0*/  IADD3 R242, P5, R242, UR11, RZ ;  /* 0x0000000bf2f27c10 */ /* 0x000fe4000ffbe0ff */
[----:B------:R-:W-:-:S02]  /*1a8c0*/  IADD3.X R207, R207, UR10, RZ, P1, !PT ;  /* 0x0000000acfcf7c10 */ /* 0x000fc40008ffe4ff */
[----:B------:R-:W-:Y:S02]  /*1a8d0*/  IADD3 R224, P0, R224, UR11, RZ ;  /* 0x0000000be0e07c10 */ /* 0x000fe4000ff1e0ff */
[----:B------:R-:W-:Y:S02]  /*1a8e0*/  IADD3.X R217, R217, UR10, RZ, P3, !PT ;  /* 0x0000000ad9d97c10 */ /* 0x000fe40009ffe4ff */
[----:B------:R-:W-:Y:S02]  /*1a8f0*/  IADD3 R222, P1, R222, UR11, RZ ;  /* 0x0000000bdede7c10 */ /* 0x000fe4000ff3e0ff */
[----:B------:R-:W-:Y:S02]  /*1a900*/  IADD3 R232, P3, R232, UR11, RZ ;  /* 0x0000000be8e87c10 */ /* 0x000fe4000ff7e0ff */
[----:B------:R-:W-:Y:S02]  /*1a910*/  IADD3.X R239, R239, UR10, RZ, P6, !PT ;  /* 0x0000000aefef7c10 */ /* 0x000fe4000b7fe4ff */
[----:B------:R-:W-:-:S02]  /*1a920*/  IADD3.X R219, R219, UR10, RZ, P2, !PT ;  /* 0x0000000adbdb7c10 */ /* 0x000fc400097fe4ff */
[----:B------:R-:W-:Y:S02]  /*1a930*/  IADD3 R34, P6, R34, UR11, RZ ;  /* 0x0000000b22227c10 */ /* 0x000fe4000ffde0ff */
[----:B------:R-:W-:Y:S02]  /*1a940*/  IADD3 R234, P2, R234, UR11, RZ ;  /* 0x0000000beaea7c10 */ /* 0x000fe4000ff5e0ff */
[----:B------:R-:W-:Y:S02]  /*1a950*/  IADD3.X R229, R229, UR10, RZ, P4, !PT ;  /* 0x0000000ae5e57c10 */ /* 0x000fe4000a7fe4ff */
[----:B------:R-:W-:Y:S02]  /*1a960*/  IADD3.X R241, R241, UR10, RZ, P5, !PT ;  /* 0x0000000af1f17c10 */ /* 0x000fe4000affe4ff */
[----:B------:R-:W-:Y:S02]  /*1a970*/  IADD3.X R223, R223, UR10, RZ, P0, !PT ;  /* 0x0000000adfdf7c10 */ /* 0x000fe400087fe4ff */
[----:B------:R-:W-:-:S02]  /*1a980*/  IADD3 R244, P4, R244, UR11, RZ ;  /* 0x0000000bf4f47c10 */ /* 0x000fc4000ff9e0ff */
[----:B------:R-:W-:Y:S01]  /*1a990*/  IADD3 R147, P5, R147, UR11, RZ ;  /* 0x0000000b93937c10 */ /* 0x000fe2000ffbe0ff */
[----:B------:R-:W-:Y:S01]  /*1a9a0*/  STL [R1+0x330], R3 ;  /* 0x0003300301007387 */ /* 0x000fe20000100800 */
[----:B------:R-:W-:Y:S02]  /*1a9b0*/  IADD3.X R221, R221, UR10, RZ, P1, !PT ;  /* 0x0000000adddd7c10 */ /* 0x000fe40008ffe4ff */
[----:B------:R-:W-:Y:S02]  /*1a9c0*/  IADD3 R238, P0, R238, UR11, RZ ;  /* 0x0000000beeee7c10 */ /* 0x000fe4000ff1e0ff */
[----:B------:R-:W-:Y:S01]  /*1a9d0*/  IADD3.X R231, R231, UR10, RZ, P3, !PT ;  /* 0x0000000ae7e77c10 */ /* 0x000fe20009ffe4ff */
[----:B------:R1:W-:Y:S01]  /*1a9e0*/  STL [R1+0x4], R34 ;  /* 0x0000042201007387 */ /* 0x0003e20000100800 */
[----:B------:R-:W-:Y:S02]  /*1a9f0*/  IADD3 R236, P1, R236, UR11, RZ ;  /* 0x0000000becec7c10 */ /* 0x000fe4000ff3e0ff */
[----:B------:R-:W-:-:S02]  /*1aa00*/  IADD3 R246, P3, R246, UR11, RZ ;  /* 0x0000000bf6f67c10 */ /* 0x000fc4000ff7e0ff */
[----:B------:R-:W-:Y:S02]  /*1aa10*/  IADD3.X R233, R233, UR10, RZ, P2, !PT ;  /* 0x0000000ae9e97c10 */ /* 0x000fe400097fe4ff */
[----:B------:R-:W-:Y:S02]  /*1aa20*/  IADD3 R248, P2, R248, UR11, RZ ;  /* 0x0000000bf8f87c10 */ /* 0x000fe4000ff5e0ff */
[----:B------:R-:W-:Y:S01]  /*1aa30*/  IADD3.X R243, R243, UR10, RZ, P4, !PT ;  /* 0x0000000af3f37c10 */ /* 0x000fe2000a7fe4ff */
[----:B-1----:R-:W3:Y:S01]  /*1aa40*/  LDL.LU R34, [R1+0x8b0] ;  /* 0x0008b00001227983 */ /* 0x002ee20000300800 */
[----:B------:R-:W-:Y:S02]  /*1aa50*/  IADD3.X R237, R237, UR10, RZ, P0, !PT ;  /* 0x0000000aeded7c10 */ /* 0x000fe400087fe4ff */
[----:B------:R-:W-:Y:S01]  /*1aa60*/  IADD3 R26, P4, R26, UR11, RZ ;  /* 0x0000000b1a1a7c10 */ /* 0x000fe2000ff9e0ff */
[----:B------:R1:W-:Y:S01]  /*1aa70*/  STL [R1+0xc], R147 ;  /* 0x00000c9301007387 */ /* 0x0003e20000100800 */
[----:B------:R-:W-:-:S02]  /*1aa80*/  IADD3.X R235, R235, UR10, RZ, P1, !PT ;  /* 0x0000000aebeb7c10 */ /* 0x000fc40008ffe4ff */
[----:B------:R-:W-:Y:S02]  /*1aa90*/  IADD3 R252, P0, R252, UR11, RZ ;  /* 0x0000000bfcfc7c10 */ /* 0x000fe4000ff1e0ff */
[----:B------:R-:W-:Y:S02]  /*1aaa0*/  IADD3.X R245, R245, UR10, RZ, P3, !PT ;  /* 0x0000000af5f57c10 */ /* 0x000fe40009ffe4ff */
[----:B------:R-:W-:Y:S02]  /*1aab0*/  IADD3 R250, P1, R250, UR11, RZ ;  /* 0x0000000bfafa7c10 */ /* 0x000fe4000ff3e0ff */
[----:B------:R-:W-:Y:S01]  /*1aac0*/  IADD3 R47, P3, R47, UR11, RZ ;  /* 0x0000000b2f2f7c10 */ /* 0x000fe2000ff7e0ff */
[----:B-1----:R-:W4:Y:S01]  /*1aad0*/  LDL.LU R147, [R1+0x8ac] ;  /* 0x0008ac0001937983 */ /* 0x002f220000300800 */
[----:B------:R-:W-:Y:S02]  /*1aae0*/  IADD3.X R247, R247, UR10, RZ, P2, !PT ;  /* 0x0000000af7f77c10 */ /* 0x000fe400097fe4ff */
[----:B------:R-:W-:Y:S01]  /*1aaf0*/  IADD3 R18, P2, R18, UR11, RZ ;  /* 0x0000000b12127c10 */ /* 0x000fe2000ff5e0ff */
[----:B------:R1:W-:Y:S01]  /*1ab00*/  STL [R1+0x14], R26 ;  /* 0x0000141a01007387 */ /* 0x0003e20000100800 */
[----:B------:R-:W-:-:S02]  /*1ab10*/  IADD3.X R251, R251, UR10, RZ, P0, !PT ;  /* 0x0000000afbfb7c10 */ /* 0x000fc400087fe4ff */
[----:B------:R-:W-:Y:S02]  /*1ab20*/  IADD3.X R249, R249, UR10, RZ, P1, !PT ;  /* 0x0000000af9f97c10 */ /* 0x000fe40008ffe4ff */
[----:B------:R-:W-:Y:S02]  /*1ab30*/  IADD3 R31, P0, R31, UR11, RZ ;  /* 0x0000000b1f1f7c10 */ /* 0x000fe4000ff1e0ff */
[----:B------:R-:W-:Y:S01]  /*1ab40*/  IADD3.X R12, R12, UR10, RZ, P6, !PT ;  /* 0x0000000a0c0c7c10 */ /* 0x000fe2000b7fe4ff */
[----:B-1----:R-:W3:Y:S04]  /*1ab50*/  LDL.LU R26, [R1+0x8a8] ;  /* 0x0008a800011a7983 */ /* 0x002ee80000300800 */
[----:B------:R1:W-:Y:S01]  /*1ab60*/  STL [R1+0x1c], R47 ;  /* 0x00001c2f01007387 */ /* 0x0003e20000100800 */
[----:B------:R-:W-:-:S02]  /*1ab70*/  IADD3 R23, P6, R23, UR11, RZ ;  /* 0x0000000b17177c10 */ /* 0x000fc4000ffde0ff */
[----:B------:R-:W-:Y:S01]  /*1ab80*/  IADD3.X R197, R197, UR10, RZ, P5, !PT ;  /* 0x0000000ac5c57c10 */ /* 0x000fe2000affe4ff */
[----:B-1----:R-:W3:Y:S04]  /*1ab90*/  LDL.LU R47, [R1+0x8a4] ;  /* 0x0008a400012f7983 */ /* 0x002ee80000300800 */
[----:B------:R1:W-:Y:S01]  /*1aba0*/  STL [R1+0x24], R18 ;  /* 0x0000241201007387 */ /* 0x0003e20000100800 */
[----:B------:R-:W-:Y:S02]  /*1abb0*/  IADD3 R8, P5, R8, UR11, RZ ;  /* 0x0000000b08087c10 */ /* 0x000fe4000ffbe0ff */
[----:B------:R-:W-:Y:S01]  /*1abc0*/  IADD3.X R15, R15, UR10, RZ, P4, !PT ;  /* 0x0000000a0f0f7c10 */ /* 0x000fe2000a7fe4ff */
[----:B-1----:R-:W3:Y:S04]  /*1abd0*/  LDL.LU R18, [R1+0x8a0] ;  /* 0x0008a00001127983 */ /* 0x002ee80000300800 */
[----:B------:R1:W-:Y:S01]  /*1abe0*/  STL [R1+0x34], R31 ;  /* 0x0000341f01007387 */ /* 0x0003e20000100800 */
[----:B------:R-:W-:-:S02]  /*1abf0*/  IADD3 R200, P4, R200, UR11, RZ ;  /* 0x0000000bc8c87c10 */ /* 0x000fc4000ff9e0ff */
[----:B------:R-:W-:Y:S02]  /*1ac00*/  IADD3.X R124, R124, UR10, RZ, P3, !PT ;  /* 0x0000000a7c7c7c10 */ /* 0x000fe40009ffe4ff */
[----:B------:R-:W-:Y:S02]  /*1ac10*/  IADD3 R125, P3, R125, UR11, RZ ;  /* 0x0000000b7d7d7c10 */ /* 0x000fe4000ff7e0ff */
[----:B------:R-:W-:Y:S02]  /*1ac20*/  IADD3.X R126, R126, UR10, RZ, P2, !PT ;  /* 0x0000000a7e7e7c10 */ /* 0x000fe400097fe4ff */
[----:B------:R-:W-:Y:S02]  /*1ac30*/  IADD3 R127, P2, R127, UR11, RZ ;  /* 0x0000000b7f7f7c10 */ /* 0x000fe4000ff5e0ff */
[----:B------:R-:W-:Y:S02]  /*1ac40*/  IADD3.X R134, R134, UR10, RZ, P0, !PT ;  /* 0x0000000a86867c10 */ /* 0x000fe400087fe4ff */
        /* <DEDUP_REMOVED lines=27> */
[----:B--2---:R-:W-:-:S05]  /*1ae00*/  IADD3 R7, P1, R7, UR11, RZ ;  /* 0x0000000b07077c10 */ /* 0x004fca000ff3e0ff */
[----:B------:R-:W-:Y:S04]  /*1ae10*/  STL [R1+0x2c], R7 ;  /* 0x00002c0701007387 */ /* 0x000fe80000100800 */
[----:B-1----:R-:W2:Y:S04]  /*1ae20*/  LDL.LU R31, [R1+0x89c] ;  /* 0x00089c00011f7983 */ /* 0x002ea80000300800 */
[----:B------:R1:W-:Y:S04]  /*1ae30*/  STL [R1], R12 ;  /* 0x0000000c01007387 */ /* 0x0003e80000100800 */
[----:B-1----:R-:W2:Y:S04]  /*1ae40*/  LDL.LU R12, [R1+0x898] ;  /* 0x00089800010c7983 */ /* 0x002ea80000300800 */
[----:B------:R1:W-:Y:S04]  /*1ae50*/  STL [R1+0x3c], R23 ;  /* 0x00003c1701007387 */ /* 0x0003e80000100800 */
[----:B-1----:R-:W2:Y:S04]  /*1ae60*/  LDL.LU R23, [R1+0x894] ;  /* 0x0008940001177983 */ /* 0x002ea80000300800 */
[----:B------:R1:W-:Y:S04]  /*1ae70*/  STL [R1+0x8], R197 ;  /* 0x000008c501007387 */ /* 0x0003e80000100800 */
[----:B-1----:R1:W5:Y:S04]  /*1ae80*/  LDL.LU R197, [R1+0x890] ;  /* 0x0008900001c57983 */ /* 0x0023680000300800 */
[----:B------:R1:W-:Y:S01]  /*1ae90*/  STL [R1+0x44], R8 ;  /* 0x0000440801007387 */ /* 0x0003e20000100800 */
[----:B------:R-:W-:-:S03]  /*1aea0*/  IADD3.X R132, R132, UR10, RZ, P1, !PT ;  /* 0x0000000a84847c10 */ /* 0x000fc60008ffe4ff */
[----:B-1----:R-:W2:Y:S04]  /*1aeb0*/  LDL.LU R8, [R1+0x88c] ;  /* 0x00088c0001087983 */ /* 0x002ea80000300800 */
[----:B------:R1:W-:Y:S01]  /*1aec0*/  STL [R1+0x10], R15 ;  /* 0x0000100f01007387 */ /* 0x0003e20000100800 */
[----:B------:R-:W-:-:S03]  /*1aed0*/  IADD3 R133, P1, R133, UR11, RZ ;  /* 0x0000000b85857c10 */ /* 0x000fc6000ff3e0ff */
[----:B-1----:R-:W2:Y:S04]  /*1aee0*/  LDL.LU R15, [R1+0x888] ;  /* 0x00088800010f7983 */ /* 0x002ea80000300800 */
[----:B------:R1:W-:Y:S04]  /*1aef0*/  STL [R1+0x4c], R200 ;  /* 0x00004cc801007387 */ /* 0x0003e80000100800 */
[----:B-1----:R1:W5:Y:S04]  /*1af00*/  LDL.LU R200, [R1+0x884] ;  /* 0x0008840001c87983 */ /* 0x0023680000300800 */
        /* <DEDUP_REMOVED lines=22> */
[----:B------:R1:W-:Y:S01]  /*1b070*/  STL [R1+0x7c], R139 ;  /* 0x00007c8b01007387 */ /* 0x0003e20000100800 */
[----:B------:R-:W-:-:S03]  /*1b080*/  IADD3.X R86, R86, UR10, RZ, P1, !PT ;  /* 0x0000000a56567c10 */ /* 0x000fc60008ffe4ff */
[----:B-1----:R1:W5:Y:S04]  /*1b090*/  LDL.LU R139, [R1+0x854] ;  /* 0x00085400018b7983 */ /* 0x0023680000300800 */
[----:B------:R1:W-:Y:S01]  /*1b0a0*/  STL [R1+0x48], R100 ;  /* 0x0000486401007387 */ /* 0x0003e20000100800 */
[----:B------:R-:W-:-:S03]  /*1b0b0*/  IADD3 R87, P1, R87, UR11, RZ ;  /* 0x0000000b57577c10 */ /* 0x000fc6000ff3e0ff */
        /* <DEDUP_REMOVED lines=319> */
[----:B------:R-:W-:Y:S02]  /*1c4b0*/  IADD3 R195, P1, R195, UR11, RZ ;  /* 0x0000000bc3c37c10 */ /* 0x000fe4000ff3e0ff */
[----:B------:R-:W-:Y:S01]  /*1c4c0*/  IADD3.X R194, R194, UR10, RZ, P0, !PT ;  /* 0x0000000ac2c27c10 */ /* 0x000fe200087fe4ff */
[----:B-1----:R1:W5:Y:S04]  /*1c4d0*/  LDL.LU R120, [R1+0x690] ;  /* 0x0006900001787983 */ /* 0x0023680000300800 */
[----:B------:R1:W-:Y:S01]  /*1c4e0*/  STL [R1+0x244], R121 ;  /* 0x0002447901007387 */ /* 0x0003e20000100800 */
[----:B------:R-:W-:-:S02]  /*1c4f0*/  IADD3 R193, P0, R193, UR11, RZ ;  /* 0x0000000bc1c17c10 */ /* 0x000fc4000ff1e0ff */
[----:B------:R-:W-:Y:S01]  /*1c500*/  IADD3.X R192, R192, UR10, RZ, P6, !PT ;  /* 0x0000000ac0c07c10 */ /* 0x000fe2000b7fe4ff */
        /* <DEDUP_REMOVED lines=13> */
[----:B------:R-:W-:Y:S04]  /*1c5e0*/  STL [R1+0x254], R199 ;  /* 0x000254c701007387 */ /* 0x000fe80000100800 */
[----:B------:R-:W-:Y:S04]  /*1c5f0*/  STL [R1+0x220], R196 ;  /* 0x000220c401007387 */ /* 0x000fe80000100800 */
[----:B------:R-:W-:Y:S04]  /*1c600*/  STL [R1+0x25c], R195 ;  /* 0x00025cc301007387 */ /* 0x000fe80000100800 */
[----:B------:R-:W-:Y:S01]  /*1c610*/  STL [R1+0x228], R194 ;  /* 0x000228c201007387 */ /* 0x000fe20000100800 */
[----:B------:R-:W-:-:S03]  /*1c620*/  IADD3 R185, P3, R185, UR11, RZ ;  /* 0x0000000bb9b97c10 */ /* 0x000fc6000ff7e0ff */
[----:B------:R-:W-:Y:S01]  /*1c630*/  STL [R1+0x264], R193 ;  /* 0x000264c101007387 */ /* 0x000fe20000100800 */
[----:B------:R-:W-:-:S03]  /*1c640*/  IADD3.X R184, R184, UR10, RZ, P2, !PT ;  /* 0x0000000ab8b87c10 */ /* 0x000fc600097fe4ff */
[----:B------:R-:W-:Y:S01]  /*1c650*/  STL [R1+0x230], R192 ;  /* 0x000230c001007387 */ /* 0x000fe20000100800 */
[----:B------:R-:W-:-:S03]  /*1c660*/  IADD3 R183, P2, R183, UR11, RZ ;  /* 0x0000000bb7b77c10 */ /* 0x000fc6000ff5e0ff */
[----:B------:R1:W-:Y:S01]  /*1c670*/  STL [R1+0x26c], R191 ;  /* 0x00026cbf01007387 */ /* 0x0003e20000100800 */
[----:B------:R-:W-:-:S03]  /*1c680*/  IADD3.X R182, R182, UR10, RZ, P1, !PT ;  /* 0x0000000ab6b67c10 */ /* 0x000fc60008ffe4ff */
[----:B------:R1:W-:Y:S01]  /*1c690*/  STL [R1+0x238], R190 ;  /* 0x000238be01007387 */ /* 0x0003e20000100800 */
        /* <DEDUP_REMOVED lines=12> */
[----:B----4-:R-:W-:-:S03]  /*1c760*/  IADD3 R147, P5, R147, UR11, RZ ;  /* 0x0000000b93937c10 */ /* 0x010fc6000ffbe0ff */
        /* <DEDUP_REMOVED lines=15> */
[----:B---3--:R-:W-:-:S03]  /*1c860*/  IADD3 R47, P1, R47, UR11, RZ ;  /* 0x0000000b2f2f7c10 */ /* 0x008fc6000ff3e0ff */
        /* <DEDUP_REMOVED lines=15> */
[----:B--2---:R-:W-:-:S03]  /*1c960*/  IADD3 R31, P4, R31, UR11, RZ ;  /* 0x0000000b1f1f7c10 */ /* 0x004fc6000ff9e0ff */
        /* <DEDUP_REMOVED lines=23> */
[----:B-1----:R-:W-:-:S03]  /*1cae0*/  IMAD.MOV.U32 R191, RZ, RZ, 0x3f ;  /* 0x0000003fffbf7424 */ /* 0x002fc600078e00ff */
        /* <DEDUP_REMOVED lines=11> */
[----:B------:R-:W-:-:S03]  /*1cba0*/  IADD3 R191, R191, c[0x0][0x180], RZ ;  /* 0x00006000bfbf7a10 */ /* 0x000fc60007ffe0ff */
[----:B------:R4:W-:Y:S01]  /*1cbb0*/  STL [R1+0x314], R21 ;  /* 0x0003141501007387 */ /* 0x0009e20000100800 */
[----:B------:R-:W-:-:S03]  /*1cbc0*/  IADD3.X R14, R14, UR10, RZ, P2, !PT ;  /* 0x0000000a0e0e7c10 */ /* 0x000fc600097fe4ff */
[----:B------:R4:W-:Y:S01]  /*1cbd0*/  STL [R1+0x2e0], R20 ;  /* 0x0002e01401007387 */ /* 0x0009e20000100800 */
[----:B------:R-:W-:-:S03]  /*1cbe0*/  IADD3.X R13, R13, UR10, RZ, P1, !PT ;  /* 0x0000000a0d0d7c10 */ /* 0x000fc60008ffe4ff */
[----:B------:R4:W-:Y:S01]  /*1cbf0*/  STL [R1+0x31c], R19 ;  /* 0x00031c1301007387 */ /* 0x0009e20000100800 */
[----:B------:R-:W-:-:S03]  /*1cc00*/  IADD3.X R12, R12, UR10, RZ, P0, !PT ;  /* 0x0000000a0c0c7c10 */ /* 0x000fc600087fe4ff */
[----:B------:R4:W-:Y:S01]  /*1cc10*/  STL [R1+0x2e8], R18 ;  /* 0x0002e81201007387 */ /* 0x0009e20000100800 */
[----:B------:R-:W-:-:S03]  /*1cc20*/  IADD3.X R11, R11, UR10, RZ, P6, !PT ;  /* 0x0000000a0b0b7c10 */ /* 0x000fc6000b7fe4ff */
[----:B------:R4:W-:Y:S01]  /*1cc30*/  STL [R1+0x324], R17 ;  /* 0x0003241101007387 */ /* 0x0009e20000100800 */
[----:B------:R-:W-:Y:S02]  /*1cc40*/  SHF.R.S32.HI R3, RZ, 0x1f, R191 ;  /* 0x0000001fff037819 */ /* 0x000fe400000114bf */
[----:B------:R-:W-:Y:S01]  /*1cc50*/  IADD3.X R8, R8, UR10, RZ, P3, !PT ;  /* 0x0000000a08087c10 */ /* 0x000fe20009ffe4ff */
[----:B------:R-:W1:Y:S01]  /*1cc60*/  S2R R199, SR_TID.X ;  /* 0x0000000000c77919 */ /* 0x000e620000002100 */
[----:B------:R-:W-:-:S03]  /*1cc70*/  IADD3.X R10, R10, UR10, RZ, P5, !PT ;  /* 0x0000000a0a0a7c10 */ /* 0x000fc6000affe4ff */
[----:B------:R4:W-:Y:S01]  /*1cc80*/  STL [R1+0x2f0], R16 ;  /* 0x0002f01001007387 */ /* 0x0009e20000100800 */
[----:B------:R-:W-:-:S03]  /*1cc90*/  IADD3.X R9, R9, UR10, RZ, P4, !PT ;  /* 0x0000000a09097c10 */ /* 0x000fc6000a7fe4ff */
[----:B------:R4:W-:Y:S01]  /*1cca0*/  STL [R1+0x32c], R15 ;  /* 0x00032c0f01007387 */ /* 0x0009e20000100800 */
[----:B------:R-:W-:-:S03]  /*1ccb0*/  LEA.HI R3, R3, R191, RZ, 0x6 ;  /* 0x000000bf03037211 */ /* 0x000fc600078f30ff */
[----:B------:R4:W-:Y:S04]  /*1ccc0*/  STL [R1+0x2f8], R14 ;  /* 0x0002f80e01007387 */ /* 0x0009e80000100800 */
[----:B------:R4:W-:Y:S04]  /*1ccd0*/  STL [R1+0x300], R13 ;  /* 0x0003000d01007387 */ /* 0x0009e80000100800 */
[----:B------:R4:W-:Y:S04]  /*1cce0*/  STL [R1+0x308], R12 ;  /* 0x0003080c01007387 */ /* 0x0009e80000100800 */
[----:B------:R4:W-:Y:S01]  /*1ccf0*/  STL [R1+0x310], R11 ;  /* 0x0003100b01007387 */ /* 0x0009e20000100800 */
[----:B------:R-:W-:-:S03]  /*1cd00*/  SHF.R.S32.HI R3, RZ, 0x6, R3 ;  /* 0x00000006ff037819 */ /* 0x000fc60000011403 */
[----:B------:R4:W-:Y:S04]  /*1cd10*/  STL [R1+0x328], R8 ;  /* 0x0003280801007387 */ /* 0x0009e80000100800 */
[----:B------:R4:W-:Y:S04]  /*1cd20*/  STL [R1+0x318], R10 ;  /* 0x0003180a01007387 */ /* 0x0009e80000100800 */
[----:B------:R4:W-:Y:S01]  /*1cd30*/  STL [R1+0x320], R9 ;  /* 0x0003200901007387 */ /* 0x0009e20000100800 */
[----:B------:R-:W-:Y:S02]  /*1cd40*/  ISETP.NE.U32.AND P2, PT, R3, UR4, PT ;  /* 0x0000000403007c0c */ /* 0x000fe4000bf45070 */
[----:B-1----:R-:W-:-:S04]  /*1cd50*/  SHF.R.U32.HI R199, RZ, 0x6, R199 ;  /* 0x00000006ffc77819 */ /* 0x002fc800000116c7 */
[----:B------:R-:W-:-:S07]  /*1cd60*/  SGXT.U32 R199, R199, 0x1 ;  /* 0x00000001c7c7781a */ /* 0x000fce0000000000 */
[----:B----4-:R-:W-:Y:S01]  /*1cd70*/  @!P2 CALL.REL.NOINC `(.L_x_1) ;  /* 0x000000100000a944 */ /* 0x010fe20003c00000 */
[----:B------:R-:W-:Y:S05]  /*1cd80*/  BRA `(.L_x_2) ;  /* 0xffff723000007947 */ /* 0x000fea000383ffff */
.L_x_1:
[----:B-1----:R-:W2:Y:S01]  /*1cd90*/  LDL.LU R4, [R1+0x3c8] ;  /* 0x0003c80001047983 */ /* 0x002ea20000300800 */
[----:B------:R-:W-:-:S04]  /*1cda0*/  DEPBAR.LE SB0, 0x0 ;  /* 0x000080000000791a */ /* 0x000fc80000000000 */
[----:B------:R-:W1:Y:S01]  /*1cdb0*/  S2R R3, SR_TID.X ;  /* 0x0000000000037919 */ /* 0x000e620000002100 */
[----:B-----5:R-:W-:Y:S02]  /*1cdc0*/  IMAD.MOV.U32 R5, RZ, RZ, R116 ;  /* 0x000000ffff057224 */ /* 0x020fe400078e0074 */
[----:B------:R-:W-:Y:S02]  /*1cdd0*/  IMAD.MOV.U32 R6, RZ, RZ, R112 ;  /* 0x000000ffff067224 */ /* 0x000fe400078e0070 */
[----:B------:R-:W-:Y:S02]  /*1cde0*/  IMAD.MOV.U32 R7, RZ, RZ, R72 ;  /* 0x000000ffff077224 */ /* 0x000fe400078e0048 */
[----:B------:R-:W-:Y:S02]  /*1cdf0*/  IMAD.MOV.U32 R8, RZ, RZ, R122 ;  /* 0x000000ffff087224 */ /* 0x000fe400078e007a */
[----:B------:R-:W-:Y:S02]  /*1ce00*/  IMAD.MOV.U32 R9, RZ, RZ, R118 ;  /* 0x000000ffff097224 */ /* 0x000fe400078e0076 */
[----:B------:R-:W-:-:S02]  /*1ce10*/  IMAD.MOV.U32 R10, RZ, RZ, R114 ;  /* 0x000000ffff0a7224 */ /* 0x000fc400078e0072 */
[----:B------:R-:W-:Y:S02]  /*1ce20*/  IMAD.MOV.U32 R11, RZ, RZ, R74 ;  /* 0x000000ffff0b7224 */ /* 0x000fe400078e004a */
[----:B------:R-:W-:Y:S02]  /*1ce30*/  IMAD.MOV.U32 R12, RZ, RZ, R36 ;  /* 0x000000ffff0c7224 */ /* 0x000fe400078e0024 */
[----:B------:R-:W-:Y:S02]  /*1ce40*/  IMAD.MOV.U32 R13, RZ, RZ, R48 ;  /* 0x000000ffff0d7224 */ /* 0x000fe400078e0030 */
[----:B------:R-:W-:Y:S02]  /*1ce50*/  IMAD.MOV.U32 R14, RZ, RZ, R60 ;  /* 0x000000ffff0e7224 */ /* 0x000fe400078e003c */
[----:B------:R-:W-:Y:S02]  /*1ce60*/  IMAD.MOV.U32 R15, RZ, RZ, R76 ;  /* 0x000000ffff0f7224 */ /* 0x000fe400078e004c */
[----:B------:R-:W-:-:S02]  /*1ce70*/  IMAD.MOV.U32 R19, RZ, RZ, R82 ;  /* 0x000000ffff137224 */ /* 0x000fc400078e0052 */
[C---:B-1----:R-:W-:Y:S02]  /*1ce80*/  IMAD.SHL.U32 R0, R3.reuse, 0x20, RZ ;  /* 0x0000002003007824 */ /* 0x042fe400078e00ff */
[----:B------:R-:W-:Y:S02]  /*1ce90*/  IMAD.SHL.U32 R2, R3, 0x4, RZ ;  /* 0x0000000403027824 */ /* 0x000fe400078e00ff */
[----:B------:R-:W-:Y:S01]  /*1cea0*/  IMAD.MOV.U32 R72, RZ, RZ, R123 ;  /* 0x000000ffff487224 */ /* 0x000fe200078e007b */
[----:B------:R-:W-:Y:S01]  /*1ceb0*/  LOP3.LUT R0, R0, 0x60, RZ, 0xc0, !PT ;  /* 0x0000006000007812 */ /* 0x000fe200078ec0ff */
[----:B------:R-:W-:-:S03]  /*1cec0*/  IMAD.MOV.U32 R74, RZ, RZ, R115 ;  /* 0x000000ffff4a7224 */ /* 0x000fc600078e0073 */
[----:B------:R-:W-:Y:S01]  /*1ced0*/  LOP3.LUT R0, R0, 0x70, R2, 0x78, !PT ;  /* 0x0000007000007812 */ /* 0x000fe200078e7802 */
[----:B------:R-:W-:-:S05]  /*1cee0*/  IMAD.SHL.U32 R2, R3, 0x400, RZ ;  /* 0x0000040003027824 */ /* 0x000fca00078e00ff */
[----:B------:R-:W-:Y:S01]  /*1cef0*/  LOP3.LUT R2, R2, 0x6000, RZ, 0xc0, !PT ;  /* 0x0000600002027812 */ /* 0x000fe200078ec0ff */
[----:B------:R-:W-:Y:S01]  /*1cf00*/  BAR.SYNC.DEFER_BLOCKING 0x0 ;  /* 0x0000000000007b1d */ /* 0x000fe20000010000 */
[----:B------:R-:W-:Y:S02]  /*1cf10*/  IMAD.MOV.U32 R76, RZ, RZ, R39 ;  /* 0x000000ffff4c7224 */ /* 0x000fe400078e0027 */
[----:B------:R-:W-:Y:S02]  /*1cf20*/  IMAD.MOV.U32 R16, RZ, RZ, R42 ;  /* 0x000000ffff107224 */ /* 0x000fe400078e002a */
[----:B------:R-:W-:Y:S02]  /*1cf30*/  IMAD.MOV.U32 R17, RZ, RZ, R54 ;  /* 0x000000ffff117224 */ /* 0x000fe400078e0036 */
[----:B------:R-:W-:Y:S02]  /*1cf40*/  IMAD.MOV.U32 R18, RZ, RZ, R66 ;  /* 0x000000ffff127224 */ /* 0x000fe400078e0042 */
[----:B------:R-:W-:Y:S01]  /*1cf50*/  IMAD.MOV.U32 R82, RZ, RZ, R67 ;  /* 0x000000ffff527224 */ /* 0x000fe200078e0043 */
[----:B--2---:R-:W-:Y:S01]  /*1cf60*/  IADD3 R0, R0, R2, R4 ;  /* 0x0000000200007210 */ /* 0x004fe20007ffe004 */
[----:B------:R-:W-:-:S02]  /*1cf70*/  IMAD.MOV.U32 R4, RZ, RZ, R120 ;  /* 0x000000ffff047224 */ /* 0x000fc400078e0078 */
[C---:B------:R-:W-:Y:S02]  /*1cf80*/  IMAD.SHL.U32 R2, R3.reuse, 0x1000, RZ ;  /* 0x0000100003027824 */ /* 0x040fe400078e00ff */
[----:B------:R-:W-:Y:S01]  /*1cf90*/  STS.128 [R0+0x80], R8 ;  /* 0x0000800800007388 */ /* 0x000fe20000000c00 */
[----:B------:R-:W-:-:S03]  /*1cfa0*/  IMAD.SHL.U32 R3, R3, 0x10, RZ ;  /* 0x0000001003037824 */ /* 0x000fc600078e00ff */
[----:B------:R1:W-:Y:S04]  /*1cfb0*/  STS.128 [R0], R4 ;  /* 0x0000000400007388 */ /* 0x0003e80000000c00 */
[----:B------:R2:W-:Y:S01]  /*1cfc0*/  STS.128 [R0+0x100], R12 ;  /* 0x0001000c00007388 */ /* 0x0005e20000000c00 */
[----:B-1----:R-:W-:Y:S02]  /*1cfd0*/  IMAD.MOV.U32 R4, RZ, RZ, R121 ;  /* 0x000000ffff047224 */ /* 0x002fe400078e0079 */
[----:B------:R-:W-:Y:S02]  /*1cfe0*/  IMAD.MOV.U32 R5, RZ, RZ, R117 ;  /* 0x000000ffff057224 */ /* 0x000fe400078e0075 */
[----:B------:R-:W-:Y:S02]  /*1cff0*/  IMAD.MOV.U32 R6, RZ, RZ, R113 ;  /* 0x000000ffff067224 */ /* 0x000fe400078e0071 */
[----:B------:R-:W-:Y:S01]  /*1d000*/  IMAD.MOV.U32 R7, RZ, RZ, R73 ;  /* 0x000000ffff077224 */ /* 0x000fe200078e0049 */
[----:B------:R-:W3:Y:S01]  /*1d010*/  LDL.LU R113, [R1+0x488] ;  /* 0x0004880001717983 */ /* 0x000ee20000300800 */
[----:B------:R-:W-:-:S02]  /*1d020*/  IMAD.MOV.U32 R8, RZ, RZ, R40 ;  /* 0x000000ffff087224 */ /* 0x000fc400078e0028 */
[----:B------:R-:W-:Y:S01]  /*1d030*/  IMAD.MOV.U32 R9, RZ, RZ, R52 ;  /* 0x000000ffff097224 */ /* 0x000fe200078e0034 */
[----:B------:R1:W-:Y:S01]  /*1d040*/  STS.128 [R0+0x400], R4 ;  /* 0x0004000400007388 */ /* 0x0003e20000000c00 */
[----:B------:R-:W-:Y:S02]  /*1d050*/  IMAD.MOV.U32 R10, RZ, RZ, R64 ;  /* 0x000000ffff0a7224 */ /* 0x000fe400078e0040 */
[----:B------:R-:W-:Y:S01]  /*1d060*/  IMAD.MOV.U32 R11, RZ, RZ, R80 ;  /* 0x000000ffff0b7224 */ /* 0x000fe200078e0050 */
[----:B------:R-:W4:Y:S01]  /*1d070*/  LDL.LU R112, [R1+0x484] ;  /* 0x0004840001707983 */ /* 0x000f220000300800 */
[----:B--2---:R-:W-:Y:S02]  /*1d080*/  IMAD.MOV.U32 R12, RZ, RZ, R41 ;  /* 0x000000ffff0c7224 */ /* 0x004fe400078e0029 */
[----:B------:R-:W-:Y:S02]  /*1d090*/  IMAD.MOV.U32 R13, RZ, RZ, R53 ;  /* 0x000000ffff0d7224 */ /* 0x000fe400078e0035 */
[----:B------:R-:W-:-:S02]  /*1d0a0*/  IMAD.MOV.U32 R14, RZ, RZ, R65 ;  /* 0x000000ffff0e7224 */ /* 0x000fc400078e0041 */
[----:B------:R-:W-:Y:S02]  /*1d0b0*/  IMAD.MOV.U32 R15, RZ, RZ, R81 ;  /* 0x000000ffff0f7224 */ /* 0x000fe400078e0051 */
[----:B------:R-:W-:Y:S02]  /*1d0c0*/  IMAD.MOV.U32 R73, RZ, RZ, R119 ;  /* 0x000000ffff497224 */ /* 0x000fe400078e0077 */
[----:B-1----:R-:W-:Y:S02]  /*1d0d0*/  IMAD.MOV.U32 R4, RZ, RZ, R37 ;  /* 0x000000ffff047224 */ /* 0x002fe400078e0025 */
[----:B------:R-:W-:Y:S02]  /*1d0e0*/  IMAD.MOV.U32 R5, RZ, RZ, R49 ;  /* 0x000000ffff057224 */ /* 0x000fe400078e0031 */
[----:B------:R-:W-:Y:S02]  /*1d0f0*/  IMAD.MOV.U32 R6, RZ, RZ, R61 ;  /* 0x000000ffff067224 */ /* 0x000fe400078e003d */
[----:B------:R-:W-:Y:S01]  /*1d100*/  IMAD.MOV.U32 R7, RZ, RZ, R77 ;  /* 0x000000ffff077224 */ /* 0x000fe200078e004d */
[----:B------:R-:W-:Y:S04]  /*1d110*/  STS.128 [R0+0x200], R8 ;  /* 0x0002000800007388 */ /* 0x000fe80000000c00 */
[----:B------:R1:W-:Y:S04]  /*1d120*/  STS.128 [R0+0x500], R4 ;  /* 0x0005000400007388 */ /* 0x0003e80000000c00 */
[----:B------:R2:W-:Y:S01]  /*1d130*/  STS.128 [R0+0x600], R12 ;  /* 0x0006000c00007388 */ /* 0x0005e20000000c00 */
[----:B------:R-:W-:-:S02]  /*1d140*/  IMAD.MOV.U32 R80, RZ, RZ, R43 ;  /* 0x000000ffff507224 */ /* 0x000fc400078e002b */
[----:B------:R-:W-:Y:S01]  /*1d150*/  IMAD.MOV.U32 R81, RZ, RZ, R55 ;  /* 0x000000ffff517224 */ /* 0x000fe200078e0037 */
[----:B------:R-:W-:Y:S01]  /*1d160*/  STS.128 [R0+0x480], R72 ;  /* 0x0004804800007388 */ /* 0x000fe20000000c00 */
[----:B-1----:R-:W-:Y:S02]  /*1d170*/  IMAD.MOV.U32 R4, RZ, RZ, R38 ;  /* 0x000000ffff047224 */ /* 0x002fe400078e0026 */
[----:B------:R-:W-:Y:S02]  /*1d180*/  IMAD.MOV.U32 R5, RZ, RZ, R50 ;  /* 0x000000ffff057224 */ /* 0x000fe400078e0032 */
[----:B------:R-:W-:Y:S02]  /*1d190*/  IMAD.MOV.U32 R6, RZ, RZ, R62 ;  /* 0x000000ffff067224 */ /* 0x000fe400078e003e */
[----:B------:R-:W-:Y:S02]  /*1d1a0*/  IMAD.MOV.U32 R7, RZ, RZ, R78 ;  /* 0x000000ffff077224 */ /* 0x000fe400078e004e */
[----:B------:R-:W-:-:S02]  /*1d1b0*/  IMAD.MOV.U32 R11, RZ, RZ, R85 ;  /* 0x000000ffff0b7224 */ /* 0x000fc400078e0055 */
[----:B--2---:R-:W-:Y:S01]  /*1d1c0*/  IMAD.MOV.U32 R15, RZ, RZ, R86 ;  /* 0x000000ffff0f7224 */ /* 0x004fe200078e0056 */
[----:B------:R1:W-:Y:S01]  /*1d1d0*/  STS.128 [R0+0x180], R4 ;  /* 0x0001800400007388 */ /* 0x0003e20000000c00 */
[----:B------:R-:W-:Y:S02]  /*1d1e0*/  IMAD.MOV.U32 R85, RZ, RZ, R163 ;  /* 0x000000ffff557224 */ /* 0x000fe400078e00a3 */
[----:B------:R-:W-:Y:S02]  /*1d1f0*/  IMAD.MOV.U32 R86, RZ, RZ, R71 ;  /* 0x000000ffff567224 */ /* 0x000fe400078e0047 */
[----:B-1----:R-:W-:Y:S02]  /*1d200*/  IMAD.MOV.U32 R7, RZ, RZ, R84 ;  /* 0x000000ffff077224 */ /* 0x002fe400078e0054 */
[----:B------:R-:W-:-:S05]  /*1d210*/  IMAD.MOV.U32 R84, RZ, RZ, R143 ;  /* 0x000000ffff547224 */ /* 0x000fca00078e008f */
[----:B------:R1:W-:Y:S04]  /*1d220*/  STS.128 [R0+0x780], R84 ;  /* 0x0007805400007388 */ /* 0x0003e80000000c00 */
[----:B-1----:R-:W2:Y:S01]  /*1d230*/  LDL.LU R86, [R1+0x480] ;  /* 0x0004800001567983 */ /* 0x002ea20000300800 */
        /* <DEDUP_REMOVED lines=10> */
[----:B------:R-:W-:Y:S01]  /*1d2e0*/  IMAD.MOV.U32 R14, RZ, RZ, R70 ;  /* 0x000000ffff0e7224 */ /* 0x000fe200078e0046 */
[----:B------:R-:W-:Y:S04]  /*1d2f0*/  STS.128 [R0+0x580], R76 ;  /* 0x0005804c00007388 */ /* 0x000fe80000000c00 */
[----:B------:R-:W-:Y:S04]  /*1d300*/  STS.128 [R0+0x280], R16 ;  /* 0x0002801000007388 */ /* 0x000fe80000000c00 */
[----:B------:R-:W-:Y:S04]  /*1d310*/  STS.128 [R0+0x680], R80 ;  /* 0x0006805000007388 */ /* 0x000fe80000000c00 */
[----:B------:R-:W-:Y:S04]  /*1d320*/  STS.128 [R0+0x300], R4 ;  /* 0x0003000400007388 */ /* 0x000fe80000000c00 */
[----:B------:R-:W-:Y:S04]  /*1d330*/  STS.128 [R0+0x700], R8 ;  /* 0x0007000800007388 */ /* 0x000fe80000000c00 */
[----:B------:R-:W-:Y:S01]  /*1d340*/  STS.128 [R0+0x380], R12 ;  /* 0x0003800c00007388 */ /* 0x000fe20000000c00 */
[----:B------:R-:W-:-:S04]  /*1d350*/  LOP3.LUT R3, R3, 0x7f0, RZ, 0xc0, !PT ;  /* 0x000007f003037812 */ /* 0x000fc800078ec0ff */
[----:B------:R-:W-:Y:S01]  /*1d360*/  LOP3.LUT R2, R3, 0x6000, R2, 0xf8, !PT ;  /* 0x0000600003027812 */ /* 0x000fe200078ef802 */
[----:B------:R-:W-:Y:S03]  /*1d370*/  BAR.SYNC.DEFER_BLOCKING 0x0 ;  /* 0x0000000000007b1d */ /* 0x000fe60000010000 */
[C---:B------:R-:W-:Y:S02]  /*1d380*/  LOP3.LUT R3, R2.reuse, 0x20, RZ, 0x3c, !PT ;  /* 0x0000002002037812 */ /* 0x040fe400078e3cff */
[C---:B------:R-:W-:Y:S02]  /*1d390*/  LOP3.LUT R84, R2.reuse, 0x40, RZ, 0x3c, !PT ;  /* 0x0000004002547812 */ /* 0x040fe400078e3cff */
[----:B------:R-:W-:Y:S01]  /*1d3a0*/  LOP3.LUT R85, R2, 0x60, RZ, 0x3c, !PT ;  /* 0x0000006002557812 */ /* 0x000fe200078e3cff */
[----:B------:R-:W1:Y:S04]  /*1d3b0*/  LDS.128 R64, [R2] ;  /* 0x0000000002407984 */ /* 0x000e680000000c00 */
[----:B------:R-:W-:Y:S04]  /*1d3c0*/  LDS.128 R48, [R2+0x800] ;  /* 0x0008000002307984 */ /* 0x000fe80000000c00 */
[----:B------:R-:W-:Y:S04]  /*1d3d0*/  LDS.128 R32, [R2+0x1000] ;  /* 0x0010000002207984 */ /* 0x000fe80000000c00 */
[----:B------:R-:W-:Y:S04]  /*1d3e0*/  LDS.128 R16, [R2+0x1800] ;  /* 0x0018000002107984 */ /* 0x000fe80000000c00 */
        /* <DEDUP_REMOVED lines=9> */
[----:B------:R-:W1:Y:S04]  /*1d480*/  LDS.128 R40, [R85+0x800] ;  /* 0x0008000055287984 */ /* 0x000e680000000c00 */
[----:B------:R-:W1:Y:S04]  /*1d490*/  LDS.128 R24, [R85+0x1000] ;  /* 0x0010000055187984 */ /* 0x000e680000000c00 */
[----:B------:R-:W1:Y:S01]  /*1d4a0*/  LDS.128 R8, [R85+0x1800] ;  /* 0x0018000055087984 */ /* 0x000e620000000c00 */
[----:B------:R-:W-:-:S02]  /*1d4b0*/  IMAD.MOV.U32 R68, RZ, RZ, R88 ;  /* 0x000000ffff447224 */ /* 0x000fc400078e0058 */
[----:B------:R-:W-:Y:S02]  /*1d4c0*/  IMAD.MOV.U32 R69, RZ, RZ, R104 ;  /* 0x000000ffff457224 */ /* 0x000fe400078e0068 */
[----:B------:R-:W-:Y:S02]  /*1d4d0*/  IMAD.MOV.U32 R70, RZ, RZ, R108 ;  /* 0x000000ffff467224 */ /* 0x000fe400078e006c */
[----:B------:R-:W-:Y:S01]  /*1d4e0*/  IMAD.MOV.U32 R71, RZ, RZ, R172 ;  /* 0x000000ffff477224 */ /* 0x000fe200078e00ac */
[----:B------:R-:W-:Y:S01]  /*1d4f0*/  BAR.SYNC.DEFER_BLOCKING 0x0 ;  /* 0x0000000000007b1d */ /* 0x000fe20000010000 */
[----:B------:R-:W-:Y:S02]  /*1d500*/  IMAD.MOV.U32 R72, RZ, RZ, R90 ;  /* 0x000000ffff487224 */ /* 0x000fe400078e005a */
[----:B------:R-:W-:Y:S02]  /*1d510*/  IMAD.MOV.U32 R73, RZ, RZ, R106 ;  /* 0x000000ffff497224 */ /* 0x000fe400078e006a */
[----:B------:R-:W-:Y:S01]  /*1d520*/  IMAD.MOV.U32 R74, RZ, RZ, R110 ;  /* 0x000000ffff4a7224 */ /* 0x000fe200078e006e */
[----:B------:R-:W3:Y:S01]  /*1d530*/  LDL.LU R90, [R1+0x47c] ;  /* 0x00047c00015a7983 */ /* 0x000ee20000300800 */
[----:B------:R-:W-:-:S03]  /*1d540*/  IMAD.MOV.U32 R75, RZ, RZ, R174 ;  /* 0x000000ffff4b7224 */ /* 0x000fc600078e00ae */
[----:B------:R1:W-:Y:S04]  /*1d550*/  STS.128 [R0], R68 ;  /* 0x0000004400007388 */ /* 0x0003e80000000c00 */
[----:B------:R1:W-:Y:S02]  /*1d560*/  STS.128 [R0+0x80], R72 ;  /* 0x0000804800007388 */ /* 0x0003e40000000c00 */
[----:B-1----:R-:W-:Y:S02]  /*1d570*/  IMAD.MOV.U32 R68, RZ, RZ, R89 ;  /* 0x000000ffff447224 */ /* 0x002fe400078e0059 */
[----:B------:R-:W-:Y:S01]  /*1d580*/  IMAD.MOV.U32 R69, RZ, RZ, R105 ;  /* 0x000000ffff457224 */ /* 0x000fe200078e0069 */
[----:B------:R-:W3:Y:S01]  /*1d590*/  LDL.LU R89, [R1+0x478] ;  /* 0x0004780001597983 */ /* 0x000ee20000300800 */
[----:B------:R-:W-:-:S02]  /*1d5a0*/  IMAD.MOV.U32 R70, RZ, RZ, R109 ;  /* 0x000000ffff467224 */ /* 0x000fc400078e006d */
[----:B------:R-:W-:Y:S01]  /*1d5b0*/  IMAD.MOV.U32 R71, RZ, RZ, R173 ;  /* 0x000000ffff477224 */ /* 0x000fe200078e00ad */
[----:B------:R-:W3:Y:S04]  /*1d5c0*/  LDL.LU R88, [R1+0x474] ;  /* 0x0004740001587983 */ /* 0x000ee80000300800 */
[----:B------:R1:W-:Y:S01]  /*1d5d0*/  STS.128 [R0+0x400], R68 ;  /* 0x0004004400007388 */ /* 0x0003e20000000c00 */
[----:B------:R-:W-:Y:S02]  /*1d5e0*/  IMAD.MOV.U32 R72, RZ, RZ, R95 ;  /* 0x000000ffff487224 */ /* 0x000fe400078e005f */
[----:B------:R-:W-:Y:S01]  /*1d5f0*/  IMAD.MOV.U32 R73, RZ, RZ, R171 ;  /* 0x000000ffff497224 */ /* 0x000fe200078e00ab */
[----:B------:R-:W3:Y:S01]  /*1d600*/  LDL.LU R87, [R1+0x470] ;  /* 0x0004700001577983 */ /* 0x000ee20000300800 */
[----:B------:R-:W-:-:S02]  /*1d610*/  IMAD.MOV.U32 R74, RZ, RZ, R167 ;  /* 0x000000ffff4a7224 */ /* 0x000fc400078e00a7 */
[----:B------:R-:W-:Y:S02]  /*1d620*/  IMAD.MOV.U32 R75, RZ, RZ, R159 ;  /* 0x000000ffff4b7224 */ /* 0x000fe400078e009f */
[----:B-1----:R-:W-:Y:S02]  /*1d630*/  IMAD.MOV.U32 R68, RZ, RZ, R92 ;  /* 0x000000ffff447224 */ /* 0x002fe400078e005c */
[----:B------:R-:W-:Y:S02]  /*1d640*/  IMAD.MOV.U32 R69, RZ, RZ, R168 ;  /* 0x000000ffff457224 */ /* 0x000fe400078e00a8 */
[----:B------:R-:W-:Y:S02]  /*1d650*/  IMAD.MOV.U32 R70, RZ, RZ, R164 ;  /* 0x000000ffff467224 */ /* 0x000fe400078e00a4 */
[----:B------:R-:W-:-:S05]  /*1d660*/  IMAD.MOV.U32 R71, RZ, RZ, R156 ;  /* 0x000000ffff477224 */ /* 0x000fca00078e009c */
[----:B------:R1:W-:Y:S04]  /*1d670*/  STS.128 [R0+0x100], R68 ;  /* 0x0001004400007388 */ /* 0x0003e80000000c00 */
[----:B------:R4:W-:Y:S01]  /*1d680*/  STS.128 [R0+0x580], R72 ;  /* 0x0005804800007388 */ /* 0x0009e20000000c00 */
[----:B-1----:R-:W-:Y:S02]  /*1d690*/  IMAD.MOV.U32 R68, RZ, RZ, R94 ;  /* 0x000000ffff447224 */ /* 0x002fe400078e005e */
[----:B------:R-:W-:Y:S02]  /*1d6a0*/  IMAD.MOV.U32 R69, RZ, RZ, R170 ;  /* 0x000000ffff457224 */ /* 0x000fe400078e00aa */
[----:B------:R-:W-:Y:S02]  /*1d6b0*/  IMAD.MOV.U32 R70, RZ, RZ, R166 ;  /* 0x000000ffff467224 */ /* 0x000fe400078e00a6 */
[----:B------:R-:W-:-:S02]  /*1d6c0*/  IMAD.MOV.U32 R71, RZ, RZ, R158 ;  /* 0x000000ffff477224 */ /* 0x000fc400078e009e */
[----:B----4-:R-:W-:Y:S02]  /*1d6d0*/  IMAD.MOV.U32 R72, RZ, RZ, R97 ;  /* 0x000000ffff487224 */ /* 0x010fe400078e0061 */
[----:B------:R-:W-:Y:S01]  /*1d6e0*/  IMAD.MOV.U32 R73, RZ, RZ, R153 ;  /* 0x000000ffff497224 */ /* 0x000fe200078e0099 */
[----:B------:R1:W-:Y:S01]  /*1d6f0*/  STS.128 [R0+0x180], R68 ;  /* 0x0001804400007388 */ /* 0x0003e20000000c00 */
[----:B------:R-:W-:Y:S02]  /*1d700*/  IMAD.MOV.U32 R74, RZ, RZ, R149 ;  /* 0x000000ffff4a7224 */ /* 0x000fe400078e0095 */
[----:B------:R-:W-:Y:S02]  /*1d710*/  IMAD.MOV.U32 R75, RZ, RZ, R129 ;  /* 0x000000ffff4b7224 */ /* 0x000fe400078e0081 */
[----:B------:R-:W-:Y:S02]  /*1d720*/  IMAD.MOV.U32 R79, RZ, RZ, R130 ;  /* 0x000000ffff4f7224 */ /* 0x000fe400078e0082 */
[----:B------:R-:W-:Y:S01]  /*1d730*/  IMAD.MOV.U32 R82, RZ, RZ, R132 ;  /* 0x000000ffff527224 */ /* 0x000fe200078e0084 */
[----:B------:R4:W-:Y:S01]  /*1d740*/  STS.128 [R0+0x600], R72 ;  /* 0x0006004800007388 */ /* 0x0009e20000000c00 */
[----:B------:R-:W-:-:S02]  /*1d750*/  IMAD.MOV.U32 R172, RZ, RZ, R91 ;  /* 0x000000ffffac7224 */ /* 0x000fc400078e005b */
[----:B-1----:R-:W-:Y:S02]  /*1d760*/  IMAD.MOV.U32 R68, RZ, RZ, R96 ;  /* 0x000000ffff447224 */ /* 0x002fe400078e0060 */
[----:B------:R-:W-:Y:S02]  /*1d770*/  IMAD.MOV.U32 R69, RZ, RZ, R152 ;  /* 0x000000ffff457224 */ /* 0x000fe400078e0098 */
[----:B------:R-:W-:Y:S02]  /*1d780*/  IMAD.MOV.U32 R70, RZ, RZ, R148 ;  /* 0x000000ffff467224 */ /* 0x000fe400078e0094 */
[----:B------:R-:W-:Y:S02]  /*1d790*/  IMAD.MOV.U32 R71, RZ, RZ, R128 ;  /* 0x000000ffff477224 */ /* 0x000fe400078e0080 */
[----:B----4-:R-:W-:-:S03]  /*1d7a0*/  IMAD.MOV.U32 R74, RZ, RZ, R135 ;  /* 0x000000ffff4a7224 */ /* 0x010fc600078e0087 */
[----:B------:R1:W-:Y:S01]  /*1d7b0*/  STS.128 [R0+0x200], R68 ;  /* 0x0002004400007388 */ /* 0x0003e20000000c00 */
[----:B------:R-:W-:Y:S02]  /*1d7c0*/  IMAD.MOV.U32 R173, RZ, RZ, R107 ;  /* 0x000000ffffad7224 */ /* 0x000fe400078e006b */
[----:B------:R-:W-:Y:S02]  /*1d7d0*/  IMAD.MOV.U32 R174, RZ, RZ, R111 ;  /* 0x000000ffffae7224 */ /* 0x000fe400078e006f */
[----:B------:R-:W-:Y:S02]  /*1d7e0*/  IMAD.MOV.U32 R168, RZ, RZ, R93 ;  /* 0x000000ffffa87224 */ /* 0x000fe400078e005d */
[----:B------:R-:W-:Y:S02]  /*1d7f0*/  IMAD.MOV.U32 R170, RZ, RZ, R165 ;  /* 0x000000ffffaa7224 */ /* 0x000fe400078e00a5 */
[----:B------:R-:W-:Y:S02]  /*1d800*/  IMAD.MOV.U32 R171, RZ, RZ, R157 ;  /* 0x000000ffffab7224 */ /* 0x000fe400078e009d */
[----:B------:R-:W-:-:S02]  /*1d810*/  IMAD.MOV.U32 R76, RZ, RZ, R98 ;  /* 0x000000ffff4c7224 */ /* 0x000fc400078e0062 */
[----:B------:R-:W-:Y:S02]  /*1d820*/  IMAD.MOV.U32 R77, RZ, RZ, R154 ;  /* 0x000000ffff4d7224 */ /* 0x000fe400078e009a */
[----:B------:R-:W-:Y:S02]  /*1d830*/  IMAD.MOV.U32 R78, RZ, RZ, R150 ;  /* 0x000000ffff4e7224 */ /* 0x000fe400078e0096 */
[----:B-1----:R-:W-:Y:S02]  /*1d840*/  IMAD.MOV.U32 R70, RZ, RZ, R133 ;  /* 0x000000ffff467224 */ /* 0x002fe400078e0085 */
        /* <DEDUP_REMOVED lines=14> */
[----:B------:R-:W-:Y:S01]  /*1d930*/  IMAD.MOV.U32 R75, RZ, RZ, R127 ;  /* 0x000000ffff4b7224 */ /* 0x000fe200078e007f */
[----:B------:R-:W-:Y:S04]  /*1d940*/  STS.128 [R0+0x480], R172 ;  /* 0x000480ac00007388 */ /* 0x000fe80000000c00 */
[----:B------:R-:W-:Y:S04]  /*1d950*/  STS.128 [R0+0x500], R168 ;  /* 0x000500a800007388 */ /* 0x000fe80000000c00 */
[----:B------:R1:W-:Y:S04]  /*1d960*/  STS.128 [R0+0x280], R76 ;  /* 0x0002804c00007388 */ /* 0x0003e80000000c00 */
[----:B------:R-:W-:Y:S04]  /*1d970*/  STS.128 [R0+0x680], R128 ;  /* 0x0006808000007388 */ /* 0x000fe80000000c00 */
[----:B------:R2:W-:Y:S04]  /*1d980*/  STS.128 [R0+0x300], R80 ;  /* 0x0003005000007388 */ /* 0x0005e80000000c00 */
[----:B------:R-:W-:Y:S04]  /*1d990*/  STS.128 [R0+0x700], R68 ;  /* 0x0007004400007388 */ /* 0x000fe80000000c00 */
[----:B------:R-:W-:Y:S04]  /*1d9a0*/  STS.128 [R0+0x380], R132 ;  /* 0x0003808400007388 */ /* 0x000fe80000000c00 */
[----:B------:R4:W-:Y:S04]  /*1d9b0*/  STS.128 [R0+0x780], R72 ;  /* 0x0007804800007388 */ /* 0x0009e80000000c00 */
[----:B------:R-:W-:Y:S01]  /*1d9c0*/  BAR.SYNC.DEFER_BLOCKING 0x0 ;  /* 0x0000000000007b1d */ /* 0x000fe20000010000 */
[C---:B------:R-:W-:Y:S01]  /*1d9d0*/  ISETP.GE.AND P0, PT, R112.reuse, c[0x0][0x178], PT ;  /* 0x00005e0070007a0c */ /* 0x040fe20003f06270 */
[----:B-1----:R-:W-:-:S02]  /*1d9e0*/  IMAD R79, R112, c[0x0][0x194], RZ ;  /* 0x00006500704f7a24 */ /* 0x002fc400078e02ff */
[----:B--2---:R-:W-:Y:S01]  /*1d9f0*/  IMAD R80, R86, c[0x0][0x198], RZ ;  /* 0x0000660056507a24 */ /* 0x004fe200078e02ff */
[C---:B------:R-:W-:Y:S01]  /*1da00*/  ISETP.LT.AND P3, PT, R198.reuse, c[0x0][0x17c], !P0 ;  /* 0x00005f00c6007a0c */ /* 0x040fe20004761270 */
[----:B------:R-:W-:Y:S01]  /*1da10*/  IMAD R198, R198, c[0x0][0x198], RZ ;  /* 0x00006600c6c67a24 */ /* 0x000fe200078e02ff */
[----:B------:R-:W-:Y:S02]  /*1da20*/  ISETP.LT.AND P1, PT, R86, c[0x0][0x17c], !P0 ;  /* 0x00005f0056007a0c */ /* 0x000fe40004721270 */
[C---:B------:R-:W-:Y:S01]  /*1da30*/  LEA R78, P2, R79.reuse, c[0x0][0x170], 0x2 ;  /* 0x00005c004f4e7a11 */ /* 0x040fe200078410ff */
[----:B------:R-:W2:Y:S03]  /*1da40*/  LDL.LU R86, [R1+0x46c] ;  /* 0x00046c0001567983 */ /* 0x000ea60000300800 */
[----:B------:R-:W-:Y:S01]  /*1da50*/  LEA.HI.X.SX32 R79, R79, c[0x0][0x174], 0x2, P2 ;  /* 0x00005d004f4f7a11 */ /* 0x000fe200010f16ff */
[----:B------:R-:W2:Y:S01]  /*1da60*/  LDL.LU R83, [R1+0x468] ;  /* 0x0004680001537983 */ /* 0x000ea20000300800 */
[----:B------:R-:W-:-:S03]  /*1da70*/  LEA R76, P2, R198, R78, 0x2 ;  /* 0x0000004ec64c7211 */ /* 0x000fc600078410ff */
[----:B----4-:R-:W4:Y:S01]  /*1da80*/  LDL.LU R74, [R1+0x464] ;  /* 0x00046400014a7983 */ /* 0x010f220000300800 */
[----:B------:R-:W-:-:S05]  /*1da90*/  LEA.HI.X.SX32 R77, R198, R79, 0x2, P2 ;  /* 0x0000004fc64d7211 */ /* 0x000fca00010f16ff */
[----:B------:R1:W-:Y:S04]  /*1daa0*/  @P3 STG.E [R76.64], R64 ;  /* 0x000000404c003986 */ /* 0x0003e8000c10190c */
[----:B-1----:R-:W4:Y:S01]  /*1dab0*/  LDL.LU R64, [R1+0x460] ;  /* 0x0004600001407983 */ /* 0x002f220000300800 */
[----:B------:R-:W-:-:S03]  /*1dac0*/  LEA R68, P4, R80, R78, 0x2 ;  /* 0x0000004e50447211 */ /* 0x000fc600078810ff */
[----:B------:R-:W4:Y:S01]  /*1dad0*/  LDL.LU R77, [R1+0x45c] ;  /* 0x00045c00014d7983 */ /* 0x000f220000300800 */
[----:B------:R-:W-:-:S03]  /*1dae0*/  LEA.HI.X.SX32 R69, R80, R79, 0x2, P4 ;  /* 0x0000004f50457211 */ /* 0x000fc600020f16ff */
[----:B------:R-:W4:Y:S04]  /*1daf0*/  LDL.LU R76, [R1+0x458] ;  /* 0x00045800014c7983 */ /* 0x000f280000300800 */
[----:B------:R1:W-:Y:S04]  /*1db00*/  @P1 STG.E [R68.64], R52 ;  /* 0x0000003444001986 */ /* 0x0003e8000c10190c */
[----:B------:R-:W4:Y:S01]  /*1db10*/  LDL.LU R75, [R1+0x454] ;  /* 0x00045400014b7983 */ /* 0x000f220000300800 */
[C---:B---3--:R-:W-:Y:S01]  /*1db20*/  IMAD R81, R90.reuse, c[0x0][0x198], RZ ;  /* 0x000066005a517a24 */ /* 0x048fe200078e02ff */
[----:B------:R-:W-:-:S04]  /*1db30*/  ISETP.LT.AND P2, PT, R90, c[0x0][0x17c], !P0 ;  /* 0x00005f005a007a0c */ /* 0x000fc80004741270 */
[----:B------:R-:W-:-:S04]  /*1db40*/  LEA R70, P6, R81, R78, 0x2 ;  /* 0x0000004e51467211 */ /* 0x000fc800078c10ff */
[----:B------:R-:W-:-:S05]  /*1db50*/  LEA.HI.X.SX32 R71, R81, R79, 0x2, P6 ;  /* 0x0000004f51477211 */ /* 0x000fca00030f16ff */
[----:B------:R3:W-:Y:S01]  /*1db60*/  @P2 STG.E [R70.64], R60 ;  /* 0x0000003c46002986 */ /* 0x0007e2000c10190c */
[C---:B------:R-:W-:Y:S01]  /*1db70*/  IMAD R80, R89.reuse, c[0x0][0x198], RZ ;  /* 0x0000660059507a24 */ /* 0x040fe200078e02ff */
[----:B------:R-:W-:Y:S01]  /*1db80*/  ISETP.LT.AND P3, PT, R89, c[0x0][0x17c], !P0 ;  /* 0x00005f0059007a0c */ /* 0x000fe20004761270 */
[C---:B------:R-:W-:Y:S01]  /*1db90*/  IMAD R82, R88.reuse, c[0x0][0x198], RZ ;  /* 0x0000660058527a24 */ /* 0x040fe200078e02ff */
[----:B------:R-:W-:Y:S02]  /*1dba0*/  ISETP.LT.AND P1, PT, R88, c[0x0][0x17c], !P0 ;  /* 0x00005f0058007a0c */ /* 0x000fe40004721270 */
[-C--:B-1----:R-:W-:Y:S02]  /*1dbb0*/  LEA R68, P4, R80, R78.reuse, 0x2 ;  /* 0x0000004e50447211 */ /* 0x082fe400078810ff */
[----:B------:R-:W-:Y:S02]  /*1dbc0*/  LEA R72, P6, R82, R78, 0x2 ;  /* 0x0000004e52487211 */ /* 0x000fe400078c10ff */
[-C--:B------:R-:W-:Y:S01]  /*1dbd0*/  LEA.HI.X.SX32 R69, R80, R79.reuse, 0x2, P4 ;  /* 0x0000004f50457211 */ /* 0x080fe200020f16ff */
[----:B------:R-:W-:Y:S01]  /*1dbe0*/  IMAD R0, R87, c[0x0][0x198], RZ ;  /* 0x0000660057007a24 */ /* 0x000fe200078e02ff */
[----:B------:R-:W-:-:S02]  /*1dbf0*/  LEA.HI.X.SX32 R73, R82, R79, 0x2, P6 ;  /* 0x0000004f52497211 */ /* 0x000fc400030f16ff */
[----:B------:R-:W-:Y:S01]  /*1dc00*/  ISETP.LT.AND P2, PT, R87, c[0x0][0x17c], !P0 ;  /* 0x00005f0057007a0c */ /* 0x000fe20004741270 */
[----:B------:R-:W-:Y:S01]  /*1dc10*/  @P3 STG.E [R68.64], R56 ;  /* 0x0000003844003986 */ /* 0x000fe2000c10190c */
[----:B---3--:R-:W-:-:S03]  /*1dc20*/  LEA R70, P4, R0, R78, 0x2 ;  /* 0x0000004e00467211 */ /* 0x008fc600078810ff */
[----:B------:R1:W-:Y:S01]  /*1dc30*/  @P1 STG.E [R72.64], R48 ;  /* 0x0000003048001986 */ /* 0x0003e2000c10190c */
[----:B------:R-:W-:-:S03]  /*1dc40*/  LEA.HI.X.SX32 R71, R0, R79, 0x2, P4 ;  /* 0x0000004f00477211 */ /* 0x000fc600020f16ff */
[----:B-1----:R-:W3:Y:S04]  /*1dc50*/  LDL.LU R48, [R1+0x450] ;  /* 0x0004500001307983 */ /* 0x002ee80000300800 */
[----:B------:R1:W-:Y:S01]  /*1dc60*/  @P2 STG.E [R70.64], R36 ;  /* 0x0000002446002986 */ /* 0x0003e2000c10190c */
[C---:B--2---:R-:W-:Y:S01]  /*1dc70*/  IMAD R52, R86.reuse, c[0x0][0x198], RZ ;  /* 0x0000660056347a24 */ /* 0x044fe200078e02ff */
[----:B------:R-:W-:-:S04]  /*1dc80*/  ISETP.LT.AND P3, PT, R86, c[0x0][0x17c], !P0 ;  /* 0x00005f0056007a0c */ /* 0x000fc80004761270 */
[-C--:B------:R-:W-:Y:S01]  /*1dc90*/  LEA R68, P6, R52, R78.reuse, 0x2 ;  /* 0x0000004e34447211 */ /* 0x080fe200078c10ff */
[C---:B------:R-:W-:Y:S01]  /*1dca0*/  IMAD R0, R83.reuse, c[0x0][0x198], RZ ;  /* 0x0000660053007a24 */ /* 0x040fe200078e02ff */
[----:B------:R-:W-:Y:S01]  /*1dcb0*/  ISETP.LT.AND P1, PT, R83, c[0x0][0x17c], !P0 ;  /* 0x00005f0053007a0c */ /* 0x000fe20004721270 */
[----:B----4-:R-:W-:Y:S01]  /*1dcc0*/  IMAD R60, R74, c[0x0][0x198], RZ ;  /* 0x000066004a3c7a24 */ /* 0x010fe200078e02ff */
[-C--:B------:R-:W-:Y:S02]  /*1dcd0*/  LEA.HI.X.SX32 R69, R52, R79.reuse, 0x2, P6 ;  /* 0x0000004f34457211 */ /* 0x080fe400030f16ff */
[----:B------:R-:W-:Y:S02]  /*1dce0*/  ISETP.LT.AND P2, PT, R74, c[0x0][0x17c], !P0 ;  /* 0x00005f004a007a0c */ /* 0x000fe40004741270 */
[----:B------:R-:W2:Y:S01]  /*1dcf0*/  LDL.LU R74, [R1+0x44c] ;  /* 0x00044c00014a7983 */ /* 0x000ea20000300800 */
[-C--:B-1----:R-:W-:Y:S02]  /*1dd00*/  LEA R70, P4, R0, R78.reuse, 0x2 ;  /* 0x0000004e00467211 */ /* 0x082fe400078810ff */
[----:B------:R-:W-:Y:S01]  /*1dd10*/  LEA R72, P6, R60, R78, 0x2 ;  /* 0x0000004e3c487211 */ /* 0x000fe200078c10ff */
[----:B------:R-:W-:Y:S01]  /*1dd20*/  @P3 STG.E [R68.64], R44 ;  /* 0x0000002c44003986 */ /* 0x000fe2000c10190c */
[----:B------:R-:W-:-:S02]  /*1dd30*/  LEA.HI.X.SX32 R71, R0, R79, 0x2, P4 ;  /* 0x0000004f00477211 */ /* 0x000fc400020f16ff */
[----:B------:R-:W-:Y:S01]  /*1dd40*/  LEA.HI.X.SX32 R73, R60, R79, 0x2, P6 ;  /* 0x0000004f3c497211 */ /* 0x000fe200030f16ff */
[C---:B------:R-:W-:Y:S01]  /*1dd50*/  IMAD R52, R64.reuse, c[0x0][0x198], RZ ;  /* 0x0000660040347a24 */ /* 0x040fe200078e02ff */
[----:B------:R-:W-:Y:S02]  /*1dd60*/  ISETP.LT.AND P3, PT, R64, c[0x0][0x17c], !P0 ;  /* 0x00005f0040007a0c */ /* 0x000fe40004761270 */
[----:B------:R-:W4:Y:S04]  /*1dd70*/  LDL.LU R64, [R1+0x448] ;  /* 0x0004480001407983 */ /* 0x000f280000300800 */
[----:B------:R-:W4:Y:S04]  /*1dd80*/  LDL.LU R56, [R1+0x444] ;  /* 0x0004440001387983 */ /* 0x000f280000300800 */
[----:B------:R-:W-:Y:S04]  /*1dd90*/  @P1 STG.E [R70.64], R40 ;  /* 0x0000002846001986 */ /* 0x000fe8000c10190c */
[----:B------:R1:W-:Y:S04]  /*1dda0*/  @P2 STG.E [R72.64], R32 ;  /* 0x0000002048002986 */ /* 0x0003e8000c10190c */
[----:B-1----:R-:W4:Y:S01]  /*1ddb0*/  LDL.LU R32, [R1+0x440] ;  /* 0x0004400001207983 */ /* 0x002f220000300800 */
[----:B------:R-:W-:Y:S01]  /*1ddc0*/  LEA R68, P4, R52, R78, 0x2 ;  /* 0x0000004e34447211 */ /* 0x000fe200078810ff */
[----:B------:R-:W-:-:S03]  /*1ddd0*/  IMAD R0, R77, c[0x0][0x198], RZ ;  /* 0x000066004d007a24 */ /* 0x000fc600078e02ff */
[-C--:B------:R-:W-:Y:S01]  /*1dde0*/  LEA.HI.X.SX32 R69, R52, R79.reuse, 0x2, P4 ;  /* 0x0000004f34457211 */ /* 0x080fe200020f16ff */
[C---:B------:R-:W-:Y:S01]  /*1ddf0*/  IMAD R36, R76.reuse, c[0x0][0x198], RZ ;  /* 0x000066004c247a24 */ /* 0x040fe200078e02ff */
[----:B------:R-:W-:Y:S01]  /*1de00*/  ISETP.LT.AND P1, PT, R77, c[0x0][0x17c], !P0 ;  /* 0x00005f004d007a0c */ /* 0x000fe20004721270 */
[C---:B------:R-:W-:Y:S01]  /*1de10*/  IMAD R44, R75.reuse, c[0x0][0x198], RZ ;  /* 0x000066004b2c7a24 */ /* 0x040fe200078e02ff */
[----:B------:R-:W-:Y:S01]  /*1de20*/  ISETP.LT.AND P2, PT, R76, c[0x0][0x17c], !P0 ;  /* 0x00005f004c007a0c */ /* 0x000fe20004741270 */
[----:B------:R1:W-:Y:S01]  /*1de30*/  @P3 STG.E [R68.64], R20 ;  /* 0x0000001444003986 */ /* 0x0003e2000c10190c */
[C---:B------:R-:W-:Y:S02]  /*1de40*/  LEA R70, P6, R0.reuse, R78, 0x2 ;  /* 0x0000004e00467211 */ /* 0x040fe400078c10ff */
[----:B------:R-:W-:Y:S01]  /*1de50*/  ISETP.LT.AND P3, PT, R75, c[0x0][0x17c], !P0 ;  /* 0x00005f004b007a0c */ /* 0x000fe20004761270 */
[----:B------:R-:W4:Y:S01]  /*1de60*/  LDL.LU R52, [R1+0x43c] ;  /* 0x00043c0001347983 */ /* 0x000f220000300800 */
[----:B------:R-:W-:-:S02]  /*1de70*/  LEA.HI.X.SX32 R71, R0, R79, 0x2, P6 ;  /* 0x0000004f00477211 */ /* 0x000fc400030f16ff */
[-C--:B------:R-:W-:Y:S02]  /*1de80*/  LEA R72, P6, R44, R78.reuse, 0x2 ;  /* 0x0000004e2c487211 */ /* 0x080fe400078c10ff */
[----:B-1----:R-:W-:Y:S02]  /*1de90*/  LEA R68, P4, R36, R78, 0x2 ;  /* 0x0000004e24447211 */ /* 0x002fe400078810ff */
[-C--:B------:R-:W-:Y:S02]  /*1dea0*/  LEA.HI.X.SX32 R73, R44, R79.reuse, 0x2, P6 ;  /* 0x0000004f2c497211 */ /* 0x080fe400030f16ff */
[----:B------:R-:W-:Y:S01]  /*1deb0*/  LEA.HI.X.SX32 R69, R36, R79, 0x2, P4 ;  /* 0x0000004f24457211 */ /* 0x000fe200020f16ff */
[----:B------:R-:W-:Y:S04]  /*1dec0*/  @P1 STG.E [R70.64], R28 ;  /* 0x0000001c46001986 */ /* 0x000fe8000c10190c */
[----:B------:R-:W-:Y:S04]  /*1ded0*/  @P2 STG.E [R68.64], R24 ;  /* 0x0000001844002986 */ /* 0x000fe8000c10190c */
[----:B------:R1:W-:Y:S01]  /*1dee0*/  @P3 STG.E [R72.64], R16 ;  /* 0x0000001048003986 */ /* 0x0003e2000c10190c */
[C---:B---3--:R-:W-:Y:S01]  /*1def0*/  IMAD R0, R48.reuse, c[0x0][0x198], RZ ;  /* 0x0000660030007a24 */ /* 0x048fe200078e02ff */
[----:B------:R-:W-:-:S02]  /*1df00*/  ISETP.LT.AND P1, PT, R48, c[0x0][0x17c], !P0 ;  /* 0x00005f0030007a0c */ /* 0x000fc40004721270 */
[----:B------:R-:W3:Y:S04]  /*1df10*/  LDL.LU R48, [R1+0x438] ;  /* 0x0004380001307983 */ /* 0x000ee80000300800 */
[----:B------:R-:W3:Y:S04]  /*1df20*/  LDL.LU R40, [R1+0x434] ;  /* 0x0004340001287983 */ /* 0x000ee80000300800 */
[----:B-1----:R-:W3:Y:S01]  /*1df30*/  LDL.LU R16, [R1+0x430] ;  /* 0x0004300001107983 */ /* 0x002ee20000300800 */
[----:B------:R-:W-:-:S03]  /*1df40*/  LEA R70, P4, R0, R78, 0x2 ;  /* 0x0000004e00467211 */ /* 0x000fc600078810ff */
[----:B------:R-:W3:Y:S01]  /*1df50*/  LDL.LU R36, [R1+0x42c] ;  /* 0x00042c0001247983 */ /* 0x000ee20000300800 */
[----:B------:R-:W-:-:S05]  /*1df60*/  LEA.HI.X.SX32 R71, R0, R79, 0x2, P4 ;  /* 0x0000004f00477211 */ /* 0x000fca00020f16ff */
[----:B------:R1:W-:Y:S01]  /*1df70*/  @P1 STG.E [R70.64], R4 ;  /* 0x0000000446001986 */ /* 0x0003e2000c10190c */
[C---:B--2---:R-:W-:Y:S01]  /*1df80*/  IMAD R20, R74.reuse, c[0x0][0x198], RZ ;  /* 0x000066004a147a24 */ /* 0x044fe200078e02ff */
[----:B------:R-:W-:-:S04]  /*1df90*/  ISETP.LT.AND P2, PT, R74, c[0x0][0x17c], !P0 ;  /* 0x00005f004a007a0c */ /* 0x000fc80004741270 */
[----:B------:R-:W-:-:S04]  /*1dfa0*/  LEA R68, P6, R20, R78, 0x2 ;  /* 0x0000004e14447211 */ /* 0x000fc800078c10ff */
[----:B------:R-:W-:Y:S01]  /*1dfb0*/  LEA.HI.X.SX32 R69, R20, R79, 0x2, P6 ;  /* 0x0000004f14457211 */ /* 0x000fe200030f16ff */
[----:B----4-:R-:W-:-:S04]  /*1dfc0*/  IMAD R28, R56, c[0x0][0x198], RZ ;  /* 0x00006600381c7a24 */ /* 0x010fc800078e02ff */
[----:B------:R2:W-:Y:S01]  /*1dfd0*/  @P2 STG.E [R68.64], R12 ;  /* 0x0000000c44002986 */ /* 0x0005e2000c10190c */
[----:B------:R-:W-:-:S04]  /*1dfe0*/  LEA R72, P6, R28, R78, 0x2 ;  /* 0x0000004e1c487211 */ /* 0x000fc800078c10ff */
[----:B------:R-:W-:Y:S01]  /*1dff0*/  LEA.HI.X.SX32 R73, R28, R79, 0x2, P6 ;  /* 0x0000004f1c497211 */ /* 0x000fe200030f16ff */
[C---:B------:R-:W-:Y:S01]  /*1e000*/  IMAD R20, R32.reuse, c[0x0][0x198], RZ ;  /* 0x0000660020147a24 */ /* 0x040fe200078e02ff */
[----:B------:R-:W-:Y:S02]  /*1e010*/  ISETP.LT.AND P2, PT, R32, c[0x0][0x17c], !P0 ;  /* 0x00005f0020007a0c */ /* 0x000fe40004741270 */
[----:B------:R-:W4:Y:S04]  /*1e020*/  LDL.LU R32, [R1+0x428] ;  /* 0x0004280001207983 */ /* 0x000f280000300800 */
[----:B------:R-:W4:Y:S01]  /*1e030*/  LDL.LU R28, [R1+0x424] ;  /* 0x00042400011c7983 */ /* 0x000f220000300800 */
[C---:B------:R-:W-:Y:S01]  /*1e040*/  IMAD R0, R64.reuse, c[0x0][0x198], RZ ;  /* 0x0000660040007a24 */ /* 0x040fe200078e02ff */
[----:B------:R-:W-:-:S02]  /*1e050*/  ISETP.LT.AND P3, PT, R64, c[0x0][0x17c], !P0 ;  /* 0x00005f0040007a0c */ /* 0x000fc40004761270 */
[----:B------:R-:W-:Y:S01]  /*1e060*/  ISETP.LT.AND P1, PT, R56, c[0x0][0x17c], !P0 ;  /* 0x00005f0038007a0c */ /* 0x000fe20004721270 */
[----:B------:R-:W4:Y:S01]  /*1e070*/  LDL.LU R24, [R1+0x420] ;  /* 0x0004200001187983 */ /* 0x000f220000300800 */
[----:B-1----:R-:W-:-:S04]  /*1e080*/  LEA R70, P4, R0, R78, 0x2 ;  /* 0x0000004e00467211 */ /* 0x002fc800078810ff */
[----:B------:R-:W-:Y:S01]  /*1e090*/  LEA.HI.X.SX32 R71, R0, R79, 0x2, P4 ;  /* 0x0000004f00477211 */ /* 0x000fe200020f16ff */
[----:B------:R-:W-:Y:S01]  /*1e0a0*/  IMAD R0, R52, c[0x0][0x198], RZ ;  /* 0x0000660034007a24 */ /* 0x000fe200078e02ff */
[----:B--2---:R-:W-:-:S03]  /*1e0b0*/  LEA R68, P4, R20, R78, 0x2 ;  /* 0x0000004e14447211 */ /* 0x004fc600078810ff */
[----:B------:R-:W-:Y:S01]  /*1e0c0*/  @P3 STG.E [R70.64], R8 ;  /* 0x0000000846003986 */ /* 0x000fe2000c10190c */
[----:B------:R-:W-:Y:S02]  /*1e0d0*/  ISETP.LT.AND P3, PT, R52, c[0x0][0x17c], !P0 ;  /* 0x00005f0034007a0c */ /* 0x000fe40004761270 */
[-C--:B------:R-:W-:Y:S02]  /*1e0e0*/  LEA.HI.X.SX32 R69, R20, R79.reuse, 0x2, P4 ;  /* 0x0000004f14457211 */ /* 0x080fe400020f16ff */
[C---:B------:R-:W-:Y:S01]  /*1e0f0*/  LEA R52, P6, R0.reuse, R78, 0x2 ;  /* 0x0000004e00347211 */ /* 0x040fe200078c10ff */
[----:B------:R-:W-:Y:S04]  /*1e100*/  @P1 STG.E [R72.64], R65 ;  /* 0x0000004148001986 */ /* 0x000fe8000c10190c */
[----:B------:R1:W-:Y:S04]  /*1e110*/  @P2 STG.E [R68.64], R53 ;  /* 0x0000003544002986 */ /* 0x0003e8000c10190c */
[----:B------:R-:W2:Y:S01]  /*1e120*/  LDL.LU R20, [R1+0x41c] ;  /* 0x00041c0001147983 */ /* 0x000ea20000300800 */
[----:B-1----:R-:W-:-:S05]  /*1e130*/  LEA.HI.X.SX32 R53, R0, R79, 0x2, P6 ;  /* 0x0000004f00357211 */ /* 0x002fca00030f16ff */
[----:B------:R1:W-:Y:S01]  /*1e140*/  @P3 STG.E [R52.64], R61 ;  /* 0x0000003d34003986 */ /* 0x0003e2000c10190c */
[----:B---3--:R-:W-:Y:S02]  /*1e150*/  IMAD R4, R48, c[0x0][0x198], RZ ;  /* 0x0000660030047a24 */ /* 0x008fe400078e02ff */
[C---:B------:R-:W-:Y:S01]  /*1e160*/  IMAD R0, R16.reuse, c[0x0][0x198], RZ ;  /* 0x0000660010007a24 */ /* 0x040fe200078e02ff */
[----:B------:R-:W-:Y:S02]  /*1e170*/  ISETP.LT.AND P3, PT, R16, c[0x0][0x17c], !P0 ;  /* 0x00005f0010007a0c */ /* 0x000fe40004761270 */
[----:B------:R-:W3:Y:S01]  /*1e180*/  LDL.LU R16, [R1+0x418] ;  /* 0x0004180001107983 */ /* 0x000ee20000300800 */
[----:B------:R-:W-:Y:S01]  /*1e190*/  IMAD R12, R40, c[0x0][0x198], RZ ;  /* 0x00006600280c7a24 */ /* 0x000fe200078e02ff */
[----:B------:R-:W-:Y:S02]  /*1e1a0*/  ISETP.LT.AND P1, PT, R48, c[0x0][0x17c], !P0 ;  /* 0x00005f0030007a0c */ /* 0x000fe40004721270 */
[----:B------:R-:W-:Y:S01]  /*1e1b0*/  LEA R64, P4, R4, R78, 0x2 ;  /* 0x0000004e04407211 */ /* 0x000fe200078810ff */
[----:B------:R-:W3:Y:S01]  /*1e1c0*/  LDL.LU R56, [R1+0x414] ;  /* 0x0004140001387983 */ /* 0x000ee20000300800 */
[----:B------:R-:W-:-:S02]  /*1e1d0*/  ISETP.LT.AND P2, PT, R40, c[0x0][0x17c], !P0 ;  /* 0x00005f0028007a0c */ /* 0x000fc40004741270 */
[-C--:B------:R-:W-:Y:S02]  /*1e1e0*/  LEA R60, P6, R12, R78.reuse, 0x2 ;  /* 0x0000004e0c3c7211 */ /* 0x080fe400078c10ff */
[-C--:B------:R-:W-:Y:S02]  /*1e1f0*/  LEA.HI.X.SX32 R65, R4, R79.reuse, 0x2, P4 ;  /* 0x0000004f04417211 */ /* 0x080fe400020f16ff */
[-C--:B-1----:R-:W-:Y:S02]  /*1e200*/  LEA.HI.X.SX32 R61, R12, R79.reuse, 0x2, P6 ;  /* 0x0000004f0c3d7211 */ /* 0x082fe400030f16ff */
[C---:B------:R-:W-:Y:S01]  /*1e210*/  LEA R52, P4, R0.reuse, R78, 0x2 ;  /* 0x0000004e00347211 */ /* 0x040fe200078810ff */
[----:B------:R-:W3:Y:S03]  /*1e220*/  LDL.LU R12, [R1+0x410] ;  /* 0x00041000010c7983 */ /* 0x000ee60000300800 */
[----:B------:R-:W-:Y:S01]  /*1e230*/  LEA.HI.X.SX32 R53, R0, R79, 0x2, P4 ;  /* 0x0000004f00357211 */ /* 0x000fe200020f16ff */
[----:B------:R-:W-:Y:S04]  /*1e240*/  @P1 STG.E [R64.64], R57 ;  /* 0x0000003940001986 */ /* 0x000fe8000c10190c */
[----:B------:R-:W-:Y:S04]  /*1e250*/  @P2 STG.E [R60.64], R49 ;  /* 0x000000313c002986 */ /* 0x000fe8000c10190c */
[----:B------:R1:W-:Y:S04]  /*1e260*/  @P3 STG.E [R52.64], R37 ;  /* 0x0000002534003986 */ /* 0x0003e8000c10190c */
[----:B------:R-:W3:Y:S01]  /*1e270*/  LDL.LU R40, [R1+0x5cc] ;  /* 0x0005cc0001287983 */ /* 0x000ee20000300800 */
[C---:B----4-:R-:W-:Y:S01]  /*1e280*/  IMAD R8, R28.reuse, c[0x0][0x198], RZ ;  /* 0x000066001c087a24 */ /* 0x050fe200078e02ff */
[----:B------:R-:W-:-:S02]  /*1e290*/  ISETP.LT.AND P3, PT, R28, c[0x0][0x17c], !P0 ;  /* 0x00005f001c007a0c */ /* 0x000fc40004761270 */
[----:B------:R-:W4:Y:S01]  /*1e2a0*/  LDL.LU R28, [R1+0x40c] ;  /* 0x00040c00011c7983 */ /* 0x000f220000300800 */
[C---:B------:R-:W-:Y:S01]  /*1e2b0*/  IMAD R4, R36.reuse, c[0x0][0x198], RZ ;  /* 0x0000660024047a24 */ /* 0x040fe200078e02ff */
[----:B------:R-:W-:Y:S01]  /*1e2c0*/  ISETP.LT.AND P1, PT, R36, c[0x0][0x17c], !P0 ;  /* 0x00005f0024007a0c */ /* 0x000fe20004721270 */
[C---:B------:R-:W-:Y:S01]  /*1e2d0*/  IMAD R0, R32.reuse, c[0x0][0x198], RZ ;  /* 0x0000660020007a24 */ /* 0x040fe200078e02ff */
[----:B------:R-:W-:Y:S02]  /*1e2e0*/  ISETP.LT.AND P2, PT, R32, c[0x0][0x17c], !P0 ;  /* 0x00005f0020007a0c */ /* 0x000fe40004741270 */
[-C--:B------:R-:W-:Y:S02]  /*1e2f0*/  LEA R36, P6, R4, R78.reuse, 0x2 ;  /* 0x0000004e04247211 */ /* 0x080fe400078c10ff */
[-C--:B------:R-:W-:Y:S02]  /*1e300*/  LEA R48, P4, R0, R78.reuse, 0x2 ;  /* 0x0000004e00307211 */ /* 0x080fe400078810ff */
[----:B-1----:R-:W-:Y:S01]  /*1e310*/  LEA.HI.X.SX32 R37, R4, R79, 0x2, P6 ;  /* 0x0000004f04257211 */ /* 0x002fe200030f16ff */
[----:B------:R-:W-:Y:S01]  /*1e320*/  IMAD R4, R24, c[0x0][0x198], RZ ;  /* 0x0000660018047a24 */ /* 0x000fe200078e02ff */
[----:B------:R-:W-:-:S02]  /*1e330*/  LEA R44, P6, R8, R78, 0x2 ;  /* 0x0000004e082c7211 */ /* 0x000fc400078c10ff */
[----:B------:R-:W-:Y:S01]  /*1e340*/  LEA.HI.X.SX32 R49, R0, R79, 0x2, P4 ;  /* 0x0000004f00317211 */ /* 0x000fe200020f16ff */
[----:B------:R1:W-:Y:S01]  /*1e350*/  @P1 STG.E [R36.64], R45 ;  /* 0x0000002d24001986 */ /* 0x0003e2000c10190c */
[----:B------:R-:W-:-:S03]  /*1e360*/  ISETP.LT.AND P1, PT, R24, c[0x0][0x17c], !P0 ;  /* 0x00005f0018007a0c */ /* 0x000fc60004721270 */
[----:B------:R-:W-:Y:S04]  /*1e370*/  @P2 STG.E [R48.64], R41 ;  /* 0x0000002930002986 */ /* 0x000fe8000c10190c */
[----:B------:R-:W4:Y:S01]  /*1e380*/  LDL.LU R24, [R1+0x408] ;  /* 0x0004080001187983 */ /* 0x000f220000300800 */
[----:B-1----:R-:W-:Y:S02]  /*1e390*/  LEA.HI.X.SX32 R45, R8, R79, 0x2, P6 ;  /* 0x0000004f082d7211 */ /* 0x002fe400030f16ff */
[----:B------:R-:W-:-:S03]  /*1e3a0*/  LEA R36, P4, R4, R78, 0x2 ;  /* 0x0000004e04247211 */ /* 0x000fc600078810ff */
[----:B------:R-:W-:Y:S01]  /*1e3b0*/  @P3 STG.E [R44.64], R33 ;  /* 0x000000212c003986 */ /* 0x000fe2000c10190c */
[----:B------:R-:W-:Y:S01]  /*1e3c0*/  LEA.HI.X.SX32 R37, R4, R79, 0x2, P4 ;  /* 0x0000004f04257211 */ /* 0x000fe200020f16ff */
[C---:B--2---:R-:W-:Y:S01]  /*1e3d0*/  IMAD R0, R20.reuse, c[0x0][0x198], RZ ;  /* 0x0000660014007a24 */ /* 0x044fe200078e02ff */
[----:B------:R-:W-:-:S04]  /*1e3e0*/  ISETP.LT.AND P2, PT, R20, c[0x0][0x17c], !P0 ;  /* 0x00005f0014007a0c */ /* 0x000fc80004741270 */
[C---:B------:R-:W-:Y:S01]  /*1e3f0*/  LEA R20, P6, R0.reuse, R78, 0x2 ;  /* 0x0000004e00147211 */ /* 0x040fe200078c10ff */
[----:B------:R1:W-:Y:S03]  /*1e400*/  @P1 STG.E [R36.64], R21 ;  /* 0x0000001524001986 */ /* 0x0003e6000c10190c */
[----:B-1----:R-:W-:-:S05]  /*1e410*/  LEA.HI.X.SX32 R21, R0, R79, 0x2, P6 ;  /* 0x0000004f00157211 */ /* 0x002fca00030f16ff */
[----:B------:R1:W-:Y:S01]  /*1e420*/  @P2 STG.E [R20.64], R29 ;  /* 0x0000001d14002986 */ /* 0x0003e2000c10190c */
[C---:B---3--:R-:W-:Y:S01]  /*1e430*/  ISETP.LT.AND P3, PT, R16.reuse, c[0x0][0x17c], !P0 ;  /* 0x00005f0010007a0c */ /* 0x048fe20004761270 */
[----:B------:R-:W-:Y:S02]  /*1e440*/  IMAD R4, R16, c[0x0][0x198], RZ ;  /* 0x0000660010047a24 */ /* 0x000fe400078e02ff */
[----:B------:R-:W2:Y:S03]  /*1e450*/  LDL.LU R16, [R1+0x404] ;  /* 0x0004040001107983 */ /* 0x000ea60000300800 */
[----:B------:R-:W-:Y:S01]  /*1e460*/  LEA R32, P4, R4, R78, 0x2 ;  /* 0x0000004e04207211 */ /* 0x000fe200078810ff */
[----:B------:R-:W3:Y:S01]  /*1e470*/  LDL.LU R41, [R1+0x5c8] ;  /* 0x0005c80001297983 */ /* 0x000ee20000300800 */
[----:B------:R-:W-:Y:S02]  /*1e480*/  IMAD R0, R56, c[0x0][0x198], RZ ;  /* 0x0000660038007a24 */ /* 0x000fe400078e02ff */
[----:B------:R-:W-:-:S02]  /*1e490*/  LEA.HI.X.SX32 R33, R4, R79, 0x2, P4 ;  /* 0x0000004f04217211 */ /* 0x000fc400020f16ff */
[----:B------:R-:W-:Y:S02]  /*1e4a0*/  ISETP.LT.AND P1, PT, R56, c[0x0][0x17c], !P0 ;  /* 0x00005f0038007a0c */ /* 0x000fe40004721270 */
[C---:B------:R-:W-:Y:S01]  /*1e4b0*/  ISETP.LT.AND P6, PT, R12.reuse, c[0x0][0x17c], !P0 ;  /* 0x00005f000c007a0c */ /* 0x040fe200047c1270 */
[----:B------:R-:W-:Y:S02]  /*1e4c0*/  IMAD R4, R12, c[0x0][0x198], RZ ;  /* 0x000066000c047a24 */ /* 0x000fe400078e02ff */
[----:B------:R-:W3:Y:S01]  /*1e4d0*/  LDL.LU R12, [R1+0x5c4] ;  /* 0x0005c400010c7983 */ /* 0x000ee20000300800 */
[----:B-1----:R-:W-:-:S03]  /*1e4e0*/  LEA R20, P2, R0, R78, 0x2 ;  /* 0x0000004e00147211 */ /* 0x002fc600078410ff */
[----:B------:R-:W3:Y:S01]  /*1e4f0*/  LDL.LU R8, [R1+0x5c0] ;  /* 0x0005c00001087983 */ /* 0x000ee20000300800 */
[----:B------:R-:W-:-:S03]  /*1e500*/  LEA.HI.X.SX32 R21, R0, R79, 0x2, P2 ;  /* 0x0000004f00157211 */ /* 0x000fc600010f16ff */
[----:B------:R1:W-:Y:S01]  /*1e510*/  @P3 STG.E [R32.64], R25 ;  /* 0x0000001920003986 */ /* 0x0003e2000c10190c */
[----:B------:R-:W-:-:S03]  /*1e520*/  LEA R36, P3, R4, R78, 0x2 ;  /* 0x0000004e04247211 */ /* 0x000fc600078610ff */
[----:B------:R-:W-:Y:S01]  /*1e530*/  @P1 STG.E [R20.64], R17 ;  /* 0x0000001114001986 */ /* 0x000fe2000c10190c */
[----:B------:R-:W-:Y:S02]  /*1e540*/  LEA.HI.X.SX32 R37, R4, R79, 0x2, P3 ;  /* 0x0000004f04257211 */ /* 0x000fe400018f16ff */
[----:B------:R-:W-:Y:S01]  /*1e550*/  ISETP.LT.AND P2, PT, R40, c[0x0][0x17c], !P0 ;  /* 0x00005f0028007a0c */ /* 0x000fe20004741270 */
[----:B-1----:R-:W3:Y:S04]  /*1e560*/  LDL.LU R32, [R1+0x5bc] ;  /* 0x0005bc0001207983 */ /* 0x002ee80000300800 */
[----:B------:R-:W3:Y:S04]  /*1e570*/  LDL.LU R40, [R1+0x5b8] ;  /* 0x0005b80001287983 */ /* 0x000ee80000300800 */
[----:B------:R1:W-:Y:S04]  /*1e580*/  @P6 STG.E [R36.64], R5 ;  /* 0x0000000524006986 */ /* 0x0003e8000c10190c */
[----:B-1----:R-:W3:Y:S01]  /*1e590*/  LDL.LU R36, [R1+0x5b4] ;  /* 0x0005b40001247983 */ /* 0x002ee20000300800 */
[C---:B----4-:R-:W-:Y:S01]  /*1e5a0*/  IMAD R0, R28.reuse, c[0x0][0x198], RZ ;  /* 0x000066001c007a24 */ /* 0x050fe200078e02ff */
[----:B------:R-:W-:-:S04]  /*1e5b0*/  ISETP.LT.AND P4, PT, R28, c[0x0][0x17c], !P0 ;  /* 0x00005f001c007a0c */ /* 0x000fc80004781270 */
[----:B------:R-:W-:-:S04]  /*1e5c0*/  LEA R28, P1, R0, R78, 0x2 ;  /* 0x0000004e001c7211 */ /* 0x000fc800078210ff */
[----:B------:R-:W-:-:S05]  /*1e5d0*/  LEA.HI.X.SX32 R29, R0, R79, 0x2, P1 ;  /* 0x0000004f001d7211 */ /* 0x000fca00008f16ff */
[----:B------:R1:W-:Y:S04]  /*1e5e0*/  @P4 STG.E [R28.64], R13 ;  /* 0x0000000d1c004986 */ /* 0x0003e8000c10190c */
[----:B-1----:R-:W4:Y:S04]  /*1e5f0*/  LDL.LU R29, [R1+0x5b0] ;  /* 0x0005b000011d7983 */ /* 0x002f280000300800 */
[----:B------:R-:W4:Y:S04]  /*1e600*/  LDL.LU R20, [R1+0x5ac] ;  /* 0x0005ac0001147983 */ /* 0x000f280000300800 */
[----:B------:R-:W4:Y:S01]  /*1e610*/  LDL.LU R28, [R1+0x5a8] ;  /* 0x0005a800011c7983 */ /* 0x000f220000300800 */
[C---:B------:R-:W-:Y:S01]  /*1e620*/  IMAD R4, R24.reuse, c[0x0][0x198], RZ ;  /* 0x0000660018047a24 */ /* 0x040fe200078e02ff */
[----:B------:R-:W-:Y:S01]  /*1e630*/  ISETP.LT.AND P3, PT, R24, c[0x0][0x17c], !P0 ;  /* 0x00005f0018007a0c */ /* 0x000fe20004761270 */
[----:B------:R-:W-:-:S03]  /*1e640*/  IMAD.MOV.U32 R0, RZ, RZ, c[0x0][0x198] ;  /* 0x00006600ff007624 */ /* 0x000fc600078e00ff */
[----:B------:R-:W-:-:S04]  /*1e650*/  LEA R24, P6, R4, R78, 0x2 ;  /* 0x0000004e04187211 */ /* 0x000fc800078c10ff */
[----:B------:R-:W-:Y:S02]  /*1e660*/  LEA.HI.X.SX32 R25, R4, R79, 0x2, P6 ;  /* 0x0000004f04197211 */ /* 0x000fe400030f16ff */
[----:B------:R-:W-:-:S03]  /*1e670*/  ISETP.LT.AND P5, PT, R113, c[0x0][0x17c], !P0 ;  /* 0x00005f0071007a0c */ /* 0x000fc600047a1270 */
[----:B------:R1:W-:Y:S01]  /*1e680*/  @P3 STG.E [R24.64], R9 ;  /* 0x0000000918003986 */ /* 0x0003e2000c10190c */
[C---:B--2---:R-:W-:Y:S01]  /*1e690*/  IMAD R33, R16.reuse, c[0x0][0x198], RZ ;  /* 0x0000660010217a24 */ /* 0x044fe200078e02ff */
[----:B------:R-:W-:-:S03]  /*1e6a0*/  ISETP.LT.AND P1, PT, R16, c[0x0][0x17c], !P0 ;  /* 0x00005f0010007a0c */ /* 0x000fc60004721270 */
[----:B------:R-:W-:Y:S01]  /*1e6b0*/  IMAD R21, R0, 0x2, R33 ;  /* 0x0000000200157824 */ /* 0x000fe200078e0221 */
[----:B------:R-:W-:-:S04]  /*1e6c0*/  LEA R16, P4, R33, R78, 0x2 ;  /* 0x0000004e21107211 */ /* 0x000fc800078810ff */
[-C--:B------:R-:W-:Y:S01]  /*1e6d0*/  LEA.HI.X.SX32 R17, R33, R79.reuse, 0x2, P4 ;  /* 0x0000004f21117211 */ /* 0x080fe200020f16ff */
[----:B------:R-:W-:Y:S01]  /*1e6e0*/  IMAD R33, R0, 0x2, R21 ;  /* 0x0000000200217824 */ /* 0x000fe200078e0215 */
[CC--:B------:R-:W-:Y:S02]  /*1e6f0*/  LEA R4, P6, R21.reuse, R78.reuse, 0x2 ;  /* 0x0000004e15047211 */ /* 0x0c0fe400078c10ff */
[----:B---3--:R-:W-:Y:S02]  /*1e700*/  ISETP.LT.AND P3, PT, R12, c[0x0][0x17c], !P0 ;  /* 0x00005f000c007a0c */ /* 0x008fe40004761270 */
[-C--:B------:R-:W-:Y:S01]  /*1e710*/  LEA.HI.X.SX32 R5, R21, R79.reuse, 0x2, P6 ;  /* 0x0000004f15057211 */ /* 0x080fe200030f16ff */
[----:B------:R-:W-:Y:S01]  /*1e720*/  IMAD R21, R0, 0x2, R33 ;  /* 0x0000000200157824 */ /* 0x000fe200078e0221 */
[C---:B------:R-:W-:Y:S01]  /*1e730*/  LEA R12, P6, R33.reuse, R78, 0x2 ;  /* 0x0000004e210c7211 */ /* 0x040fe200078c10ff */
[----:B------:R2:W-:Y:S01]  /*1e740*/  @P1 STG.E [R16.64], R66 ;  /* 0x0000004210001986 */ /* 0x0005e2000c10190c */
[----:B------:R-:W-:Y:S01]  /*1e750*/  ISETP.LT.AND P1, PT, R8, c[0x0][0x17c], !P0 ;  /* 0x00005f0008007a0c */ /* 0x000fe20004721270 */
[----:B-1----:R-:W-:Y:S01]  /*1e760*/  IMAD R25, R0, 0x2, R21 ;  /* 0x0000000200197824 */ /* 0x002fe200078e0215 */
[----:B------:R-:W-:-:S02]  /*1e770*/  LEA.HI.X.SX32 R13, R33, R79, 0x2, P6 ;  /* 0x0000004f210d7211 */ /* 0x000fc400030f16ff */
[-C--:B------:R-:W-:Y:S02]  /*1e780*/  LEA R8, P6, R21, R78.reuse, 0x2 ;  /* 0x0000004e15087211 */ /* 0x080fe400078c10ff */
[----:B------:R-:W-:Y:S02]  /*1e790*/  ISETP.LT.AND P4, PT, R41, c[0x0][0x17c], !P0 ;  /* 0x00005f0029007a0c */ /* 0x000fe40004781270 */
[-C--:B------:R-:W-:Y:S01]  /*1e7a0*/  LEA.HI.X.SX32 R9, R21, R79.reuse, 0x2, P6 ;  /* 0x0000004f15097211 */ /* 0x080fe200030f16ff */
[----:B------:R-:W-:Y:S01]  /*1e7b0*/  IMAD R21, R0, 0x2, R25 ;  /* 0x0000000200157824 */ /* 0x000fe200078e0219 */
[C---:B--2---:R-:W-:Y:S01]  /*1e7c0*/  LEA R16, P6, R25.reuse, R78, 0x2 ;  /* 0x0000004e19107211 */ /* 0x044fe200078c10ff */
[----:B------:R1:W-:Y:S03]  /*1e7d0*/  @P5 STG.E [R4.64], R54 ;  /* 0x0000003604005986 */ /* 0x0003e6000c10190c */
[----:B------:R-:W-:-:S02]  /*1e7e0*/  LEA.HI.X.SX32 R17, R25, R79, 0x2, P6 ;  /* 0x0000004f19117211 */ /* 0x000fc400030f16ff */
[----:B------:R-:W-:Y:S02]  /*1e7f0*/  ISETP.LT.AND P5, PT, R32, c[0x0][0x17c], !P0 ;  /* 0x00005f0020007a0c */ /* 0x000fe400047a1270 */
[----:B------:R-:W2:Y:S04]  /*1e800*/  LDL.LU R32, [R1+0x5a4] ;  /* 0x0005a40001207983 */ /* 0x000ea80000300800 */
[----:B------:R-:W3:Y:S01]  /*1e810*/  LDL.LU R24, [R1+0x5a0] ;  /* 0x0005a00001187983 */ /* 0x000ee20000300800 */
[----:B-1----:R-:W-:-:S03]  /*1e820*/  LEA R4, P6, R21, R78, 0x2 ;  /* 0x0000004e15047211 */ /* 0x002fc600078c10ff */
[----:B------:R1:W-:Y:S01]  /*1e830*/  @P2 STG.E [R12.64], R62 ;  /* 0x0000003e0c002986 */ /* 0x0003e2000c10190c */
[----:B------:R-:W-:-:S03]  /*1e840*/  LEA.HI.X.SX32 R5, R21, R79, 0x2, P6 ;  /* 0x0000004f15057211 */ /* 0x000fc600030f16ff */
[----:B------:R1:W-:Y:S04]  /*1e850*/  @P4 STG.E [R8.64], R58 ;  /* 0x0000003a08004986 */ /* 0x0003e8000c10190c */
[----:B------:R1:W-:Y:S04]  /*1e860*/  @P3 STG.E [R16.64], R50 ;  /* 0x0000003210003986 */ /* 0x0003e8000c10190c */
[----:B------:R-:W3:Y:S04]  /*1e870*/  LDL.LU R33, [R1+0x59c] ;  /* 0x00059c0001217983 */ /* 0x000ee80000300800 */
[----:B------:R4:W-:Y:S01]  /*1e880*/  @P1 STG.E [R4.64], R38 ;  /* 0x0000002604001986 */ /* 0x0009e2000c10190c */
[----:B------:R-:W-:-:S05]  /*1e890*/  IMAD R25, R0, 0x2, R21 ;  /* 0x0000000200197824 */ /* 0x000fca00078e0215 */
[----:B-1----:R-:W-:-:S04]  /*1e8a0*/  LEA R12, P6, R25, R78, 0x2 ;  /* 0x0000004e190c7211 */ /* 0x002fc800078c10ff */
[----:B------:R-:W-:-:S05]  /*1e8b0*/  LEA.HI.X.SX32 R13, R25, R79, 0x2, P6 ;  /* 0x0000004f190d7211 */ /* 0x000fca00030f16ff */
[----:B------:R1:W-:Y:S01]  /*1e8c0*/  @P5 STG.E [R12.64], R46 ;  /* 0x0000002e0c005986 */ /* 0x0003e2000c10190c */
[----:B----4-:R-:W-:-:S03]  /*1e8d0*/  ISETP.LT.AND P3, PT, R29, c[0x0][0x17c], !P0 ;  /* 0x00005f001d007a0c */ /* 0x010fc60004761270 */
[----:B------:R-:W4:Y:S01]  /*1e8e0*/  LDL.LU R29, [R1+0x598] ;  /* 0x00059800011d7983 */ /* 0x000f220000300800 */
[----:B------:R-:W-:-:S03]  /*1e8f0*/  ISETP.LT.AND P1, PT, R20, c[0x0][0x17c], !P0 ;  /* 0x00005f0014007a0c */ /* 0x000fc60004721270 */
[----:B------:R-:W4:Y:S01]  /*1e900*/  LDL.LU R20, [R1+0x594] ;  /* 0x0005940001147983 */ /* 0x000f220000300800 */
[----:B------:R-:W-:-:S03]  /*1e910*/  ISETP.LT.AND P5, PT, R28, c[0x0][0x17c], !P0 ;  /* 0x00005f001c007a0c */ /* 0x000fc600047a1270 */
[----:B------:R-:W4:Y:S01]  /*1e920*/  LDL.LU R28, [R1+0x590] ;  /* 0x00059000011c7983 */ /* 0x000f220000300800 */
[----:B------:R-:W-:-:S04]  /*1e930*/  IMAD R21, R0, 0x2, R25 ;  /* 0x0000000200157824 */ /* 0x000fc800078e0219 */
[----:B------:R-:W-:Y:S01]  /*1e940*/  IMAD R25, R0, 0x2, R21 ;  /* 0x0000000200197824 */ /* 0x000fe200078e0215 */
[CC--:B------:R-:W-:Y:S02]  /*1e950*/  LEA R8, P6, R21.reuse, R78.reuse, 0x2 ;  /* 0x0000004e15087211 */ /* 0x0c0fe400078c10ff */
[----:B------:R-:W-:Y:S02]  /*1e960*/  ISETP.LT.AND P2, PT, R40, c[0x0][0x17c], !P0 ;  /* 0x00005f0028007a0c */ /* 0x000fe40004741270 */
[-C--:B------:R-:W-:Y:S01]  /*1e970*/  LEA.HI.X.SX32 R9, R21, R79.reuse, 0x2, P6 ;  /* 0x0000004f15097211 */ /* 0x080fe200030f16ff */
[----:B------:R-:W-:Y:S01]  /*1e980*/  IMAD R21, R0, 0x2, R25 ;  /* 0x0000000200157824 */ /* 0x000fe200078e0219 */
[CC--:B------:R-:W-:Y:S02]  /*1e990*/  LEA R16, P6, R25.reuse, R78.reuse, 0x2 ;  /* 0x0000004e19107211 */ /* 0x0c0fe400078c10ff */
[----:B------:R-:W-:Y:S02]  /*1e9a0*/  ISETP.LT.AND P4, PT, R36, c[0x0][0x17c], !P0 ;  /* 0x00005f0024007a0c */ /* 0x000fe40004781270 */
[----:B------:R-:W-:Y:S01]  /*1e9b0*/  LEA.HI.X.SX32 R17, R25, R79, 0x2, P6 ;  /* 0x0000004f19117211 */ /* 0x000fe200030f16ff */
[----:B------:R-:W-:Y:S01]  /*1e9c0*/  IMAD R25, R0, 0x2, R21 ;  /* 0x0000000200197824 */ /* 0x000fe200078e0215 */
[----:B------:R-:W-:-:S04]  /*1e9d0*/  LEA R4, P6, R21, R78, 0x2 ;  /* 0x0000004e15047211 */ /* 0x000fc800078c10ff */
[-C--:B------:R-:W-:Y:S01]  /*1e9e0*/  LEA.HI.X.SX32 R5, R21, R79.reuse, 0x2, P6 ;  /* 0x0000004f15057211 */ /* 0x080fe200030f16ff */
[----:B------:R-:W-:Y:S01]  /*1e9f0*/  IMAD R21, R0, 0x2, R25 ;  /* 0x0000000200157824 */ /* 0x000fe200078e0219 */
[CC--:B-1----:R-:W-:Y:S01]  /*1ea00*/  LEA R12, P6, R25.reuse, R78.reuse, 0x2 ;  /* 0x0000004e190c7211 */ /* 0x0c2fe200078c10ff */
[----:B------:R1:W-:Y:S03]  /*1ea10*/  @P2 STG.E [R8.64], R42 ;  /* 0x0000002a08002986 */ /* 0x0003e6000c10190c */
[-C--:B------:R-:W-:Y:S01]  /*1ea20*/  LEA.HI.X.SX32 R13, R25, R79.reuse, 0x2, P6 ;  /* 0x0000004f190d7211 */ /* 0x080fe200030f16ff */
[----:B------:R1:W-:Y:S02]  /*1ea30*/  @P4 STG.E [R16.64], R34 ;  /* 0x0000002210004986 */ /* 0x0003e4000c10190c */
[C---:B-1----:R-:W-:Y:S02]  /*1ea40*/  LEA R8, P6, R21.reuse, R78, 0x2 ;  /* 0x0000004e15087211 */ /* 0x042fe400078c10ff */
[----:B------:R1:W-:Y:S02]  /*1ea50*/  @P3 STG.E [R4.64], R22 ;  /* 0x0000001604003986 */ /* 0x0003e4000c10190c */
[----:B------:R-:W-:-:S02]  /*1ea60*/  LEA.HI.X.SX32 R9, R21, R79, 0x2, P6 ;  /* 0x0000004f15097211 */ /* 0x000fc400030f16ff */
[----:B------:R-:W-:Y:S04]  /*1ea70*/  @P1 STG.E [R12.64], R30 ;  /* 0x0000001e0c001986 */ /* 0x000fe8000c10190c */
[----:B------:R1:W-:Y:S01]  /*1ea80*/  @P5 STG.E [R8.64], R26 ;  /* 0x0000001a08005986 */ /* 0x0003e2000c10190c */
[----:B------:R-:W-:-:S05]  /*1ea90*/  IMAD R25, R0, 0x2, R21 ;  /* 0x0000000200197824 */ /* 0x000fca00078e0215 */
[----:B------:R-:W-:-:S04]  /*1eaa0*/  LEA R16, P6, R25, R78, 0x2 ;  /* 0x0000004e19107211 */ /* 0x000fc800078c10ff */
[----:B------:R-:W-:Y:S02]  /*1eab0*/  LEA.HI.X.SX32 R17, R25, R79, 0x2, P6 ;  /* 0x0000004f19117211 */ /* 0x000fe400030f16ff */
[----:B--2---:R-:W-:Y:S02]  /*1eac0*/  ISETP.LT.AND P2, PT, R32, c[0x0][0x17c], !P0 ;  /* 0x00005f0020007a0c */ /* 0x004fe40004741270 */
[----:B------:R-:W2:Y:S01]  /*1ead0*/  LDL.LU R32, [R1+0x58c] ;  /* 0x00058c0001207983 */ /* 0x000ea20000300800 */
[----:B---3--:R-:W-:-:S03]  /*1eae0*/  ISETP.LT.AND P4, PT, R24, c[0x0][0x17c], !P0 ;  /* 0x00005f0018007a0c */ /* 0x008fc60004781270 */
[----:B------:R-:W3:Y:S04]  /*1eaf0*/  LDL.LU R24, [R1+0x588] ;  /* 0x0005880001187983 */ /* 0x000ee80000300800 */
[----:B-1----:R-:W2:Y:S04]  /*1eb00*/  LDL.LU R22, [R1+0x584] ;  /* 0x0005840001167983 */ /* 0x002ea80000300800 */
[----:B------:R1:W-:Y:S01]  /*1eb10*/  @P2 STG.E [R16.64], R18 ;  /* 0x0000001210002986 */ /* 0x0003e2000c10190c */
[----:B----4-:R-:W-:-:S03]  /*1eb20*/  ISETP.LT.AND P1, PT, R29, c[0x0][0x17c], !P0 ;  /* 0x00005f001d007a0c */ /* 0x010fc60004721270 */
[----:B------:R-:W4:Y:S01]  /*1eb30*/  LDL.LU R29, [R1+0x580] ;  /* 0x00058000011d7983 */ /* 0x000f220000300800 */
[----:B------:R-:W-:-:S03]  /*1eb40*/  ISETP.LT.AND P5, PT, R20, c[0x0][0x17c], !P0 ;  /* 0x00005f0014007a0c */ /* 0x000fc600047a1270 */
[----:B------:R-:W4:Y:S01]  /*1eb50*/  LDL.LU R20, [R1+0x57c] ;  /* 0x00057c0001147983 */ /* 0x000f220000300800 */
[----:B------:R-:W-:-:S03]  /*1eb60*/  ISETP.LT.AND P2, PT, R28, c[0x0][0x17c], !P0 ;  /* 0x00005f001c007a0c */ /* 0x000fc60004741270 */
[----:B------:R-:W4:Y:S01]  /*1eb70*/  LDL.LU R28, [R1+0x578] ;  /* 0x00057800011c7983 */ /* 0x000f220000300800 */
[C---:B------:R-:W-:Y:S01]  /*1eb80*/  IMAD R21, R0.reuse, 0x2, R25 ;  /* 0x0000000200157824 */ /* 0x040fe200078e0219 */
[----:B------:R-:W-:Y:S02]  /*1eb90*/  ISETP.LT.AND P3, PT, R33, c[0x0][0x17c], !P0 ;  /* 0x00005f0021007a0c */ /* 0x000fe40004761270 */
[----:B------:R-:W4:Y:S01]  /*1eba0*/  LDL.LU R26, [R1+0x574] ;  /* 0x00057400011a7983 */ /* 0x000f220000300800 */
[----:B------:R-:W-:Y:S01]  /*1ebb0*/  IMAD R25, R0, 0x2, R21 ;  /* 0x0000000200197824 */ /* 0x000fe200078e0215 */
[----:B------:R-:W-:-:S04]  /*1ebc0*/  LEA R4, P6, R21, R78, 0x2 ;  /* 0x0000004e15047211 */ /* 0x000fc800078c10ff */
[----:B------:R-:W-:Y:S01]  /*1ebd0*/  LEA.HI.X.SX32 R5, R21, R79, 0x2, P6 ;  /* 0x0000004f15057211 */ /* 0x000fe200030f16ff */
[----:B------:R-:W-:Y:S01]  /*1ebe0*/  IMAD R21, R0, 0x2, R25 ;  /* 0x0000000200157824 */ /* 0x000fe200078e0219 */
[----:B------:R-:W-:-:S04]  /*1ebf0*/  LEA R12, P6, R25, R78, 0x2 ;  /* 0x0000004e190c7211 */ /* 0x000fc800078c10ff */
[----:B------:R-:W-:Y:S01]  /*1ec00*/  LEA.HI.X.SX32 R13, R25, R79, 0x2, P6 ;  /* 0x0000004f190d7211 */ /* 0x000fe200030f16ff */
[----:B------:R-:W-:Y:S01]  /*1ec10*/  IMAD R25, R0, 0x2, R21 ;  /* 0x0000000200197824 */ /* 0x000fe200078e0215 */
[----:B------:R-:W-:-:S04]  /*1ec20*/  LEA R8, P6, R21, R78, 0x2 ;  /* 0x0000004e15087211 */ /* 0x000fc800078c10ff */
[-C--:B------:R-:W-:Y:S01]  /*1ec30*/  LEA.HI.X.SX32 R9, R21, R79.reuse, 0x2, P6 ;  /* 0x0000004f15097211 */ /* 0x080fe200030f16ff */
[----:B------:R-:W-:Y:S01]  /*1ec40*/  IMAD R21, R0, 0x2, R25 ;  /* 0x0000000200157824 */ /* 0x000fe200078e0219 */
[CC--:B-1----:R-:W-:Y:S01]  /*1ec50*/  LEA R16, P6, R25.reuse, R78.reuse, 0x2 ;  /* 0x0000004e19107211 */ /* 0x0c2fe200078c10ff */
[----:B------:R1:W-:Y:S03]  /*1ec60*/  @P4 STG.E [R4.64], R6 ;  /* 0x0000000604004986 */ /* 0x0003e6000c10190c */
[----:B------:R-:W-:Y:S01]  /*1ec70*/  LEA.HI.X.SX32 R17, R25, R79, 0x2, P6 ;  /* 0x0000004f19117211 */ /* 0x000fe200030f16ff */
[----:B------:R1:W-:Y:S04]  /*1ec80*/  @P3 STG.E [R12.64], R14 ;  /* 0x0000000e0c003986 */ /* 0x0003e8000c10190c */
[----:B------:R2:W-:Y:S01]  /*1ec90*/  @P1 STG.E [R8.64], R10 ;  /* 0x0000000a08001986 */ /* 0x0005e2000c10190c */
[----:B-1----:R-:W-:-:S04]  /*1eca0*/  LEA R4, P6, R21, R78, 0x2 ;  /* 0x0000004e15047211 */ /* 0x002fc800078c10ff */
[----:B------:R-:W-:Y:S01]  /*1ecb0*/  LEA.HI.X.SX32 R5, R21, R79, 0x2, P6 ;  /* 0x0000004f15057211 */ /* 0x000fe200030f16ff */
[----:B------:R1:W-:Y:S04]  /*1ecc0*/  @P5 STG.E [R16.64], R67 ;  /* 0x0000004310005986 */ /* 0x0003e8000c10190c */
[----:B------:R1:W-:Y:S01]  /*1ecd0*/  @P2 STG.E [R4.64], R55 ;  /* 0x0000003704002986 */ /* 0x0003e2000c10190c */
[----:B------:R-:W-:-:S05]  /*1ece0*/  IMAD R25, R0, 0x2, R21 ;  /* 0x0000000200197824 */ /* 0x000fca00078e0215 */
[----:B------:R-:W-:-:S04]  /*1ecf0*/  LEA R12, P6, R25, R78, 0x2 ;  /* 0x0000004e190c7211 */ /* 0x000fc800078c10ff */
[----:B------:R-:W-:Y:S02]  /*1ed00*/  LEA.HI.X.SX32 R13, R25, R79, 0x2, P6 ;  /* 0x0000004f190d7211 */ /* 0x000fe400030f16ff */
[----:B---3--:R-:W-:Y:S02]  /*1ed10*/  ISETP.LT.AND P3, PT, R24, c[0x0][0x17c], !P0 ;  /* 0x00005f0018007a0c */ /* 0x008fe40004761270 */
[----:B------:R-:W3:Y:S01]  /*1ed20*/  LDL.LU R24, [R1+0x570] ;  /* 0x0005700001187983 */ /* 0x000ee20000300800 */
[----:B--2---:R-:W-:-:S03]  /*1ed30*/  ISETP.LT.AND P1, PT, R22, c[0x0][0x17c], !P0 ;  /* 0x00005f0016007a0c */ /* 0x004fc60004721270 */
[----:B------:R-:W2:Y:S04]  /*1ed40*/  LDL.LU R22, [R1+0x56c] ;  /* 0x00056c0001167983 */ /* 0x000ea80000300800 */
[----:B------:R-:W2:Y:S01]  /*1ed50*/  LDL.LU R18, [R1+0x568] ;  /* 0x0005680001127983 */ /* 0x000ea20000300800 */
[----:B------:R-:W-:-:S13]  /*1ed60*/  ISETP.LT.AND P4, PT, R32, c[0x0][0x17c], !P0 ;  /* 0x00005f0020007a0c */ /* 0x000fda0004781270 */
[----:B------:R1:W-:Y:S01]  /*1ed70*/  @P4 STG.E [R12.64], R63 ;  /* 0x0000003f0c004986 */ /* 0x0003e2000c10190c */
[----:B----4-:R-:W-:-:S03]  /*1ed80*/  ISETP.LT.AND P2, PT, R20, c[0x0][0x17c], !P0 ;  /* 0x00005f0014007a0c */ /* 0x010fc60004741270 */
[----:B------:R-:W4:Y:S04]  /*1ed90*/  LDL.LU R20, [R1+0x564] ;  /* 0x0005640001147983 */ /* 0x000f280000300800 */
[----:B------:R-:W4:Y:S04]  /*1eda0*/  LDL.LU R6, [R1+0x560] ;  /* 0x0005600001067983 */ /* 0x000f280000300800 */
[----:B------:R-:W4:Y:S04]  /*1edb0*/  LDL.LU R14, [R1+0x55c] ;  /* 0x00055c00010e7983 */ /* 0x000f280000300800 */
[----:B------:R-:W4:Y:S01]  /*1edc0*/  LDL.LU R10, [R1+0x558] ;  /* 0x00055800010a7983 */ /* 0x000f220000300800 */
[----:B------:R-:W-:-:S03]  /*1edd0*/  ISETP.LT.AND P4, PT, R28, c[0x0][0x17c], !P0 ;  /* 0x00005f001c007a0c */ /* 0x000fc60004781270 */
[----:B------:R-:W4:Y:S01]  /*1ede0*/  LDL.LU R28, [R1+0x554] ;  /* 0x00055400011c7983 */ /* 0x000f220000300800 */
[----:B------:R-:W-:-:S04]  /*1edf0*/  IMAD R21, R0, 0x2, R25 ;  /* 0x0000000200157824 */ /* 0x000fc800078e0219 */
[----:B------:R-:W-:Y:S01]  /*1ee00*/  IMAD R25, R0, 0x2, R21 ;  /* 0x0000000200197824 */ /* 0x000fe200078e0215 */
[----:B------:R-:W-:-:S04]  /*1ee10*/  LEA R8, P6, R21, R78, 0x2 ;  /* 0x0000004e15087211 */ /* 0x000fc800078c10ff */
[----:B------:R-:W-:Y:S01]  /*1ee20*/  LEA.HI.X.SX32 R9, R21, R79, 0x2, P6 ;  /* 0x0000004f15097211 */ /* 0x000fe200030f16ff */
[----:B------:R-:W-:Y:S01]  /*1ee30*/  IMAD R21, R0, 0x2, R25 ;  /* 0x0000000200157824 */ /* 0x000fe200078e0219 */
[----:B-1----:R-:W-:-:S04]  /*1ee40*/  LEA R16, P6, R25, R78, 0x2 ;  /* 0x0000004e19107211 */ /* 0x002fc800078c10ff */
[-C--:B------:R-:W-:Y:S01]  /*1ee50*/  LEA.HI.X.SX32 R17, R25, R79.reuse, 0x2, P6 ;  /* 0x0000004f19117211 */ /* 0x080fe200030f16ff */
[C---:B------:R-:W-:Y:S01]  /*1ee60*/  IMAD R25, R0.reuse, 0x2, R21 ;  /* 0x0000000200197824 */ /* 0x040fe200078e0215 */
[-C--:B------:R-:W-:Y:S02]  /*1ee70*/  LEA R4, P6, R21, R78.reuse, 0x2 ;  /* 0x0000004e15047211 */ /* 0x080fe400078c10ff */
[----:B------:R-:W-:Y:S02]  /*1ee80*/  ISETP.LT.AND P5, PT, R29, c[0x0][0x17c], !P0 ;  /* 0x00005f001d007a0c */ /* 0x000fe400047a1270 */
[----:B------:R-:W-:Y:S01]  /*1ee90*/  LEA.HI.X.SX32 R5, R21, R79, 0x2, P6 ;  /* 0x0000004f15057211 */ /* 0x000fe200030f16ff */
[----:B------:R-:W-:Y:S01]  /*1eea0*/  IMAD R21, R0, 0x2, R25 ;  /* 0x0000000200157824 */ /* 0x000fe200078e0219 */
[----:B------:R-:W-:Y:S01]  /*1eeb0*/  LEA R12, P6, R25, R78, 0x2 ;  /* 0x0000004e190c7211 */ /* 0x000fe200078c10ff */
[----:B------:R1:W-:Y:S01]  /*1eec0*/  @P3 STG.E [R8.64], R59 ;  /* 0x0000003b08003986 */ /* 0x0003e2000c10190c */
[----:B------:R-:W-:-:S02]  /*1eed0*/  ISETP.LT.AND P3, PT, R26, c[0x0][0x17c], !P0 ;  /* 0x00005f001a007a0c */ /* 0x000fc40004761270 */
[----:B------:R-:W-:Y:S01]  /*1eee0*/  LEA.HI.X.SX32 R13, R25, R79, 0x2, P6 ;  /* 0x0000004f190d7211 */ /* 0x000fe200030f16ff */
[----:B------:R-:W-:Y:S01]  /*1eef0*/  IMAD R25, R0, 0x2, R21 ;  /* 0x0000000200197824 */ /* 0x000fe200078e0215 */
[----:B------:R1:W-:Y:S02]  /*1ef00*/  @P1 STG.E [R16.64], R51 ;  /* 0x0000003310001986 */ /* 0x0003e4000c10190c */
[----:B-1----:R-:W-:-:S04]  /*1ef10*/  LEA R8, P6, R21, R78, 0x2 ;  /* 0x0000004e15087211 */ /* 0x002fc800078c10ff */
[-C--:B------:R-:W-:Y:S02]  /*1ef20*/  LEA.HI.X.SX32 R9, R21, R79.reuse, 0x2, P6 ;  /* 0x0000004f15097211 */ /* 0x080fe400030f16ff */
[C---:B------:R-:W-:Y:S01]  /*1ef30*/  LEA R16, P6, R25.reuse, R78, 0x2 ;  /* 0x0000004e19107211 */ /* 0x040fe200078c10ff */
[C---:B------:R-:W-:Y:S01]  /*1ef40*/  IMAD R21, R0.reuse, 0x2, R25 ;  /* 0x0000000200157824 */ /* 0x040fe200078e0219 */
[----:B------:R1:W-:Y:S02]  /*1ef50*/  @P5 STG.E [R4.64], R39 ;  /* 0x0000002704005986 */ /* 0x0003e4000c10190c */
[----:B------:R-:W-:Y:S02]  /*1ef60*/  LEA.HI.X.SX32 R17, R25, R79, 0x2, P6 ;  /* 0x0000004f19117211 */ /* 0x000fe400030f16ff */
[----:B------:R1:W-:Y:S01]  /*1ef70*/  @P2 STG.E [R12.64], R47 ;  /* 0x0000002f0c002986 */ /* 0x0003e2000c10190c */
[----:B------:R-:W-:-:S03]  /*1ef80*/  IMAD R25, R0, 0x2, R21 ;  /* 0x0000000200197824 */ /* 0x000fc600078e0215 */
[----:B------:R1:W-:Y:S02]  /*1ef90*/  @P4 STG.E [R8.64], R43 ;  /* 0x0000002b08004986 */ /* 0x0003e4000c10190c */
[CC--:B-1----:R-:W-:Y:S02]  /*1efa0*/  LEA R4, P6, R21.reuse, R78.reuse, 0x2 ;  /* 0x0000004e15047211 */ /* 0x0c2fe400078c10ff */
[----:B------:R1:W-:Y:S02]  /*1efb0*/  @P3 STG.E [R16.64], R35 ;  /* 0x0000002310003986 */ /* 0x0003e4000c10190c */
[----:B------:R-:W-:Y:S02]  /*1efc0*/  LEA.HI.X.SX32 R5, R21, R79, 0x2, P6 ;  /* 0x0000004f15057211 */ /* 0x000fe400030f16ff */
[----:B------:R-:W-:Y:S01]  /*1efd0*/  LEA R12, P6, R25, R78, 0x2 ;  /* 0x0000004e190c7211 */ /* 0x000fe200078c10ff */
[----:B------:R-:W-:-:S03]  /*1efe0*/  IMAD R21, R0, 0x2, R25 ;  /* 0x0000000200157824 */ /* 0x000fc600078e0219 */
[----:B------:R-:W-:Y:S02]  /*1eff0*/  LEA.HI.X.SX32 R13, R25, R79, 0x2, P6 ;  /* 0x0000004f190d7211 */ /* 0x000fe400030f16ff */
[----:B------:R-:W-:Y:S01]  /*1f000*/  LEA R8, P6, R21, R78, 0x2 ;  /* 0x0000004e15087211 */ /* 0x000fe200078c10ff */
[----:B------:R-:W-:-:S03]  /*1f010*/  IMAD R25, R0, 0x2, R21 ;  /* 0x0000000200197824 */ /* 0x000fc600078e0215 */
[-C--:B------:R-:W-:Y:S01]  /*1f020*/  LEA.HI.X.SX32 R9, R21, R79.reuse, 0x2, P6 ;  /* 0x0000004f15097211 */ /* 0x080fe200030f16ff */
[----:B-1----:R-:W-:Y:S01]  /*1f030*/  IMAD R17, R0, 0x2, R25 ;  /* 0x0000000200117824 */ /* 0x002fe200078e0219 */
[C---:B------:R-:W-:Y:S02]  /*1f040*/  LEA R32, P6, R25.reuse, R78, 0x2 ;  /* 0x0000004e19207211 */ /* 0x040fe400078c10ff */
[----:B---3--:R-:W-:Y:S02]  /*1f050*/  ISETP.LT.AND P1, PT, R24, c[0x0][0x17c], !P0 ;  /* 0x00005f0018007a0c */ /* 0x008fe40004721270 */
[----:B--2---:R-:W-:Y:S02]  /*1f060*/  ISETP.LT.AND P5, PT, R22, c[0x0][0x17c], !P0 ;  /* 0x00005f0016007a0c */ /* 0x004fe400047a1270 */
[----:B------:R-:W-:Y:S02]  /*1f070*/  ISETP.LT.AND P2, PT, R18, c[0x0][0x17c], !P0 ;  /* 0x00005f0012007a0c */ /* 0x000fe40004741270 */
[----:B------:R-:W2:Y:S07]  /*1f080*/  LDL.LU R18, [R1+0x550] ;  /* 0x0005500001127983 */ /* 0x000eae0000300800 */
[----:B------:R1:W-:Y:S04]  /*1f090*/  @P1 STG.E [R4.64], R23 ;  /* 0x0000001704001986 */ /* 0x0003e8000c10190c */
[----:B------:R-:W-:Y:S01]  /*1f0a0*/  @P5 STG.E [R12.64], R31 ;  /* 0x0000001f0c005986 */ /* 0x000fe2000c10190c */
[----:B------:R-:W-:-:S02]  /*1f0b0*/  LEA.HI.X.SX32 R33, R25, R79, 0x2, P6 ;  /* 0x0000004f19217211 */ /* 0x000fc400030f16ff */
[CC--:B------:R-:W-:Y:S01]  /*1f0c0*/  LEA R34, P6, R17.reuse, R78.reuse, 0x2 ;  /* 0x0000004e11227211 */ /* 0x0c0fe200078c10ff */
[----:B------:R3:W-:Y:S01]  /*1f0d0*/  @P2 STG.E [R8.64], R27 ;  /* 0x0000001b08002986 */ /* 0x0007e2000c10190c */
[C---:B-1----:R-:W-:Y:S02]  /*1f0e0*/  IMAD R5, R0.reuse, 0x2, R17 ;  /* 0x0000000200057824 */ /* 0x042fe400078e0211 */
[----:B------:R-:W-:Y:S01]  /*1f0f0*/  LEA.HI.X.SX32 R35, R17, R79, 0x2, P6 ;  /* 0x0000004f11237211 */ /* 0x000fe200030f16ff */
[----:B------:R-:W-:Y:S02]  /*1f100*/  LDS.128 R24, [R3] ;  /* 0x0000000003187984 */ /* 0x000fe40000000c00 */
[----:B------:R-:W-:Y:S01]  /*1f110*/  LEA R36, P6, R5, R78, 0x2 ;  /* 0x0000004e05247211 */ /* 0x000fe200078c10ff */
[----:B---3--:R-:W-:-:S03]  /*1f120*/  IMAD R9, R0, 0x2, R5 ;  /* 0x0000000200097824 */ /* 0x008fc600078e0205 */
[----:B------:R-:W-:Y:S01]  /*1f130*/  LEA.HI.X.SX32 R37, R5, R79, 0x2, P6 ;  /* 0x0000004f05257211 */ /* 0x000fe200030f16ff */
[----:B------:R-:W-:Y:S01]  /*1f140*/  IMAD R13, R0, 0x2, R9 ;  /* 0x00000002000d7824 */ /* 0x000fe200078e0209 */
[----:B------:R-:W-:-:S04]  /*1f150*/  LEA R38, P6, R9, R78, 0x2 ;  /* 0x0000004e09267211 */ /* 0x000fc800078c10ff */
[----:B------:R-:W-:Y:S02]  /*1f160*/  LEA.HI.X.SX32 R39, R9, R79, 0x2, P6 ;  /* 0x0000004f09277211 */ /* 0x000fe400030f16ff */
[----:B------:R-:W-:-:S04]  /*1f170*/  LEA R40, P6, R13, R78, 0x2 ;  /* 0x0000004e0d287211 */ /* 0x000fc800078c10ff */
[----:B------:R-:W-:Y:S02]  /*1f180*/  LEA.HI.X.SX32 R41, R13, R79, 0x2, P6 ;  /* 0x0000004f0d297211 */ /* 0x000fe400030f16ff */
[----:B----4-:R-:W-:Y:S02]  /*1f190*/  ISETP.LT.AND P3, PT, R6, c[0x0][0x17c], !P0 ;  /* 0x00005f0006007a0c */ /* 0x010fe40004761270 */
[----:B------:R-:W3:Y:S01]  /*1f1a0*/  LDL.LU R6, [R1+0x5d4] ;  /* 0x0005d40001067983 */ /* 0x000ee20000300800 */
[----:B------:R-:W-:-:S03]  /*1f1b0*/  ISETP.LT.AND P1, PT, R14, c[0x0][0x17c], !P0 ;  /* 0x00005f000e007a0c */ /* 0x000fc60004721270 */
[----:B------:R-:W4:Y:S01]  /*1f1c0*/  LDL.LU R14, [R1+0x5d8] ;  /* 0x0005d800010e7983 */ /* 0x000f220000300800 */
[----:B------:R-:W-:Y:S02]  /*1f1d0*/  ISETP.LT.AND P4, PT, R20, c[0x0][0x17c], !P0 ;  /* 0x00005f0014007a0c */ /* 0x000fe40004781270 */
[----:B------:R-:W-:Y:S01]  /*1f1e0*/  ISETP.LT.AND P5, PT, R10, c[0x0][0x17c], !P0 ;  /* 0x00005f000a007a0c */ /* 0x000fe200047a1270 */
[----:B------:R-:W1:Y:S04]  /*1f1f0*/  LDS.128 R20, [R2] ;  /* 0x0000000002147984 */ /* 0x000e680000000c00 */
[----:B------:R-:W4:Y:S04]  /*1f200*/  LDL.LU R10, [R1+0x5d0] ;  /* 0x0005d000010a7983 */ /* 0x000f280000300800 */
[----:B------:R-:W4:Y:S04]  /*1f210*/  LDL.LU R46, [R1+0x54c] ;  /* 0x00054c00012e7983 */ /* 0x000f280000300800 */
[----:B------:R-:W4:Y:S01]  /*1f220*/  LDL.LU R43, [R1+0x548] ;  /* 0x00054800012b7983 */ /* 0x000f220000300800 */
[----:B------:R-:W-:-:S03]  /*1f230*/  ISETP.LT.AND P2, PT, R28, c[0x0][0x17c], !P0 ;  /* 0x00005f001c007a0c */ /* 0x000fc60004741270 */
[----:B------:R-:W4:Y:S04]  /*1f240*/  LDL.LU R42, [R1+0x544] ;  /* 0x00054400012a7983 */ /* 0x000f280000300800 */
[----:B------:R-:W4:Y:S04]  /*1f250*/  LDL.LU R55, [R1+0x540] ;  /* 0x0005400001377983 */ /* 0x000f280000300800 */
[----:B------:R-:W-:Y:S04]  /*1f260*/  @P4 STG.E [R32.64], R19 ;  /* 0x0000001320004986 */ /* 0x000fe8000c10190c */
[----:B------:R-:W-:Y:S04]  /*1f270*/  @P3 STG.E [R34.64], R7 ;  /* 0x0000000722003986 */ /* 0x000fe8000c10190c */
[----:B------:R-:W-:Y:S04]  /*1f280*/  @P1 STG.E [R36.64], R15 ;  /* 0x0000000f24001986 */ /* 0x000fe8000c10190c */
[----:B------:R-:W-:Y:S04]  /*1f290*/  @P5 STG.E [R38.64], R11 ;  /* 0x0000000b26005986 */ /* 0x000fe8000c10190c */
[----:B------:R-:W4:Y:S04]  /*1f2a0*/  LDL.LU R50, [R1+0x53c] ;  /* 0x00053c0001327983 */ /* 0x000f280000300800 */
[----:B-1----:R1:W-:Y:S04]  /*1f2b0*/  @P2 STG.E [R40.64], R20 ;  /* 0x0000001428002986 */ /* 0x0023e8000c10190c */
[----:B------:R-:W4:Y:S04]  /*1f2c0*/  LDL.LU R54, [R1+0x5dc] ;  /* 0x0005dc0001367983 */ /* 0x000f280000300800 */
[----:B------:R-:W-:Y:S04]  /*1f2d0*/  LDS.128 R28, [R85] ;  /* 0x00000000551c7984 */ /* 0x000fe80000000c00 */
[----:B-1----:R-:W4:Y:S01]  /*1f2e0*/  LDL.LU R20, [R1+0x5e0] ;  /* 0x0005e00001147983 */ /* 0x002f220000300800 */
[----:B------:R-:W-:-:S04]  /*1f2f0*/  IMAD R33, R0, 0x2, R13 ;  /* 0x0000000200217824 */ /* 0x000fc800078e020d */
[----:B------:R-:W-:Y:S01]  /*1f300*/  IMAD R35, R0, 0x2, R33 ;  /* 0x0000000200237824 */ /* 0x000fe200078e0221 */
[----:B------:R-:W-:-:S03]  /*1f310*/  LEA R44, P6, R33, R78, 0x2 ;  /* 0x0000004e212c7211 */ /* 0x000fc600078c10ff */
[----:B------:R-:W-:Y:S01]  /*1f320*/  IMAD R37, R0, 0x2, R35 ;  /* 0x0000000200257824 */ /* 0x000fe200078e0223 */
[----:B------:R-:W-:-:S03]  /*1f330*/  LEA.HI.X.SX32 R45, R33, R79, 0x2, P6 ;  /* 0x0000004f212d7211 */ /* 0x000fc600030f16ff */
[----:B------:R-:W-:-:S04]  /*1f340*/  IMAD R39, R0, 0x2, R37 ;  /* 0x0000000200277824 */ /* 0x000fc800078e0225 */
[----:B------:R-:W-:Y:S01]  /*1f350*/  IMAD R51, R0, 0x2, R39 ;  /* 0x0000000200337824 */ /* 0x000fe200078e0227 */
[----:B--2---:R-:W-:Y:S02]  /*1f360*/  ISETP.LT.AND P4, PT, R18, c[0x0][0x17c], !P0 ;  /* 0x00005f0012007a0c */ /* 0x004fe40004781270 */
[----:B------:R-:W1:Y:S11]  /*1f370*/  LDS.128 R16, [R84] ;  /* 0x0000000054107984 */ /* 0x000e760000000c00 */
[----:B------:R-:W-:Y:S01]  /*1f380*/  @P4 STG.E [R44.64], R24 ;  /* 0x000000182c004986 */ /* 0x000fe2000c10190c */
[----:B---3--:R-:W-:-:S03]  /*1f390*/  ISETP.LT.AND P3, PT, R6, c[0x0][0x17c], !P0 ;  /* 0x00005f0006007a0c */ /* 0x008fc60004761270 */
[----:B------:R-:W2:Y:S01]  /*1f3a0*/  LDS.128 R4, [R2+0x800] ;  /* 0x0008000002047984 */ /* 0x000ea20000000c00 */
[----:B----4-:R-:W-:-:S03]  /*1f3b0*/  ISETP.LT.AND P1, PT, R14, c[0x0][0x17c], !P0 ;  /* 0x00005f000e007a0c */ /* 0x010fc60004721270 */
[----:B------:R-:W3:Y:S01]  /*1f3c0*/  LDS.128 R12, [R3+0x800] ;  /* 0x00080000030c7984 */ /* 0x000ee20000000c00 */
[----:B------:R-:W-:-:S03]  /*1f3d0*/  ISETP.LT.AND P5, PT, R10, c[0x0][0x17c], !P0 ;  /* 0x00005f000a007a0c */ /* 0x000fc600047a1270 */
[----:B------:R-:W3:Y:S01]  /*1f3e0*/  LDS.128 R8, [R84+0x800] ;  /* 0x0008000054087984 */ /* 0x000ee20000000c00 */
[----:B------:R-:W-:Y:S02]  /*1f3f0*/  ISETP.LT.AND P2, PT, R46, c[0x0][0x17c], !P0 ;  /* 0x00005f002e007a0c */ /* 0x000fe40004741270 */
[----:B------:R-:W-:-:S04]  /*1f400*/  LEA R46, P6, R35, R78, 0x2 ;  /* 0x0000004e232e7211 */ /* 0x000fc800078c10ff */
[-C--:B------:R-:W-:Y:S02]  /*1f410*/  LEA.HI.X.SX32 R47, R35, R79.reuse, 0x2, P6 ;  /* 0x0000004f232f7211 */ /* 0x080fe400030f16ff */
[CC--:B------:R-:W-:Y:S01]  /*1f420*/  LEA R48, P6, R37.reuse, R78.reuse, 0x2 ;  /* 0x0000004e25307211 */ /* 0x0c0fe200078c10ff */
[----:B------:R-:W3:Y:S03]  /*1f430*/  LDS.128 R32, [R85+0x800] ;  /* 0x0008000055207984 */ /* 0x000ee60000000c00 */
[-C--:B------:R-:W-:Y:S02]  /*1f440*/  LEA.HI.X.SX32 R49, R37, R79.reuse, 0x2, P6 ;  /* 0x0000004f25317211 */ /* 0x080fe400030f16ff */
[CC--:B------:R-:W-:Y:S01]  /*1f450*/  LEA R52, P6, R39.reuse, R78.reuse, 0x2 ;  /* 0x0000004e27347211 */ /* 0x0c0fe200078c10ff */
[----:B-1----:R1:W-:Y:S03]  /*1f460*/  @P3 STG.E [R46.64], R16 ;  /* 0x000000102e003986 */ /* 0x0023e6000c10190c */
[----:B------:R-:W-:Y:S01]  /*1f470*/  LEA.HI.X.SX32 R53, R39, R79, 0x2, P6 ;  /* 0x0000004f27357211 */ /* 0x000fe200030f16ff */
[----:B------:R2:W-:Y:S01]  /*1f480*/  @P1 STG.E [R48.64], R28 ;  /* 0x0000001c30001986 */ /* 0x0005e2000c10190c */
[----:B------:R-:W-:Y:S01]  /*1f490*/  ISETP.LT.AND P1, PT, R55, c[0x0][0x17c], !P0 ;  /* 0x00005f0037007a0c */ /* 0x000fe20004721270 */
[----:B------:R-:W-:Y:S01]  /*1f4a0*/  IMAD R55, R0, 0x2, R51 ;  /* 0x0000000200377824 */ /* 0x000fe200078e0233 */
[----:B------:R-:W-:Y:S01]  /*1f4b0*/  LEA R60, P6, R51, R78, 0x2 ;  /* 0x0000004e333c7211 */ /* 0x000fe200078c10ff */
[----:B------:R-:W-:Y:S01]  /*1f4c0*/  LDS.128 R36, [R3+0x1000] ;  /* 0x0010000003247984 */ /* 0x000fe20000000c00 */
[----:B------:R-:W-:-:S03]  /*1f4d0*/  ISETP.LT.AND P4, PT, R43, c[0x0][0x17c], !P0 ;  /* 0x00005f002b007a0c */ /* 0x000fc60004781270 */
[----:B-1----:R-:W4:Y:S01]  /*1f4e0*/  LDL.LU R16, [R1+0x5e4] ;  /* 0x0005e40001107983 */ /* 0x002f220000300800 */
[----:B------:R-:W-:-:S03]  /*1f4f0*/  LEA.HI.X.SX32 R61, R51, R79, 0x2, P6 ;  /* 0x0000004f333d7211 */ /* 0x000fc600030f16ff */
[----:B--2---:R1:W-:Y:S01]  /*1f500*/  @P5 STG.E [R52.64], R4 ;  /* 0x0000000434005986 */ /* 0x0043e2000c10190c */
[----:B------:R-:W-:-:S03]  /*1f510*/  LEA R62, P6, R55, R78, 0x2 ;  /* 0x0000004e373e7211 */ /* 0x000fc600078c10ff */
[----:B------:R-:W2:Y:S01]  /*1f520*/  LDL.LU R28, [R1+0x600] ;  /* 0x00060000011c7983 */ /* 0x000ea20000300800 */
[----:B------:R-:W-:-:S03]  /*1f530*/  LEA.HI.X.SX32 R63, R55, R79, 0x2, P6 ;  /* 0x0000004f373f7211 */ /* 0x000fc600030f16ff */
[----:B------:R-:W-:Y:S04]  /*1f540*/  LDS.128 R44, [R84+0x1000] ;  /* 0x00100000542c7984 */ /* 0x000fe80000000c00 */
[----:B-1----:R-:W2:Y:S04]  /*1f550*/  LDL.LU R4, [R1+0x5fc] ;  /* 0x0005fc0001047983 */ /* 0x002ea80000300800 */
[----:B---3--:R-:W-:Y:S04]  /*1f560*/  @P2 STG.E [R60.64], R12 ;  /* 0x0000000c3c002986 */ /* 0x008fe8000c10190c */
[----:B------:R1:W-:Y:S01]  /*1f570*/  @P4 STG.E [R62.64], R8 ;  /* 0x000000083e004986 */ /* 0x0003e2000c10190c */
[----:B------:R-:W-:-:S03]  /*1f580*/  ISETP.LT.AND P4, PT, R20, c[0x0][0x17c], !P0 ;  /* 0x00005f0014007a0c */ /* 0x000fc60004781270 */
[----:B------:R-:W3:Y:S01]  /*1f590*/  LDL.LU R20, [R1+0x5f8] ;  /* 0x0005f80001147983 */ /* 0x000ee20000300800 */
[----:B------:R-:W-:-:S03]  /*1f5a0*/  ISETP.LT.AND P3, PT, R42, c[0x0][0x17c], !P0 ;  /* 0x00005f002a007a0c */ /* 0x000fc60004761270 */
[----:B------:R-:W1:Y:S04]  /*1f5b0*/  LDS.128 R40, [R2+0x1000] ;  /* 0x0010000002287984 */ /* 0x000e680000000c00 */
[----:B-1----:R-:W3:Y:S01]  /*1f5c0*/  LDL.LU R8, [R1+0x5f4] ;  /* 0x0005f40001087983 */ /* 0x002ee20000300800 */
[----:B------:R-:W-:-:S03]  /*1f5d0*/  ISETP.LT.AND P5, PT, R50, c[0x0][0x17c], !P0 ;  /* 0x00005f0032007a0c */ /* 0x000fc600047a1270 */
[----:B------:R-:W1:Y:S01]  /*1f5e0*/  LDS.128 R48, [R85+0x1000] ;  /* 0x0010000055307984 */ /* 0x000e620000000c00 */
[----:B------:R-:W-:Y:S01]  /*1f5f0*/  IMAD R57, R0, 0x2, R55 ;  /* 0x0000000200397824 */ /* 0x000fe200078e0237 */
[----:B------:R-:W-:Y:S02]  /*1f600*/  ISETP.LT.AND P2, PT, R54, c[0x0][0x17c], !P0 ;  /* 0x00005f0036007a0c */ /* 0x000fe40004741270 */
[----:B------:R1:W2:Y:S01]  /*1f610*/  LDS.128 R52, [R2+0x1800] ;  /* 0x0018000002347984 */ /* 0x0002a20000000c00 */
[C---:B------:R-:W-:Y:S01]  /*1f620*/  IMAD R67, R0.reuse, 0x2, R57 ;  /* 0x0000000200437824 */ /* 0x040fe200078e0239 */
[CC--:B------:R-:W-:Y:S02]  /*1f630*/  LEA R64, P6, R57.reuse, R78.reuse, 0x2 ;  /* 0x0000004e39407211 */ /* 0x0c0fe400078c10ff */
[----:B------:R-:W3:Y:S02]  /*1f640*/  LDL.LU R24, [R1+0x5f0] ;  /* 0x0005f00001187983 */ /* 0x000ee40000300800 */
[-C--:B------:R-:W-:Y:S01]  /*1f650*/  LEA.HI.X.SX32 R65, R57, R79.reuse, 0x2, P6 ;  /* 0x0000004f39417211 */ /* 0x080fe200030f16ff */
[C---:B------:R-:W-:Y:S01]  /*1f660*/  IMAD R69, R0.reuse, 0x2, R67 ;  /* 0x0000000200457824 */ /* 0x040fe200078e0243 */
[CC--:B------:R-:W-:Y:S01]  /*1f670*/  LEA R66, P6, R67.reuse, R78.reuse, 0x2 ;  /* 0x0000004e43427211 */ /* 0x0c0fe200078c10ff */
[----:B------:R1:W2:Y:S02]  /*1f680*/  LDS.128 R56, [R3+0x1800] ;  /* 0x0018000003387984 */ /* 0x0002a40000000c00 */
[C---:B------:R-:W-:Y:S01]  /*1f690*/  IMAD R71, R0.reuse, 0x2, R69 ;  /* 0x0000000200477824 */ /* 0x040fe200078e0245 */
[----:B------:R-:W-:Y:S01]  /*1f6a0*/  LEA.HI.X.SX32 R67, R67, R79, 0x2, P6 ;  /* 0x0000004f43437211 */ /* 0x000fe200030f16ff */
[----:B------:R1:W-:Y:S01]  /*1f6b0*/  @P3 STG.E [R64.64], R32 ;  /* 0x0000002040003986 */ /* 0x0003e2000c10190c */
[----:B------:R-:W-:Y:S01]  /*1f6c0*/  LEA R68, P6, R69, R78, 0x2 ;  /* 0x0000004e45447211 */ /* 0x000fe200078c10ff */
[----:B------:R-:W-:-:S02]  /*1f6d0*/  IMAD R73, R0, 0x2, R71 ;  /* 0x0000000200497824 */ /* 0x000fc400078e0247 */
[----:B------:R-:W2:Y:S01]  /*1f6e0*/  LDS.128 R60, [R84+0x1800] ;  /* 0x00180000543c7984 */ /* 0x000ea20000000c00 */
[----:B------:R-:W-:-:S03]  /*1f6f0*/  LEA.HI.X.SX32 R69, R69, R79, 0x2, P6 ;  /* 0x0000004f45457211 */ /* 0x000fc600030f16ff */
[----:B------:R-:W2:Y:S04]  /*1f700*/  LDS.128 R84, [R85+0x1800] ;  /* 0x0018000055547984 */ /* 0x000ea80000000c00 */
[----:B------:R1:W-:Y:S02]  /*1f710*/  @P1 STG.E [R66.64], R40 ;  /* 0x0000002842001986 */ /* 0x0003e4000c10190c */
[----:B-1----:R-:W-:-:S04]  /*1f720*/  LEA R2, P1, R71, R78, 0x2 ;  /* 0x0000004e47027211 */ /* 0x002fc800078210ff */
[-C--:B------:R-:W-:Y:S01]  /*1f730*/  LEA.HI.X.SX32 R3, R71, R79.reuse, 0x2, P1 ;  /* 0x0000004f47037211 */ /* 0x080fe200008f16ff */
[----:B------:R-:W-:Y:S01]  /*1f740*/  IMAD R71, R0, 0x2, R73 ;  /* 0x0000000200477824 */ /* 0x000fe200078e0249 */
[CC--:B------:R-:W-:Y:S01]  /*1f750*/  LEA R64, P6, R73.reuse, R78.reuse, 0x2 ;  /* 0x0000004e49407211 */ /* 0x0c0fe200078c10ff */
[----:B------:R1:W-:Y:S03]  /*1f760*/  @P5 STG.E [R68.64], R36 ;  /* 0x0000002444005986 */ /* 0x0003e6000c10190c */
[----:B------:R-:W-:Y:S01]  /*1f770*/  LEA.HI.X.SX32 R65, R73, R79, 0x2, P6 ;  /* 0x0000004f49417211 */ /* 0x000fe200030f16ff */
[----:B------:R1:W-:Y:S01]  /*1f780*/  @P2 STG.E [R2.64], R44 ;  /* 0x0000002c02002986 */ /* 0x0003e2000c10190c */
[----:B------:R-:W-:-:S03]  /*1f790*/  LEA R66, P2, R71, R78, 0x2 ;  /* 0x0000004e47427211 */ /* 0x000fc600078410ff */
[----:B------:R1:W-:Y:S01]  /*1f7a0*/  @P4 STG.E [R64.64], R48 ;  /* 0x0000003040004986 */ /* 0x0003e2000c10190c */
[----:B------:R-:W-:Y:S02]  /*1f7b0*/  LEA.HI.X.SX32 R67, R71, R79, 0x2, P2 ;  /* 0x0000004f47437211 */ /* 0x000fe400010f16ff */
[----:B----4-:R-:W-:Y:S02]  /*1f7c0*/  ISETP.LT.AND P3, PT, R16, c[0x0][0x17c], !P0 ;  /* 0x00005f0010007a0c */ /* 0x010fe40004761270 */
[----:B------:R-:W4:Y:S04]  /*1f7d0*/  LDL.LU R16, [R1+0x5ec] ;  /* 0x0005ec0001107983 */ /* 0x000f280000300800 */
[----:B------:R-:W4:Y:S01]  /*1f7e0*/  LDL.LU R12, [R1+0x5e8] ;  /* 0x0005e800010c7983 */ /* 0x000f220000300800 */
[----:B--2---:R-:W-:-:S03]  /*1f7f0*/  ISETP.LT.AND P1, PT, R4, c[0x0][0x17c], !P0 ;  /* 0x00005f0004007a0c */ /* 0x004fc60004721270 */
[----:B------:R-:W2:Y:S01]  /*1f800*/  LDL.LU R4, [R1+0x538] ;  /* 0x0005380001047983 */ /* 0x000ea20000300800 */
[----:B------:R-:W-:Y:S02]  /*1f810*/  ISETP.LT.AND P5, PT, R28, c[0x0][0x17c], !P0 ;  /* 0x00005f001c007a0c */ /* 0x000fe400047a1270 */
[----:B---3--:R-:W-:Y:S02]  /*1f820*/  ISETP.LT.AND P4, PT, R20, c[0x0][0x17c], !P0 ;  /* 0x00005f0014007a0c */ /* 0x008fe40004781270 */
[----:B------:R-:W3:Y:S01]  /*1f830*/  LDL.LU R20, [R1+0x534] ;  /* 0x0005340001147983 */ /* 0x000ee20000300800 */
[----:B------:R-:W-:-:S03]  /*1f840*/  ISETP.LT.AND P2, PT, R8, c[0x0][0x17c], !P0 ;  /* 0x00005f0008007a0c */ /* 0x000fc60004741270 */
[----:B------:R-:W3:Y:S04]  /*1f850*/  LDL.LU R8, [R1+0x530] ;  /* 0x0005300001087983 */ /* 0x000ee80000300800 */
[----:B------:R-:W3:Y:S01]  /*1f860*/  LDL.LU R28, [R1+0x52c] ;  /* 0x00052c00011c7983 */ /* 0x000ee20000300800 */
[----:B------:R-:W-:-:S04]  /*1f870*/  IMAD R73, R0, 0x2, R71 ;  /* 0x0000000200497824 */ /* 0x000fc800078e0247 */
[C---:B------:R-:W-:Y:S01]  /*1f880*/  IMAD R71, R0.reuse, 0x2, R73 ;  /* 0x0000000200477824 */ /* 0x040fe200078e0249 */
[CC--:B-1----:R-:W-:Y:S01]  /*1f890*/  LEA R68, P6, R73.reuse, R78.reuse, 0x2 ;  /* 0x0000004e49447211 */ /* 0x0c2fe200078c10ff */
[----:B------:R1:W-:Y:S03]  /*1f8a0*/  @P3 STG.E [R66.64], R52 ;  /* 0x0000003442003986 */ /* 0x0003e6000c10190c */
[----:B------:R-:W-:Y:S01]  /*1f8b0*/  LEA.HI.X.SX32 R69, R73, R79, 0x2, P6 ;  /* 0x0000004f49457211 */ /* 0x000fe200030f16ff */
[----:B------:R-:W-:Y:S01]  /*1f8c0*/  IMAD R73, R0, 0x2, R71 ;  /* 0x0000000200497824 */ /* 0x000fe200078e0247 */
[----:B------:R-:W-:-:S04]  /*1f8d0*/  LEA R2, P3, R71, R78, 0x2 ;  /* 0x0000004e47027211 */ /* 0x000fc800078610ff */
[-C--:B------:R-:W-:Y:S01]  /*1f8e0*/  LEA.HI.X.SX32 R3, R71, R79.reuse, 0x2, P3 ;  /* 0x0000004f47037211 */ /* 0x080fe200018f16ff */
[C---:B------:R-:W-:Y:S01]  /*1f8f0*/  IMAD R71, R0.reuse, 0x2, R73 ;  /* 0x0000000200477824 */ /* 0x040fe200078e0249 */
[CC--:B------:R-:W-:Y:S01]  /*1f900*/  LEA R64, P6, R73.reuse, R78.reuse, 0x2 ;  /* 0x0000004e49407211 */ /* 0x0c0fe200078c10ff */
[----:B------:R1:W-:Y:S03]  /*1f910*/  @P5 STG.E [R68.64], R56 ;  /* 0x0000003844005986 */ /* 0x0003e6000c10190c */
[-C--:B------:R-:W-:Y:S01]  /*1f920*/  LEA.HI.X.SX32 R65, R73, R79.reuse, 0x2, P6 ;  /* 0x0000004f49417211 */ /* 0x080fe200030f16ff */
[----:B------:R1:W-:Y:S01]  /*1f930*/  @P1 STG.E [R2.64], R60 ;  /* 0x0000003c02001986 */ /* 0x0003e2000c10190c */
[C---:B------:R-:W-:Y:S01]  /*1f940*/  IMAD R73, R0.reuse, 0x2, R71 ;  /* 0x0000000200497824 */ /* 0x040fe200078e0247 */
[CC--:B-1----:R-:W-:Y:S02]  /*1f950*/  LEA R66, P1, R71.reuse, R78.reuse, 0x2 ;  /* 0x0000004e47427211 */ /* 0x0c2fe400078210ff */
[----:B------:R1:W-:Y:S02]  /*1f960*/  @P4 STG.E [R64.64], R84 ;  /* 0x0000005440004986 */ /* 0x0003e4000c10190c */
[----:B------:R-:W-:Y:S01]  /*1f970*/  LEA.HI.X.SX32 R67, R71, R79, 0x2, P1 ;  /* 0x0000004f47437211 */ /* 0x000fe200008f16ff */
[----:B------:R-:W-:Y:S01]  /*1f980*/  IMAD R71, R0, 0x2, R73 ;  /* 0x0000000200477824 */ /* 0x000fe200078e0249 */
[----:B------:R-:W-:-:S02]  /*1f990*/  LEA R68, P6, R73, R78, 0x2 ;  /* 0x0000004e49447211 */ /* 0x000fc400078c10ff */
[----:B------:R-:W-:Y:S02]  /*1f9a0*/  ISETP.LT.AND P5, PT, R24, c[0x0][0x17c], !P0 ;  /* 0x00005f0018007a0c */ /* 0x000fe400047a1270 */
[----:B------:R-:W-:Y:S01]  /*1f9b0*/  LEA.HI.X.SX32 R69, R73, R79, 0x2, P6 ;  /* 0x0000004f49457211 */ /* 0x000fe200030f16ff */
[----:B------:R-:W-:Y:S01]  /*1f9c0*/  IMAD R73, R0, 0x2, R71 ;  /* 0x0000000200497824 */ /* 0x000fe200078e0247 */
[----:B------:R2:W-:Y:S01]  /*1f9d0*/  @P2 STG.E [R66.64], R21 ;  /* 0x0000001542002986 */ /* 0x0005e2000c10190c */
[----:B------:R-:W-:-:S03]  /*1f9e0*/  LEA R2, P2, R71, R78, 0x2 ;  /* 0x0000004e47027211 */ /* 0x000fc600078410ff */
[----:B-1----:R-:W-:Y:S02]  /*1f9f0*/  LEA R64, P6, R73, R78, 0x2 ;  /* 0x0000004e49407211 */ /* 0x002fe400078c10ff */
[-C--:B------:R-:W-:Y:S02]  /*1fa00*/  LEA.HI.X.SX32 R3, R71, R79.reuse, 0x2, P2 ;  /* 0x0000004f47037211 */ /* 0x080fe400010f16ff */
[----:B------:R-:W-:Y:S01]  /*1fa10*/  LEA.HI.X.SX32 R65, R73, R79, 0x2, P6 ;  /* 0x0000004f49417211 */ /* 0x000fe200030f16ff */
[----:B------:R1:W-:Y:S01]  /*1fa20*/  @P5 STG.E [R68.64], R25 ;  /* 0x0000001944005986 */ /* 0x0003e2000c10190c */
[----:B----4-:R-:W-:-:S03]  /*1fa30*/  ISETP.LT.AND P3, PT, R16, c[0x0][0x17c], !P0 ;  /* 0x00005f0010007a0c */ /* 0x010fc60004761270 */
[----:B------:R-:W4:Y:S01]  /*1fa40*/  LDL.LU R16, [R1+0x528] ;  /* 0x0005280001107983 */ /* 0x000f220000300800 */
[----:B------:R-:W-:-:S03]  /*1fa50*/  ISETP.LT.AND P4, PT, R12, c[0x0][0x17c], !P0 ;  /* 0x00005f000c007a0c */ /* 0x000fc60004781270 */
[----:B------:R-:W4:Y:S01]  /*1fa60*/  LDL.LU R12, [R1+0x524] ;  /* 0x00052400010c7983 */ /* 0x000f220000300800 */
[----:B--2---:R-:W-:-:S03]  /*1fa70*/  ISETP.LT.AND P1, PT, R4, c[0x0][0x17c], !P0 ;  /* 0x00005f0004007a0c */ /* 0x004fc60004721270 */
[----:B------:R-:W2:Y:S04]  /*1fa80*/  LDL.LU R4, [R1+0x520] ;  /* 0x0005200001047983 */ /* 0x000ea80000300800 */
[----:B------:R-:W2:Y:S04]  /*1fa90*/  LDL.LU R32, [R1+0x51c] ;  /* 0x00051c0001207983 */ /* 0x000ea80000300800 */
[----:B------:R1:W-:Y:S04]  /*1faa0*/  @P3 STG.E [R2.64], R17 ;  /* 0x0000001102003986 */ /* 0x0003e8000c10190c */
[----:B------:R1:W-:Y:S01]  /*1fab0*/  @P4 STG.E [R64.64], R29 ;  /* 0x0000001d40004986 */ /* 0x0003e2000c10190c */
[----:B---3--:R-:W-:-:S03]  /*1fac0*/  ISETP.LT.AND P2, PT, R8, c[0x0][0x17c], !P0 ;  /* 0x00005f0008007a0c */ /* 0x008fc60004741270 */
[----:B------:R-:W3:Y:S01]  /*1fad0*/  LDL.LU R8, [R1+0x518] ;  /* 0x0005180001087983 */ /* 0x000ee20000300800 */
[----:B------:R-:W-:-:S03]  /*1fae0*/  ISETP.LT.AND P4, PT, R28, c[0x0][0x17c], !P0 ;  /* 0x00005f001c007a0c */ /* 0x000fc60004781270 */
[----:B------:R-:W3:Y:S04]  /*1faf0*/  LDL.LU R44, [R1+0x514] ;  /* 0x00051400012c7983 */ /* 0x000ee80000300800 */
[----:B------:R-:W3:Y:S01]  /*1fb00*/  LDL.LU R28, [R1+0x510] ;  /* 0x00051000011c7983 */ /* 0x000ee20000300800 */
[----:B------:R-:W-:Y:S01]  /*1fb10*/  IMAD R71, R0, 0x2, R73 ;  /* 0x0000000200477824 */ /* 0x000fe200078e0249 */
[----:B------:R-:W-:Y:S02]  /*1fb20*/  ISETP.LT.AND P5, PT, R20, c[0x0][0x17c], !P0 ;  /* 0x00005f0014007a0c */ /* 0x000fe400047a1270 */
[----:B------:R-:W3:Y:S01]  /*1fb30*/  LDL.LU R40, [R1+0x50c] ;  /* 0x00050c0001287983 */ /* 0x000ee20000300800 */
[----:B------:R-:W-:Y:S01]  /*1fb40*/  IMAD R67, R0, 0x2, R71 ;  /* 0x0000000200437824 */ /* 0x000fe200078e0247 */
[----:B------:R-:W-:-:S02]  /*1fb50*/  LEA R20, P3, R71, R78, 0x2 ;  /* 0x0000004e47147211 */ /* 0x000fc400078610ff */
[----:B------:R-:W3:Y:S01]  /*1fb60*/  LDL.LU R36, [R1+0x508] ;  /* 0x0005080001247983 */ /* 0x000ee20000300800 */
[C---:B-1----:R-:W-:Y:S01]  /*1fb70*/  IMAD R69, R0.reuse, 0x2, R67 ;  /* 0x0000000200457824 */ /* 0x042fe200078e0243 */
[-C--:B------:R-:W-:Y:S02]  /*1fb80*/  LEA.HI.X.SX32 R21, R71, R79.reuse, 0x2, P3 ;  /* 0x0000004f47157211 */ /* 0x080fe400018f16ff */
[-C--:B------:R-:W-:Y:S01]  /*1fb90*/  LEA R24, P6, R67, R78.reuse, 0x2 ;  /* 0x0000004e43187211 */ /* 0x080fe200078c10ff */
[C---:B------:R-:W-:Y:S02]  /*1fba0*/  IMAD R17, R0.reuse, 0x2, R69 ;  /* 0x0000000200117824 */ /* 0x040fe400078e0245 */
[----:B------:R1:W-:Y:S01]  /*1fbb0*/  @P1 STG.E [R20.64], R5 ;  /* 0x0000000514001986 */ /* 0x0003e2000c10190c */
[----:B------:R-:W-:Y:S02]  /*1fbc0*/  LEA R2, P1, R69, R78, 0x2 ;  /* 0x0000004e45027211 */ /* 0x000fe400078210ff */
[-C--:B------:R-:W-:Y:S01]  /*1fbd0*/  LEA.HI.X.SX32 R25, R67, R79.reuse, 0x2, P6 ;  /* 0x0000004f43197211 */ /* 0x080fe200030f16ff */
[----:B------:R-:W-:Y:S01]  /*1fbe0*/  IMAD R29, R0, 0x2, R17 ;  /* 0x00000002001d7824 */ /* 0x000fe200078e0211 */
[----:B------:R-:W-:-:S03]  /*1fbf0*/  LEA.HI.X.SX32 R3, R69, R79, 0x2, P1 ;  /* 0x0000004f45037211 */ /* 0x000fc600008f16ff */
[----:B------:R1:W-:Y:S04]  /*1fc00*/  @P5 STG.E [R24.64], R13 ;  /* 0x0000000d18005986 */ /* 0x0003e8000c10190c */
[----:B------:R2:W-:Y:S01]  /*1fc10*/  @P2 STG.E [R2.64], R9 ;  /* 0x0000000902002986 */ /* 0x0005e2000c10190c */
[----:B-1----:R-:W-:-:S04]  /*1fc20*/  IMAD R21, R0, 0x2, R29 ;  /* 0x0000000200157824 */ /* 0x002fc800078e021d */
[----:B------:R-:W-:Y:S01]  /*1fc30*/  IMAD R25, R0, 0x2, R21 ;  /* 0x0000000200197824 */ /* 0x000fe200078e0215 */
[----:B----4-:R-:W-:Y:S02]  /*1fc40*/  ISETP.LT.AND P3, PT, R16, c[0x0][0x17c], !P0 ;  /* 0x00005f0010007a0c */ /* 0x010fe40004761270 */
[----:B------:R-:W-:-:S04]  /*1fc50*/  LEA R16, P6, R17, R78, 0x2 ;  /* 0x0000004e11107211 */ /* 0x000fc800078c10ff */
[----:B------:R-:W-:Y:S02]  /*1fc60*/  LEA.HI.X.SX32 R17, R17, R79, 0x2, P6 ;  /* 0x0000004f11117211 */ /* 0x000fe400030f16ff */
[----:B--2---:R-:W-:Y:S02]  /*1fc70*/  ISETP.LT.AND P1, PT, R4, c[0x0][0x17c], !P0 ;  /* 0x00005f0004007a0c */ /* 0x004fe40004721270 */
[----:B------:R-:W-:-:S04]  /*1fc80*/  LEA R4, P2, R29, R78, 0x2 ;  /* 0x0000004e1d047211 */ /* 0x000fc800078410ff */
[----:B------:R-:W-:Y:S01]  /*1fc90*/  LEA.HI.X.SX32 R5, R29, R79, 0x2, P2 ;  /* 0x0000004f1d057211 */ /* 0x000fe200010f16ff */
[----:B------:R1:W-:Y:S01]  /*1fca0*/  @P4 STG.E [R16.64], R33 ;  /* 0x0000002110004986 */ /* 0x0003e2000c10190c */
[----:B------:R-:W-:-:S03]  /*1fcb0*/  ISETP.LT.AND P4, PT, R32, c[0x0][0x17c], !P0 ;  /* 0x00005f0020007a0c */ /* 0x000fc60004781270 */
[----:B------:R2:W-:Y:S01]  /*1fcc0*/  @P3 STG.E [R4.64], R41 ;  /* 0x0000002904003986 */ /* 0x0005e2000c10190c */
[----:B------:R-:W-:-:S03]  /*1fcd0*/  LEA R2, P3, R25, R78, 0x2 ;  /* 0x0000004e19027211 */ /* 0x000fc600078610ff */
[----:B------:R-:W4:Y:S01]  /*1fce0*/  LDL.LU R32, [R1+0x504] ;  /* 0x0005040001207983 */ /* 0x000f220000300800 */
[----:B------:R-:W-:-:S03]  /*1fcf0*/  LEA.HI.X.SX32 R3, R25, R79, 0x2, P3 ;  /* 0x0000004f19037211 */ /* 0x000fc600018f16ff */
[----:B------:R-:W4:Y:S01]  /*1fd00*/  LDL.LU R24, [R1+0x500] ;  /* 0x0005000001187983 */ /* 0x000f220000300800 */
[----:B---3--:R-:W-:-:S03]  /*1fd10*/  ISETP.LT.AND P3, PT, R28, c[0x0][0x17c], !P0 ;  /* 0x00005f001c007a0c */ /* 0x008fc60004761270 */
[----:B------:R-:W3:Y:S04]  /*1fd20*/  LDL.LU R28, [R1+0x4fc] ;  /* 0x0004fc00011c7983 */ /* 0x000ee80000300800 */
[----:B------:R-:W3:Y:S04]  /*1fd30*/  LDL.LU R20, [R1+0x4f8] ;  /* 0x0004f80001147983 */ /* 0x000ee80000300800 */
[----:B------:R-:W3:Y:S04]  /*1fd40*/  LDL.LU R29, [R1+0x4f4] ;  /* 0x0004f400011d7983 */ /* 0x000ee80000300800 */
[----:B-1----:R-:W3:Y:S01]  /*1fd50*/  LDL.LU R16, [R1+0x4f0] ;  /* 0x0004f00001107983 */ /* 0x002ee20000300800 */
[----:B------:R-:W-:-:S02]  /*1fd60*/  ISETP.LT.AND P5, PT, R12, c[0x0][0x17c], !P0 ;  /* 0x00005f000c007a0c */ /* 0x000fc400047a1270 */
[CC--:B------:R-:W-:Y:S01]  /*1fd70*/  LEA R12, P6, R21.reuse, R78.reuse, 0x2 ;  /* 0x0000004e150c7211 */ /* 0x0c0fe200078c10ff */
[----:B------:R-:W-:Y:S01]  /*1fd80*/  IMAD R9, R0, 0x2, R25 ;  /* 0x0000000200097824 */ /* 0x000fe200078e0219 */
[----:B------:R-:W-:Y:S01]  /*1fd90*/  ISETP.LT.AND P2, PT, R8, c[0x0][0x17c], !P0 ;  /* 0x00005f0008007a0c */ /* 0x000fe20004741270 */
[----:B------:R-:W3:Y:S01]  /*1fda0*/  LDL.LU R25, [R1+0x4ec] ;  /* 0x0004ec0001197983 */ /* 0x000ee20000300800 */
[----:B------:R-:W-:Y:S01]  /*1fdb0*/  LEA.HI.X.SX32 R13, R21, R79, 0x2, P6 ;  /* 0x0000004f150d7211 */ /* 0x000fe200030f16ff */
[----:B------:R-:W-:Y:S01]  /*1fdc0*/  IMAD R17, R0, 0x2, R9 ;  /* 0x0000000200117824 */ /* 0x000fe200078e0209 */
[----:B------:R-:W-:-:S03]  /*1fdd0*/  LEA R8, P6, R9, R78, 0x2 ;  /* 0x0000004e09087211 */ /* 0x000fc600078c10ff */
[C---:B------:R-:W-:Y:S02]  /*1fde0*/  IMAD R21, R0.reuse, 0x2, R17 ;  /* 0x0000000200157824 */ /* 0x040fe400078e0211 */
[----:B------:R1:W-:Y:S04]  /*1fdf0*/  @P5 STG.E [R12.64], R37 ;  /* 0x000000250c005986 */ /* 0x0003e8000c10190c */
[----:B------:R1:W-:Y:S01]  /*1fe00*/  @P1 STG.E [R2.64], R45 ;  /* 0x0000002d02001986 */ /* 0x0003e2000c10190c */
[----:B--2---:R-:W-:Y:S02]  /*1fe10*/  LEA R4, P1, R17, R78, 0x2 ;  /* 0x0000004e11047211 */ /* 0x004fe400078210ff */
[-C--:B------:R-:W-:Y:S02]  /*1fe20*/  LEA.HI.X.SX32 R9, R9, R79.reuse, 0x2, P6 ;  /* 0x0000004f09097211 */ /* 0x080fe400030f16ff */
[----:B------:R-:W-:Y:S01]  /*1fe30*/  LEA.HI.X.SX32 R5, R17, R79, 0x2, P1 ;  /* 0x0000004f11057211 */ /* 0x000fe200008f16ff */
[----:B------:R-:W-:Y:S01]  /*1fe40*/  IMAD R17, R0, 0x2, R21 ;  /* 0x0000000200117824 */ /* 0x000fe200078e0215 */
[----:B------:R-:W-:-:S02]  /*1fe50*/  ISETP.LT.AND P5, PT, R44, c[0x0][0x17c], !P0 ;  /* 0x00005f002c007a0c */ /* 0x000fc400047a1270 */
[CC--:B-1----:R-:W-:Y:S01]  /*1fe60*/  LEA R12, P6, R21.reuse, R78.reuse, 0x2 ;  /* 0x0000004e150c7211 */ /* 0x0c2fe200078c10ff */
[----:B------:R1:W-:Y:S03]  /*1fe70*/  @P4 STG.E [R8.64], R49 ;  /* 0x0000003108004986 */ /* 0x0003e6000c10190c */
[-C--:B------:R-:W-:Y:S01]  /*1fe80*/  LEA.HI.X.SX32 R13, R21, R79.reuse, 0x2, P6 ;  /* 0x0000004f150d7211 */ /* 0x080fe200030f16ff */
[----:B------:R2:W-:Y:S01]  /*1fe90*/  @P2 STG.E [R4.64], R53 ;  /* 0x0000003504002986 */ /* 0x0005e2000c10190c */
[C---:B------:R-:W-:Y:S01]  /*1fea0*/  LEA R2, P2, R17.reuse, R78, 0x2 ;  /* 0x0000004e11027211 */ /* 0x040fe200078410ff */
[----:B------:R-:W-:Y:S01]  /*1feb0*/  IMAD R21, R0, 0x2, R17 ;  /* 0x0000000200157824 */ /* 0x000fe200078e0211 */
[----:B------:R-:W-:Y:S02]  /*1fec0*/  ISETP.LT.AND P4, PT, R40, c[0x0][0x17c], !P0 ;  /* 0x00005f0028007a0c */ /* 0x000fe40004781270 */
[----:B------:R-:W-:Y:S01]  /*1fed0*/  LEA.HI.X.SX32 R3, R17, R79, 0x2, P2 ;  /* 0x0000004f11037211 */ /* 0x000fe200010f16ff */
[----:B------:R-:W-:Y:S01]  /*1fee0*/  IMAD R17, R0, 0x2, R21 ;  /* 0x0000000200117824 */ /* 0x000fe200078e0215 */
[----:B------:R-:W-:-:S02]  /*1fef0*/  ISETP.LT.AND P1, PT, R36, c[0x0][0x17c], !P0 ;  /* 0x00005f0024007a0c */ /* 0x000fc40004721270 */
[CC--:B-1----:R-:W-:Y:S01]  /*1ff00*/  LEA R8, P6, R21.reuse, R78.reuse, 0x2 ;  /* 0x0000004e15087211 */ /* 0x0c2fe200078c10ff */
[----:B------:R1:W-:Y:S03]  /*1ff10*/  @P5 STG.E [R12.64], R57 ;  /* 0x000000390c005986 */ /* 0x0003e6000c10190c */
[-C--:B------:R-:W-:Y:S01]  /*1ff20*/  LEA.HI.X.SX32 R9, R21, R79.reuse, 0x2, P6 ;  /* 0x0000004f15097211 */ /* 0x080fe200030f16ff */
[----:B------:R1:W-:Y:S01]  /*1ff30*/  @P3 STG.E [R2.64], R61 ;  /* 0x0000003d02003986 */ /* 0x0003e2000c10190c */
[CC--:B--2---:R-:W-:Y:S01]  /*1ff40*/  LEA R4, P3, R17.reuse, R78.reuse, 0x2 ;  /* 0x0000004e11047211 */ /* 0x0c4fe200078610ff */
[C---:B------:R-:W-:Y:S02]  /*1ff50*/  IMAD R21, R0.reuse, 0x2, R17 ;  /* 0x0000000200157824 */ /* 0x040fe400078e0211 */
[----:B------:R-:W-:Y:S01]  /*1ff60*/  @P4 STG.E [R8.64], R85 ;  /* 0x0000005508004986 */ /* 0x000fe2000c10190c */
[----:B------:R-:W-:Y:S01]  /*1ff70*/  LEA.HI.X.SX32 R5, R17, R79, 0x2, P3 ;  /* 0x0000004f11057211 */ /* 0x000fe200018f16ff */
[----:B------:R-:W-:Y:S01]  /*1ff80*/  IMAD R17, R0, 0x2, R21 ;  /* 0x0000000200117824 */ /* 0x000fe200078e0215 */
[----:B-1----:R-:W-:-:S03]  /*1ff90*/  LEA R12, P6, R21, R78, 0x2 ;  /* 0x0000004e150c7211 */ /* 0x002fc600078c10ff */
[----:B------:R-:W-:Y:S01]  /*1ffa0*/  @P1 STG.E [R4.64], R22 ;  /* 0x0000001604001986 */ /* 0x000fe2000c10190c */
[----:B------:R-:W-:Y:S02]  /*1ffb0*/  LEA.HI.X.SX32 R13, R21, R79, 0x2, P6 ;  /* 0x0000004f150d7211 */ /* 0x000fe400030f16ff */
[----:B------:R-:W-:-:S04]  /*1ffc0*/  LEA R2, P1, R17, R78, 0x2 ;  /* 0x0000004e11027211 */ /* 0x000fc800078210ff */
[----:B------:R-:W-:Y:S02]  /*1ffd0*/  LEA.HI.X.SX32 R3, R17, R79, 0x2, P1 ;  /* 0x0000004f11037211 */ /* 0x000fe400008f16ff */
[----:B----4-:R-:W-:Y:S02]  /*1ffe0*/  ISETP.LT.AND P5, PT, R32, c[0x0][0x17c], !P0 ;  /* 0x00005f0020007a0c */ /* 0x010fe400047a1270 */
[----:B------:R-:W-:Y:S02]  /*1fff0*/  ISETP.LT.AND P2, PT, R24, c[0x0][0x17c], !P0 ;  /* 0x00005f0018007a0c */ /* 0x000fe40004741270 */
[----:B------:R-:W2:Y:S01]  /*20000*/  LDL.LU R24, [R1+0x4e8] ;  /* 0x0004e80001187983 */ /* 0x000ea20000300800 */
[----:B---3--:R-:W-:-:S03]  /*20010*/  ISETP.LT.AND P4, PT, R28, c[0x0][0x17c], !P0 ;  /* 0x00005f001c007a0c */ /* 0x008fc60004781270 */
[----:B------:R-:W3:Y:S01]  /*20020*/  LDL.LU R28, [R1+0x4e4] ;  /* 0x0004e400011c7983 */ /* 0x000ee20000300800 */
[----:B------:R-:W-:-:S03]  /*20030*/  ISETP.LT.AND P3, PT, R20, c[0x0][0x17c], !P0 ;  /* 0x00005f0014007a0c */ /* 0x000fc60004761270 */
[----:B------:R-:W4:Y:S04]  /*20040*/  LDL.LU R20, [R1+0x4e0] ;  /* 0x0004e00001147983 */ /* 0x000f280000300800 */
[----:B------:R1:W-:Y:S01]  /*20050*/  @P5 STG.E [R12.64], R26 ;  /* 0x0000001a0c005986 */ /* 0x0003e2000c10190c */
[----:B------:R-:W-:-:S03]  /*20060*/  ISETP.LT.AND P1, PT, R16, c[0x0][0x17c], !P0 ;  /* 0x00005f0010007a0c */ /* 0x000fc60004721270 */
[----:B-1----:R-:W3:Y:S04]  /*20070*/  LDL.LU R26, [R1+0x4dc] ;  /* 0x0004dc00011a7983 */ /* 0x002ee80000300800 */
[----:B------:R-:W3:Y:S01]  /*20080*/  LDL.LU R16, [R1+0x4d8] ;  /* 0x0004d80001107983 */ /* 0x000ee20000300800 */
[----:B------:R-:W-:-:S04]  /*20090*/  IMAD R21, R0, 0x2, R17 ;  /* 0x0000000200157824 */ /* 0x000fc800078e0211 */
[C---:B------:R-:W-:Y:S01]  /*200a0*/  IMAD R17, R0.reuse, 0x2, R21 ;  /* 0x0000000200117824 */ /* 0x040fe200078e0215 */
[CC--:B------:R-:W-:Y:S01]  /*200b0*/  LEA R8, P6, R21.reuse, R78.reuse, 0x2 ;  /* 0x0000004e15087211 */ /* 0x0c0fe200078c10ff */
[----:B------:R1:W-:Y:S03]  /*200c0*/  @P2 STG.E [R2.64], R18 ;  /* 0x0000001202002986 */ /* 0x0003e6000c10190c */
[-C--:B------:R-:W-:Y:S01]  /*200d0*/  LEA.HI.X.SX32 R9, R21, R79.reuse, 0x2, P6 ;  /* 0x0000004f15097211 */ /* 0x080fe200030f16ff */
[C---:B------:R-:W-:Y:S01]  /*200e0*/  IMAD R21, R0.reuse, 0x2, R17 ;  /* 0x0000000200157824 */ /* 0x040fe200078e0211 */
[-C--:B------:R-:W-:Y:S02]  /*200f0*/  LEA R4, P2, R17, R78.reuse, 0x2 ;  /* 0x0000004e11047211 */ /* 0x080fe400078410ff */
[----:B------:R-:W-:Y:S02]  /*20100*/  ISETP.LT.AND P5, PT, R29, c[0x0][0x17c], !P0 ;  /* 0x00005f001d007a0c */ /* 0x000fe400047a1270 */
[----:B------:R-:W-:Y:S01]  /*20110*/  LEA.HI.X.SX32 R5, R17, R79, 0x2, P2 ;  /* 0x0000004f11057211 */ /* 0x000fe200010f16ff */
[----:B------:R-:W-:Y:S01]  /*20120*/  IMAD R17, R0, 0x2, R21 ;  /* 0x0000000200117824 */ /* 0x000fe200078e0215 */
[----:B------:R-:W-:Y:S01]  /*20130*/  LEA R12, P6, R21, R78, 0x2 ;  /* 0x0000004e150c7211 */ /* 0x000fe200078c10ff */
[----:B------:R-:W-:Y:S01]  /*20140*/  @P4 STG.E [R8.64], R30 ;  /* 0x0000001e08004986 */ /* 0x000fe2000c10190c */
[----:B------:R-:W-:-:S02]  /*20150*/  ISETP.LT.AND P4, PT, R25, c[0x0][0x17c], !P0 ;  /* 0x00005f0019007a0c */ /* 0x000fc40004781270 */
[-C--:B------:R-:W-:Y:S01]  /*20160*/  LEA.HI.X.SX32 R13, R21, R79.reuse, 0x2, P6 ;  /* 0x0000004f150d7211 */ /* 0x080fe200030f16ff */
[----:B------:R1:W-:Y:S02]  /*20170*/  @P3 STG.E [R4.64], R6 ;  /* 0x0000000604003986 */ /* 0x0003e4000c10190c */
[CC--:B-1----:R-:W-:Y:S01]  /*20180*/  LEA R2, P3, R17.reuse, R78.reuse, 0x2 ;  /* 0x0000004e11027211 */ /* 0x0c2fe200078610ff */
[C---:B------:R-:W-:Y:S01]  /*20190*/  IMAD R21, R0.reuse, 0x2, R17 ;  /* 0x0000000200157824 */ /* 0x040fe200078e0211 */
[----:B------:R-:W3:Y:S02]  /*201a0*/  LDL.LU R25, [R1+0x4d4] ;  /* 0x0004d40001197983 */ /* 0x000ee40000300800 */
[----:B------:R-:W-:Y:S01]  /*201b0*/  LEA.HI.X.SX32 R3, R17, R79, 0x2, P3 ;  /* 0x0000004f11037211 */ /* 0x000fe200018f16ff */
[----:B------:R-:W-:Y:S01]  /*201c0*/  IMAD R17, R0, 0x2, R21 ;  /* 0x0000000200117824 */ /* 0x000fe200078e0215 */
[----:B------:R1:W-:Y:S04]  /*201d0*/  @P5 STG.E [R12.64], R14 ;  /* 0x0000000e0c005986 */ /* 0x0003e8000c10190c */
[----:B------:R1:W-:Y:S01]  /*201e0*/  @P1 STG.E [R2.64], R10 ;  /* 0x0000000a02001986 */ /* 0x0003e2000c10190c */
[----:B------:R-:W-:-:S04]  /*201f0*/  LEA R4, P1, R17, R78, 0x2 ;  /* 0x0000004e11047211 */ /* 0x000fc800078210ff */
[----:B------:R-:W-:Y:S02]  /*20200*/  LEA.HI.X.SX32 R5, R17, R79, 0x2, P1 ;  /* 0x0000004f11057211 */ /* 0x000fe400008f16ff */
[----:B--2---:R-:W-:Y:S02]  /*20210*/  ISETP.LT.AND P2, PT, R24, c[0x0][0x17c], !P0 ;  /* 0x00005f0018007a0c */ /* 0x004fe40004741270 */
[----:B------:R-:W2:Y:S04]  /*20220*/  LDL.LU R24, [R1+0x4d0] ;  /* 0x0004d00001187983 */ /* 0x000ea80000300800 */
[----:B------:R-:W2:Y:S01]  /*20230*/  LDL.LU R22, [R1+0x4cc] ;  /* 0x0004cc0001167983 */ /* 0x000ea20000300800 */
[----:B----4-:R-:W-:-:S03]  /*20240*/  ISETP.LT.AND P3, PT, R20, c[0x0][0x17c], !P0 ;  /* 0x00005f0014007a0c */ /* 0x010fc60004761270 */
[----:B------:R-:W4:Y:S04]  /*20250*/  LDL.LU R20, [R1+0x4c8] ;  /* 0x0004c80001147983 */ /* 0x000f280000300800 */
[----:B------:R-:W4:Y:S01]  /*20260*/  LDL.LU R18, [R1+0x4c4] ;  /* 0x0004c40001127983 */ /* 0x000f220000300800 */
[----:B---3--:R-:W-:-:S03]  /*20270*/  ISETP.LT.AND P1, PT, R16, c[0x0][0x17c], !P0 ;  /* 0x00005f0010007a0c */ /* 0x008fc60004721270 */
[----:B------:R-:W3:Y:S04]  /*20280*/  LDL.LU R16, [R1+0x4c0] ;  /* 0x0004c00001107983 */ /* 0x000ee80000300800 */
[----:B-1----:R-:W3:Y:S01]  /*20290*/  LDL.LU R14, [R1+0x4bc] ;  /* 0x0004bc00010e7983 */ /* 0x002ee20000300800 */
[C---:B------:R-:W-:Y:S02]  /*202a0*/  LEA R8, P6, R21.reuse, R78, 0x2 ;  /* 0x0000004e15087211 */ /* 0x040fe400078c10ff */
[----:B------:R-:W-:Y:S01]  /*202b0*/  ISETP.LT.AND P5, PT, R28, c[0x0][0x17c], !P0 ;  /* 0x00005f001c007a0c */ /* 0x000fe200047a1270 */
[----:B------:R-:W3:Y:S01]  /*202c0*/  LDL.LU R6, [R1+0x4b8] ;  /* 0x0004b80001067983 */ /* 0x000ee20000300800 */
[----:B------:R-:W-:Y:S01]  /*202d0*/  LEA.HI.X.SX32 R9, R21, R79, 0x2, P6 ;  /* 0x0000004f15097211 */ /* 0x000fe200030f16ff */
[----:B------:R-:W-:-:S04]  /*202e0*/  IMAD R21, R0, 0x2, R17 ;  /* 0x0000000200157824 */ /* 0x000fc800078e0211 */
[C---:B------:R-:W-:Y:S01]  /*202f0*/  IMAD R17, R0.reuse, 0x2, R21 ;  /* 0x0000000200117824 */ /* 0x040fe200078e0215 */
[CC--:B------:R-:W-:Y:S01]  /*20300*/  LEA R12, P6, R21.reuse, R78.reuse, 0x2 ;  /* 0x0000004e150c7211 */ /* 0x0c0fe200078c10ff */
[----:B------:R1:W-:Y:S03]  /*20310*/  @P4 STG.E [R8.64], R34 ;  /* 0x0000002208004986 */ /* 0x0003e6000c10190c */
[----:B------:R-:W-:Y:S01]  /*20320*/  LEA.HI.X.SX32 R13, R21, R79, 0x2, P6 ;  /* 0x0000004f150d7211 */ /* 0x000fe200030f16ff */
[----:B------:R1:W-:Y:S01]  /*20330*/  @P2 STG.E [R4.64], R42 ;  /* 0x0000002a04002986 */ /* 0x0003e2000c10190c */
[----:B------:R-:W-:Y:S01]  /*20340*/  IMAD R21, R0, 0x2, R17 ;  /* 0x0000000200157824 */ /* 0x000fe200078e0211 */
[----:B------:R-:W-:Y:S02]  /*20350*/  LEA R2, P2, R17, R78, 0x2 ;  /* 0x0000004e11027211 */ /* 0x000fe400078410ff */
[----:B------:R-:W-:-:S02]  /*20360*/  ISETP.LT.AND P4, PT, R26, c[0x0][0x17c], !P0 ;  /* 0x00005f001a007a0c */ /* 0x000fc40004781270 */
[-C--:B------:R-:W-:Y:S01]  /*20370*/  LEA.HI.X.SX32 R3, R17, R79.reuse, 0x2, P2 ;  /* 0x0000004f11037211 */ /* 0x080fe200010f16ff */
[C---:B------:R-:W-:Y:S01]  /*20380*/  IMAD R17, R0.reuse, 0x2, R21 ;  /* 0x0000000200117824 */ /* 0x040fe200078e0215 */
[CC--:B-1----:R-:W-:Y:S01]  /*20390*/  LEA R8, P6, R21.reuse, R78.reuse, 0x2 ;  /* 0x0000004e15087211 */ /* 0x0c2fe200078c10ff */
[----:B------:R1:W-:Y:S03]  /*203a0*/  @P5 STG.E [R12.64], R38 ;  /* 0x000000260c005986 */ /* 0x0003e6000c10190c */
[----:B------:R-:W-:Y:S01]  /*203b0*/  LEA.HI.X.SX32 R9, R21, R79, 0x2, P6 ;  /* 0x0000004f15097211 */ /* 0x000fe200030f16ff */
[----:B------:R1:W-:Y:S01]  /*203c0*/  @P3 STG.E [R2.64], R46 ;  /* 0x0000002e02003986 */ /* 0x0003e2000c10190c */
[----:B------:R-:W-:Y:S01]  /*203d0*/  IMAD R21, R0, 0x2, R17 ;  /* 0x0000000200157824 */ /* 0x000fe200078e0211 */
[----:B------:R-:W-:-:S04]  /*203e0*/  LEA R4, P3, R17, R78, 0x2 ;  /* 0x0000004e11047211 */ /* 0x000fc800078610ff */
[-C--:B------:R-:W-:Y:S01]  /*203f0*/  LEA.HI.X.SX32 R5, R17, R79.reuse, 0x2, P3 ;  /* 0x0000004f11057211 */ /* 0x080fe200018f16ff */
[C---:B------:R-:W-:Y:S01]  /*20400*/  IMAD R17, R0.reuse, 0x2, R21 ;  /* 0x0000000200117824 */ /* 0x040fe200078e0215 */
[-C--:B-1----:R-:W-:Y:S01]  /*20410*/  LEA R12, P6, R21, R78.reuse, 0x2 ;  /* 0x0000004e150c7211 */ /* 0x082fe200078c10ff */
[----:B------:R1:W-:Y:S01]  /*20420*/  @P4 STG.E [R8.64], R50 ;  /* 0x0000003208004986 */ /* 0x0003e2000c10190c */
        /* <DEDUP_REMOVED lines=9> */
[----:B--2---:R-:W-:Y:S02]  /*204c0*/  ISETP.LT.AND P2, PT, R24, c[0x0][0x17c], !P0 ;  /* 0x00005f0018007a0c */ /* 0x004fe40004741270 */
[----:B------:R-:W-:Y:S02]  /*204d0*/  ISETP.LT.AND P4, PT, R22, c[0x0][0x17c], !P0 ;  /* 0x00005f0016007a0c */ /* 0x000fe40004781270 */
[----:B----4-:R-:W-:-:S02]  /*204e0*/  ISETP.LT.AND P3, PT, R20, c[0x0][0x17c], !P0 ;  /* 0x00005f0014007a0c */ /* 0x010fc40004761270 */
[----:B------:R-:W2:Y:S04]  /*204f0*/  LDL.LU R20, [R1+0x4b4] ;  /* 0x0004b40001147983 */ /* 0x000ea80000300800 */
[----:B------:R-:W4:Y:S01]  /*20500*/  LDL.LU R10, [R1+0x4b0] ;  /* 0x0004b000010a7983 */ /* 0x000f220000300800 */
[----:B------:R-:W-:-:S03]  /*20510*/  ISETP.LT.AND P5, PT, R18, c[0x0][0x17c], !P0 ;  /* 0x00005f0012007a0c */ /* 0x000fc600047a1270 */
[----:B------:R1:W-:Y:S04]  /*20520*/  @P2 STG.E [R2.64], R62 ;  /* 0x0000003e02002986 */ /* 0x0003e8000c10190c */
[----:B------:R-:W4:Y:S04]  /*20530*/  LDL.LU R18, [R1+0x4ac] ;  /* 0x0004ac0001127983 */ /* 0x000f280000300800 */
[----:B------:R1:W-:Y:S01]  /*20540*/  @P4 STG.E [R8.64], R86 ;  /* 0x0000005608004986 */ /* 0x0003e2000c10190c */
[----:B---3--:R-:W-:-:S03]  /*20550*/  ISETP.LT.AND P1, PT, R16, c[0x0][0x17c], !P0 ;  /* 0x00005f0010007a0c */ /* 0x008fc60004721270 */
[----:B------:R-:W3:Y:S01]  /*20560*/  LDL.LU R16, [R1+0x4a8] ;  /* 0x0004a80001107983 */ /* 0x000ee20000300800 */
[----:B------:R-:W-:-:S03]  /*20570*/  ISETP.LT.AND P4, PT, R14, c[0x0][0x17c], !P0 ;  /* 0x00005f000e007a0c */ /* 0x000fc60004781270 */
[----:B------:R-:W3:Y:S01]  /*20580*/  LDL.LU R14, [R1+0x4a4] ;  /* 0x0004a400010e7983 */ /* 0x000ee20000300800 */
[----:B------:R-:W-:-:S04]  /*20590*/  IMAD R17, R0, 0x2, R21 ;  /* 0x0000000200117824 */ /* 0x000fc800078e0215 */
[----:B------:R-:W-:Y:S01]  /*205a0*/  IMAD R21, R0, 0x2, R17 ;  /* 0x0000000200157824 */ /* 0x000fe200078e0211 */
[----:B------:R-:W-:-:S04]  /*205b0*/  LEA R4, P2, R17, R78, 0x2 ;  /* 0x0000004e11047211 */ /* 0x000fc800078410ff */
[----:B------:R-:W-:Y:S01]  /*205c0*/  LEA.HI.X.SX32 R5, R17, R79, 0x2, P2 ;  /* 0x0000004f11057211 */ /* 0x000fe200010f16ff */
[----:B------:R-:W-:Y:S01]  /*205d0*/  IMAD R17, R0, 0x2, R21 ;  /* 0x0000000200117824 */ /* 0x000fe200078e0215 */
[----:B-1----:R-:W-:-:S03]  /*205e0*/  LEA R12, P6, R21, R78, 0x2 ;  /* 0x0000004e150c7211 */ /* 0x002fc600078c10ff */
[----:B------:R1:W-:Y:S01]  /*205f0*/  @P3 STG.E [R4.64], R23 ;  /* 0x0000001704003986 */ /* 0x0003e2000c10190c */
[-C--:B------:R-:W-:Y:S01]  /*20600*/  LEA.HI.X.SX32 R13, R21, R79.reuse, 0x2, P6 ;  /* 0x0000004f150d7211 */ /* 0x080fe200030f16ff */
[----:B------:R-:W-:Y:S01]  /*20610*/  IMAD R21, R0, 0x2, R17 ;  /* 0x0000000200157824 */ /* 0x000fe200078e0211 */
[CC--:B------:R-:W-:Y:S02]  /*20620*/  LEA R2, P3, R17.reuse, R78.reuse, 0x2 ;  /* 0x0000004e11027211 */ /* 0x0c0fe400078610ff */
[----:B------:R-:W-:Y:S02]  /*20630*/  ISETP.LT.AND P2, PT, R6, c[0x0][0x17c], !P0 ;  /* 0x00005f0006007a0c */ /* 0x000fe40004741270 */
[-C--:B------:R-:W-:Y:S01]  /*20640*/  LEA.HI.X.SX32 R3, R17, R79.reuse, 0x2, P3 ;  /* 0x0000004f11037211 */ /* 0x080fe200018f16ff */
[C---:B------:R-:W-:Y:S01]  /*20650*/  IMAD R17, R0.reuse, 0x2, R21 ;  /* 0x0000000200117824 */ /* 0x040fe200078e0215 */
[C---:B------:R-:W-:Y:S01]  /*20660*/  LEA R8, P6, R21.reuse, R78, 0x2 ;  /* 0x0000004e15087211 */ /* 0x040fe200078c10ff */
[----:B------:R-:W3:Y:S04]  /*20670*/  LDL.LU R6, [R1+0x4a0] ;  /* 0x0004a00001067983 */ /* 0x000ee80000300800 */
[----:B------:R-:W-:Y:S01]  /*20680*/  @P5 STG.E [R12.64], R27 ;  /* 0x0000001b0c005986 */ /* 0x000fe2000c10190c */
[----:B------:R-:W-:Y:S01]  /*20690*/  LEA.HI.X.SX32 R9, R21, R79, 0x2, P6 ;  /* 0x0000004f15097211 */ /* 0x000fe200030f16ff */
[----:B------:R-:W-:-:S02]  /*206a0*/  IMAD R21, R0, 0x2, R17 ;  /* 0x0000000200157824 */ /* 0x000fc400078e0211 */
[----:B------:R1:W-:Y:S02]  /*206b0*/  @P1 STG.E [R2.64], R19 ;  /* 0x0000001302001986 */ /* 0x0003e4000c10190c */
[----:B-1----:R-:W-:-:S04]  /*206c0*/  LEA R4, P1, R17, R78, 0x2 ;  /* 0x0000004e11047211 */ /* 0x002fc800078210ff */
[----:B------:R-:W-:Y:S01]  /*206d0*/  LEA.HI.X.SX32 R5, R17, R79, 0x2, P1 ;  /* 0x0000004f11057211 */ /* 0x000fe200008f16ff */
[----:B------:R-:W-:Y:S01]  /*206e0*/  IMAD R17, R0, 0x2, R21 ;  /* 0x0000000200117824 */ /* 0x000fe200078e0215 */
[----:B------:R1:W-:Y:S04]  /*206f0*/  @P4 STG.E [R8.64], R31 ;  /* 0x0000001f08004986 */ /* 0x0003e8000c10190c */
[----:B------:R1:W-:Y:S01]  /*20700*/  @P2 STG.E [R4.64], R7 ;  /* 0x0000000704002986 */ /* 0x0003e2000c10190c */
[----:B------:R-:W-:-:S04]  /*20710*/  LEA R2, P2, R17, R78, 0x2 ;  /* 0x0000004e11027211 */ /* 0x000fc800078410ff */
[----:B------:R-:W-:Y:S02]  /*20720*/  LEA.HI.X.SX32 R3, R17, R79, 0x2, P2 ;  /* 0x0000004f11037211 */ /* 0x000fe400010f16ff */
[----:B--2---:R-:W-:Y:S02]  /*20730*/  ISETP.LT.AND P5, PT, R20, c[0x0][0x17c], !P0 ;  /* 0x00005f0014007a0c */ /* 0x004fe400047a1270 */
[----:B------:R-:W2:Y:S01]  /*20740*/  LDL.LU R20, [R1+0x49c] ;  /* 0x00049c0001147983 */ /* 0x000ea20000300800 */
[----:B----4-:R-:W-:-:S03]  /*20750*/  ISETP.LT.AND P3, PT, R10, c[0x0][0x17c], !P0 ;  /* 0x00005f000a007a0c */ /* 0x010fc60004761270 */
[----:B------:R-:W4:Y:S01]  /*20760*/  LDL.LU R10, [R1+0x498] ;  /* 0x00049800010a7983 */ /* 0x000f220000300800 */
[----:B------:R-:W-:-:S03]  /*20770*/  ISETP.LT.AND P4, PT, R18, c[0x0][0x17c], !P0 ;  /* 0x00005f0012007a0c */ /* 0x000fc60004781270 */
[----:B------:R-:W4:Y:S01]  /*20780*/  LDL.LU R18, [R1+0x494] ;  /* 0x0004940001127983 */ /* 0x000f220000300800 */
[----:B---3--:R-:W-:-:S03]  /*20790*/  ISETP.LT.AND P1, PT, R16, c[0x0][0x17c], !P0 ;  /* 0x00005f0010007a0c */ /* 0x008fc60004721270 */
[----:B------:R-:W3:Y:S01]  /*207a0*/  LDL.LU R16, [R1+0x490] ;  /* 0x0004900001107983 */ /* 0x000ee20000300800 */
[----:B------:R-:W-:-:S03]  /*207b0*/  ISETP.LT.AND P2, PT, R14, c[0x0][0x17c], !P0 ;  /* 0x00005f000e007a0c */ /* 0x000fc60004741270 */
[----:B------:R-:W3:Y:S01]  /*207c0*/  LDL.LU R14, [R1+0x48c] ;  /* 0x00048c00010e7983 */ /* 0x000ee20000300800 */
[----:B------:R-:W-:Y:S01]  /*207d0*/  LEA R12, P6, R21, R78, 0x2 ;  /* 0x0000004e150c7211 */ /* 0x000fe200078c10ff */
[----:B------:R-:W-:-:S03]  /*207e0*/  IMAD R19, R0, 0x2, R17 ;  /* 0x0000000200137824 */ /* 0x000fc600078e0211 */
[----:B------:R-:W-:Y:S01]  /*207f0*/  LEA.HI.X.SX32 R13, R21, R79, 0x2, P6 ;  /* 0x0000004f150d7211 */ /* 0x000fe200030f16ff */
[----:B------:R-:W-:Y:S01]  /*20800*/  IMAD R17, R0, 0x2, R19 ;  /* 0x0000000200117824 */ /* 0x000fe200078e0213 */
[----:B-1----:R-:W-:-:S04]  /*20810*/  LEA R8, P6, R19, R78, 0x2 ;  /* 0x0000004e13087211 */ /* 0x002fc800078c10ff */
[----:B------:R-:W-:Y:S01]  /*20820*/  LEA.HI.X.SX32 R9, R19, R79, 0x2, P6 ;  /* 0x0000004f13097211 */ /* 0x000fe200030f16ff */
[C---:B------:R-:W-:Y:S01]  /*20830*/  IMAD R19, R0.reuse, 0x2, R17 ;  /* 0x0000000200137824 */ /* 0x040fe200078e0211 */
[----:B------:R1:W-:Y:S03]  /*20840*/  @P5 STG.E [R12.64], R15 ;  /* 0x0000000f0c005986 */ /* 0x0003e6000c10190c */
[C---:B------:R-:W-:Y:S01]  /*20850*/  IMAD R21, R0.reuse, 0x2, R19 ;  /* 0x0000000200157824 */ /* 0x040fe200078e0213 */
[----:B------:R1:W-:Y:S01]  /*20860*/  @P3 STG.E [R2.64], R11 ;  /* 0x0000000b02003986 */ /* 0x0003e2000c10190c */
[----:B------:R-:W-:Y:S02]  /*20870*/  LEA R4, P3, R17, R78, 0x2 ;  /* 0x0000004e11047211 */ /* 0x000fe400078610ff */
[----:B-1----:R-:W-:Y:S01]  /*20880*/  IMAD R13, R0, 0x2, R21 ;  /* 0x00000002000d7824 */ /* 0x002fe200078e0215 */
[----:B------:R-:W-:-:S03]  /*20890*/  ISETP.LT.AND P5, PT, R6, c[0x0][0x17c], !P0 ;  /* 0x00005f0006007a0c */ /* 0x000fc600047a1270 */
[C---:B------:R-:W-:Y:S01]  /*208a0*/  IMAD R15, R0.reuse, 0x2, R13 ;  /* 0x00000002000f7824 */ /* 0x040fe200078e020d */
[-C--:B------:R-:W-:Y:S02]  /*208b0*/  LEA.HI.X.SX32 R5, R17, R79.reuse, 0x2, P3 ;  /* 0x0000004f11057211 */ /* 0x080fe400018f16ff */
[CC--:B------:R-:W-:Y:S01]  /*208c0*/  LEA R6, P6, R19.reuse, R78.reuse, 0x2 ;  /* 0x0000004e13067211 */ /* 0x0c0fe200078c10ff */
[C---:B------:R-:W-:Y:S01]  /*208d0*/  IMAD R17, R0.reuse, 0x2, R15 ;  /* 0x0000000200117824 */ /* 0x040fe200078e020f */
[----:B------:R1:W-:Y:S02]  /*208e0*/  @P4 STG.E [R8.64], R35 ;  /* 0x0000002308004986 */ /* 0x0003e4000c10190c */
[----:B------:R-:W-:Y:S01]  /*208f0*/  LEA.HI.X.SX32 R7, R19, R79, 0x2, P6 ;  /* 0x0000004f13077211 */ /* 0x000fe200030f16ff */
[----:B------:R-:W-:Y:S01]  /*20900*/  IMAD R19, R0, 0x2, R17 ;  /* 0x0000000200137824 */ /* 0x000fe200078e0211 */
[----:B------:R2:W-:Y:S01]  /*20910*/  @P1 STG.E [R4.64], R43 ;  /* 0x0000002b04001986 */ /* 0x0005e2000c10190c */
[----:B------:R-:W-:-:S02]  /*20920*/  LEA R2, P1, R21, R78, 0x2 ;  /* 0x0000004e15027211 */ /* 0x000fc400078210ff */
[----:B------:R-:W-:Y:S01]  /*20930*/  IMAD R0, R0, 0x2, R19 ;  /* 0x0000000200007824 */ /* 0x000fe200078e0213 */
[----:B------:R2:W-:Y:S01]  /*20940*/  @P2 STG.E [R6.64], R39 ;  /* 0x0000002706002986 */ /* 0x0005e2000c10190c */
[----:B------:R-:W-:Y:S02]  /*20950*/  LEA.HI.X.SX32 R3, R21, R79, 0x2, P1 ;  /* 0x0000004f15037211 */ /* 0x000fe400008f16ff */
[-C--:B------:R-:W-:Y:S02]  /*20960*/  LEA R12, P1, R17, R78.reuse, 0x2 ;  /* 0x0000004e110c7211 */ /* 0x080fe400078210ff */
[----:B-1----:R-:W-:-:S04]  /*20970*/  LEA R8, P2, R13, R78, 0x2 ;  /* 0x0000004e0d087211 */ /* 0x002fc800078410ff */
[-C--:B------:R-:W-:Y:S02]  /*20980*/  LEA.HI.X.SX32 R9, R13, R79.reuse, 0x2, P2 ;  /* 0x0000004f0d097211 */ /* 0x080fe400010f16ff */
[----:B------:R-:W-:Y:S01]  /*20990*/  LEA.HI.X.SX32 R13, R17, R79, 0x2, P1 ;  /* 0x0000004f110d7211 */ /* 0x000fe200008f16ff */
[----:B------:R1:W-:Y:S01]  /*209a0*/  @P5 STG.E [R2.64], R47 ;  /* 0x0000002f02005986 */ /* 0x0003e2000c10190c */
[----:B--2---:R-:W-:Y:S02]  /*209b0*/  ISETP.LT.AND P4, PT, R20, c[0x0][0x17c], !P0 ;  /* 0x00005f0014007a0c */ /* 0x004fe40004781270 */
[----:B----4-:R-:W-:Y:S02]  /*209c0*/  ISETP.LT.AND P3, PT, R10, c[0x0][0x17c], !P0 ;  /* 0x00005f000a007a0c */ /* 0x010fe40004761270 */
[----:B------:R-:W-:-:S04]  /*209d0*/  LEA R10, P6, R15, R78, 0x2 ;  /* 0x0000004e0f0a7211 */ /* 0x000fc800078c10ff */
[-C--:B------:R-:W-:Y:S02]  /*209e0*/  LEA.HI.X.SX32 R11, R15, R79.reuse, 0x2, P6 ;  /* 0x0000004f0f0b7211 */ /* 0x080fe400030f16ff */
[----:B------:R-:W-:Y:S02]  /*209f0*/  LEA R4, P6, R0, R78, 0x2 ;  /* 0x0000004e00047211 */ /* 0x000fe400078c10ff */
[----:B------:R-:W-:Y:S02]  /*20a00*/  ISETP.LT.AND P2, PT, R18, c[0x0][0x17c], !P0 ;  /* 0x00005f0012007a0c */ /* 0x000fe40004741270 */
[----:B------:R-:W-:Y:S02]  /*20a10*/  LEA.HI.X.SX32 R5, R0, R79, 0x2, P6 ;  /* 0x0000004f00057211 */ /* 0x000fe400030f16ff */
[----:B---3--:R-:W-:Y:S02]  /*20a20*/  ISETP.LT.AND P1, PT, R16, c[0x0][0x17c], !P0 ;  /* 0x00005f0010007a0c */ /* 0x008fe40004721270 */
[----:B------:R-:W-:-:S02]  /*20a30*/  ISETP.LT.AND P0, PT, R14, c[0x0][0x17c], !P0 ;  /* 0x00005f000e007a0c */ /* 0x000fc40004701270 */
[C---:B------:R-:W-:Y:S01]  /*20a40*/  LEA R78, P6, R19.reuse, R78, 0x2 ;  /* 0x0000004e134e7211 */ /* 0x040fe200078c10ff */
[----:B------:R1:W-:Y:S03]  /*20a50*/  @P4 STG.E [R8.64], R51 ;  /* 0x0000003308004986 */ /* 0x0003e6000c10190c */
[----:B------:R-:W-:Y:S01]  /*20a60*/  LEA.HI.X.SX32 R79, R19, R79, 0x2, P6 ;  /* 0x0000004f134f7211 */ /* 0x000fe200030f16ff */
[----:B------:R1:W-:Y:S04]  /*20a70*/  @P3 STG.E [R10.64], R55 ;  /* 0x000000370a003986 */ /* 0x0003e8000c10190c */
[----:B------:R1:W-:Y:S04]  /*20a80*/  @P2 STG.E [R12.64], R59 ;  /* 0x0000003b0c002986 */ /* 0x0003e8000c10190c */
[----:B------:R1:W-:Y:S01]  /*20a90*/  @P1 STG.E [R78.64], R63 ;  /* 0x0000003f4e001986 */ /* 0x0003e2000c10190c */
[----:B------:R-:W-:Y:S05]  /*20aa0*/  @!P0 EXIT ;  /* 0x000000000000894d */ /* 0x000fea0003800000 */
[----:B------:R-:W-:Y:S01]  /*20ab0*/  STG.E [R4.64], R87 ;  /* 0x0000005704007986 */ /* 0x000fe2000c10190c */
[----:B------:R-:W-:Y:S05]  /*20ac0*/  EXIT ;  /* 0x000000000000794d */ /* 0x000fea0003800000 */
.L_x_3:
[----:B------:R-:W-:-:S00]  /*20ad0*/  BRA `(.L_x_3) ;  /* 0xfffffff000007947 */ /* 0x000fc0000383ffff */
[----:B------:R-:W-:-:S00]  /*20ae0*/  NOP ;  /* 0x0000000000007918 */ /* 0x000fc00000000000 */
        /* <DEDUP_REMOVED lines=9> */
.L_x_4:


//--------------------- .nv.shared.matmul_kernel  --------------------------
	.section	.nv.shared.matmul_kernel,"aw",@nobits
	.sectionflags	@""
	.align	16
